// auto-generated by cutlass_sweep.grouped_gemm — config: {"arch": "sm_90", "cluster_m": 1, "cluster_n": 1, "dtype": "bf16", "schedule": "cooperative", "tile_k": 128, "tile_m": 128, "tile_n": 128}
#include "cutlass/cutlass.h"
#include "cutlass/gemm/group_array_problem_shape.hpp"
#include "cutlass/gemm/collective/collective_builder.hpp"
#include "cutlass/gemm/device/gemm_universal_adapter.h"
#include "cutlass/gemm/kernel/gemm_universal.hpp"
#include "cutlass/epilogue/collective/collective_builder.hpp"

using Elem = cutlass::bfloat16_t;
using Acc  = float;
using ElemC = cutlass::half_t;
using TileShape    = cute::Shape<cute::_128, cute::_128, cute::_128>;
using ClusterShape = cute::Shape<cute::_1, cute::_1, cute::_1>;
using ProblemShape = cutlass::gemm::GroupProblemShape<cute::Shape<int,int,int>>;

using CollectiveEpilogue = typename cutlass::epilogue::collective::CollectiveBuilder<
    cutlass::arch::Sm90, cutlass::arch::OpClassTensorOp,
    TileShape, ClusterShape,
    cutlass::epilogue::collective::EpilogueTileAuto,
    Acc, Acc,
    ElemC, cutlass::layout::ColumnMajor *, 128 / cutlass::sizeof_bits<ElemC>::value,
    ElemC, cutlass::layout::ColumnMajor *, 128 / cutlass::sizeof_bits<ElemC>::value,
    cutlass::epilogue::PtrArrayTmaWarpSpecializedCooperative
  >::CollectiveOp;

using CollectiveMainloop = typename cutlass::gemm::collective::CollectiveBuilder<
    cutlass::arch::Sm90, cutlass::arch::OpClassTensorOp,
    Elem, cutlass::layout::RowMajor *, 128 / cutlass::sizeof_bits<Elem>::value,
    Elem, cutlass::layout::ColumnMajor *, 128 / cutlass::sizeof_bits<Elem>::value,
    Acc,
    TileShape, ClusterShape,
    cutlass::gemm::collective::StageCountAutoCarveout<
        static_cast<int>(sizeof(typename CollectiveEpilogue::SharedStorage))>,
    cutlass::gemm::KernelPtrArrayTmaWarpSpecializedCooperative
  >::CollectiveOp;

using GemmKernel = cutlass::gemm::kernel::GemmUniversal<
    ProblemShape, CollectiveMainloop, CollectiveEpilogue>;
using Gemm = cutlass::gemm::device::GemmUniversalAdapter<GemmKernel>;

auto* _anchor = &cutlass::device_kernel<GemmKernel>;


// ===== COMPILED SASS (sm_90a) =====

	.target	sm_90a

	.elftype	@"ET_EXEC"


//--------------------- .note.nv.tkinfo           --------------------------
	.section	.note.nv.tkinfo,"",@"SHT_NOTE"
	.sectionflags	@"SHF_NOTE_NV_TKINFO"
	.tkinfo
        /*0018*/ 	.word	0x00000002
        /*0030*/ 	.string	""
        /*0030*/ 	.string	"ptxas"
        /*0030*/ 	.string	"Cuda compilation tools, release 13.0, V13.0.88"
        /*0030*/ 	.string	"Build cuda_13.0.r13.0/compiler.36424714_0"
        /*0030*/ 	.string	"-arch sm_90a -m 64 "



//--------------------- .note.nv.cuinfo           --------------------------
	.section	.note.nv.cuinfo,"",@"SHT_NOTE"
	.sectionflags	@"SHF_NOTE_NV_CUINFO"
        /*0018*/ 	.short	0x0002
        /*001a*/ 	.short	0x005a
        /*001c*/ 	.short	0x0082
	.zero		2


//--------------------- .nv.info                  --------------------------
	.section	.nv.info,"",@"SHT_CUDA_INFO"
	.align	4


	//----- nvinfo : EIATTR_REGCOUNT
	.align		4
        /*0000*/ 	.byte	0x04, 0x2f
        /*0002*/ 	.short	(.L_15 - .L_14)
	.align		4
.L_14:
        /*0004*/ 	.word	index@(_ZN7cutlass13device_kernelINS_4gemm6kernel13GemmUniversalINS1_17GroupProblemShapeIN4cute5tupleIJiiiEEEEENS1_10collective13CollectiveMmaINS1_39MainloopSm90ArrayTmaGmmaWarpSpecializedILi3ENS6_IJNS5_1CILi1EEESD_SD_EEENS1_43KernelPtrArrayTmaWarpSpecializedCooperativeEEENS6_IJNSC_ILi128EEESH_SH_EEENS_10bfloat16_tEPNS6_IJlSD_NSC_ILi0EEEEEESJ_SM_NS5_8TiledMMAINS5_8MMA_AtomIJNS5_4SM904GMMA28MMA_64x128x16_F32BF16BF16_SSILNSQ_5MajorE0ELSS_0ELNSQ_7ScaleInE1ELST_1EEEEEENS5_6LayoutINS6_IJNSC_ILi2EEESD_SD_EEENS6_IJSD_SK_SK_EEEEENS6_IJNS5_10UnderscoreES11_S11_EEEEENS5_13SM90_TMA_LOADENS5_14ComposedLayoutINS5_7SwizzleILi3ELi4ELi3EEENS5_18smem_ptr_flag_bitsILi16EEENSW_INS6_IJNSC_ILi8EEENSC_ILi64EEEEEENS6_IJS1B_SD_EEEEEEEvNS5_8identityES14_S1F_vS1G_EENS_8epilogue10collective18CollectiveEpilogueINS1I_30Sm90PtrArrayTmaWarpSpecializedILi4ELi2ELi16ELb1ELb0ELi2EEEJSI_NS6_IJSH_NSC_ILi32EEEEEENS_6half_tEPNS6_IJSD_lSK_EEES1P_S1R_NS1I_6fusion15FusionCallbacksIS1M_NS1S_17LinearCombinationIS1P_fS1P_fLNS_15FloatRoundStyleE2EEESI_S1O_JEEES14_NS15_IS17_S19_NSW_INS6_IJS1B_S1A_EEENS6_IJSD_S1B_EEEEEEENS5_17SM75_U16x8_LDSM_TENS5_14SM90_TMA_STOREES21_NS5_17SM90_U16x8_STSM_TENS5_9Copy_AtomIJNS5_17SM90_U32x4_STSM_NES1P_EEEvEEEvvEEEEvNT_6ParamsE)
        /*0008*/ 	.word	0x000000a8


	//----- nvinfo : EIATTR_FRAME_SIZE
	.align		4
.L_15:
        /*000c*/ 	.byte	0x04, 0x11
        /*000e*/ 	.short	(.L_17 - .L_16)
	.align		4
.L_16:
        /*0010*/ 	.word	index@($__internal_0_$__cuda_sm20_div_u64)
        /*0014*/ 	.word	0x00000000


	//----- nvinfo : EIATTR_FRAME_SIZE
	.align		4
.L_17:
        /*0018*/ 	.byte	0x04, 0x11
        /*001a*/ 	.short	(.L_19 - .L_18)
	.align		4
.L_18:
        /*001c*/ 	.word	index@(_ZN7cutlass13device_kernelINS_4gemm6kernel13GemmUniversalINS1_17GroupProblemShapeIN4cute5tupleIJiiiEEEEENS1_10collective13CollectiveMmaINS1_39MainloopSm90ArrayTmaGmmaWarpSpecializedILi3ENS6_IJNS5_1CILi1EEESD_SD_EEENS1_43KernelPtrArrayTmaWarpSpecializedCooperativeEEENS6_IJNSC_ILi128EEESH_SH_EEENS_10bfloat16_tEPNS6_IJlSD_NSC_ILi0EEEEEESJ_SM_NS5_8TiledMMAINS5_8MMA_AtomIJNS5_4SM904GMMA28MMA_64x128x16_F32BF16BF16_SSILNSQ_5MajorE0ELSS_0ELNSQ_7ScaleInE1ELST_1EEEEEENS5_6LayoutINS6_IJNSC_ILi2EEESD_SD_EEENS6_IJSD_SK_SK_EEEEENS6_IJNS5_10UnderscoreES11_S11_EEEEENS5_13SM90_TMA_LOADENS5_14ComposedLayoutINS5_7SwizzleILi3ELi4ELi3EEENS5_18smem_ptr_flag_bitsILi16EEENSW_INS6_IJNSC_ILi8EEENSC_ILi64EEEEEENS6_IJS1B_SD_EEEEEEEvNS5_8identityES14_S1F_vS1G_EENS_8epilogue10collective18CollectiveEpilogueINS1I_30Sm90PtrArrayTmaWarpSpecializedILi4ELi2ELi16ELb1ELb0ELi2EEEJSI_NS6_IJSH_NSC_ILi32EEEEEENS_6half_tEPNS6_IJSD_lSK_EEES1P_S1R_NS1I_6fusion15FusionCallbacksIS1M_NS1S_17LinearCombinationIS1P_fS1P_fLNS_15FloatRoundStyleE2EEESI_S1O_JEEES14_NS15_IS17_S19_NSW_INS6_IJS1B_S1A_EEENS6_IJSD_S1B_EEEEEEENS5_17SM75_U16x8_LDSM_TENS5_14SM90_TMA_STOREES21_NS5_17SM90_U16x8_STSM_TENS5_9Copy_AtomIJNS5_17SM90_U32x4_STSM_NES1P_EEEvEEEvvEEEEvNT_6ParamsE)
        /*0020*/ 	.word	0x00000000


	//----- nvinfo : EIATTR_MIN_STACK_SIZE
	.align		4
.L_19:
        /*0024*/ 	.byte	0x04, 0x12
        /*0026*/ 	.short	(.L_21 - .L_20)
	.align		4
.L_20:
        /*0028*/ 	.word	index@(_ZN7cutlass13device_kernelINS_4gemm6kernel13GemmUniversalINS1_17GroupProblemShapeIN4cute5tupleIJiiiEEEEENS1_10collective13CollectiveMmaINS1_39MainloopSm90ArrayTmaGmmaWarpSpecializedILi3ENS6_IJNS5_1CILi1EEESD_SD_EEENS1_43KernelPtrArrayTmaWarpSpecializedCooperativeEEENS6_IJNSC_ILi128EEESH_SH_EEENS_10bfloat16_tEPNS6_IJlSD_NSC_ILi0EEEEEESJ_SM_NS5_8TiledMMAINS5_8MMA_AtomIJNS5_4SM904GMMA28MMA_64x128x16_F32BF16BF16_SSILNSQ_5MajorE0ELSS_0ELNSQ_7ScaleInE1ELST_1EEEEEENS5_6LayoutINS6_IJNSC_ILi2EEESD_SD_EEENS6_IJSD_SK_SK_EEEEENS6_IJNS5_10UnderscoreES11_S11_EEEEENS5_13SM90_TMA_LOADENS5_14ComposedLayoutINS5_7SwizzleILi3ELi4ELi3EEENS5_18smem_ptr_flag_bitsILi16EEENSW_INS6_IJNSC_ILi8EEENSC_ILi64EEEEEENS6_IJS1B_SD_EEEEEEEvNS5_8identityES14_S1F_vS1G_EENS_8epilogue10collective18CollectiveEpilogueINS1I_30Sm90PtrArrayTmaWarpSpecializedILi4ELi2ELi16ELb1ELb0ELi2EEEJSI_NS6_IJSH_NSC_ILi32EEEEEENS_6half_tEPNS6_IJSD_lSK_EEES1P_S1R_NS1I_6fusion15FusionCallbacksIS1M_NS1S_17LinearCombinationIS1P_fS1P_fLNS_15FloatRoundStyleE2EEESI_S1O_JEEES14_NS15_IS17_S19_NSW_INS6_IJS1B_S1A_EEENS6_IJSD_S1B_EEEEEEENS5_17SM75_U16x8_LDSM_TENS5_14SM90_TMA_STOREES21_NS5_17SM90_U16x8_STSM_TENS5_9Copy_AtomIJNS5_17SM90_U32x4_STSM_NES1P_EEEvEEEvvEEEEvNT_6ParamsE)
        /*002c*/ 	.word	0x00000000
.L_21:


//--------------------- .nv.compat                --------------------------
	.section	.nv.compat,"",@"SHT_CUDA_COMPAT_INFO"
	.align	4
        /*0000*/ 	.byte	0x02, 0x09, 0x01, 0x00, 0x02, 0x02, 0x04, 0x00, 0x02, 0x05, 0x05, 0x00, 0x03, 0x07, 0x01, 0x01
        /*0010*/ 	.byte	0x02, 0x03, 0x03, 0x00, 0x02, 0x06, 0x01, 0x00, 0x04, 0x0b, 0x08, 0x00, 0x00, 0x00, 0x00, 0x00
        /*0020*/ 	.byte	0x00, 0x00, 0x00, 0x00


//--------------------- .nv.info._ZN7cutlass13device_kernelINS_4gemm6kernel13GemmUniversalINS1_17GroupProblemShapeIN4cute5tupleIJiiiEEEEENS1_10collective13CollectiveMmaINS1_39MainloopSm90ArrayTmaGmmaWarpSpecializedILi3ENS6_IJNS5_1CILi1EEESD_SD_EEENS1_43KernelPtrArrayTmaWarpSpecializedCooperativeEEENS6_IJNSC_ILi128EEESH_SH_EEENS_10bfloat16_tEPNS6_IJlSD_NSC_ILi0EEEEEESJ_SM_NS5_8TiledMMAINS5_8MMA_AtomIJNS5_4SM904GMMA28MMA_64x128x16_F32BF16BF16_SSILNSQ_5MajorE0ELSS_0ELNSQ_7ScaleInE1ELST_1EEEEEENS5_6LayoutINS6_IJNSC_ILi2EEESD_SD_EEENS6_IJSD_SK_SK_EEEEENS6_IJNS5_10UnderscoreES11_S11_EEEEENS5_13SM90_TMA_LOADENS5_14ComposedLayoutINS5_7SwizzleILi3ELi4ELi3EEENS5_18smem_ptr_flag_bitsILi16EEENSW_INS6_IJNSC_ILi8EEENSC_ILi64EEEEEENS6_IJS1B_SD_EEEEEEEvNS5_8identityES14_S1F_vS1G_EENS_8epilogue10collective18CollectiveEpilogueINS1I_30Sm90PtrArrayTmaWarpSpecializedILi4ELi2ELi16ELb1ELb0ELi2EEEJSI_NS6_IJSH_NSC_ILi32EEEEEENS_6half_tEPNS6_IJSD_lSK_EEES1P_S1R_NS1I_6fusion15FusionCallbacksIS1M_NS1S_17LinearCombinationIS1P_fS1P_fLNS_15FloatRoundStyleE2EEESI_S1O_JEEES14_NS15_IS17_S19_NSW_INS6_IJS1B_S1A_EEENS6_IJSD_S1B_EEEEEEENS5_17SM75_U16x8_LDSM_TENS5_14SM90_TMA_STOREES21_NS5_17SM90_U16x8_STSM_TENS5_9Copy_AtomIJNS5_17SM90_U32x4_STSM_NES1P_EEEvEEEvvEEEEvNT_6ParamsE --------------------------
	.section	.nv.info._ZN7cutlass13device_kernelINS_4gemm6kernel13GemmUniversalINS1_17GroupProblemShapeIN4cute5tupleIJiiiEEEEENS1_10collective13CollectiveMmaINS1_39MainloopSm90ArrayTmaGmmaWarpSpecializedILi3ENS6_IJNS5_1CILi1EEESD_SD_EEENS1_43KernelPtrArrayTmaWarpSpecializedCooperativeEEENS6_IJNSC_ILi128EEESH_SH_EEENS_10bfloat16_tEPNS6_IJlSD_NSC_ILi0EEEEEESJ_SM_NS5_8TiledMMAINS5_8MMA_AtomIJNS5_4SM904GMMA28MMA_64x128x16_F32BF16BF16_SSILNSQ_5MajorE0ELSS_0ELNSQ_7ScaleInE1ELST_1EEEEEENS5_6LayoutINS6_IJNSC_ILi2EEESD_SD_EEENS6_IJSD_SK_SK_EEEEENS6_IJNS5_10UnderscoreES11_S11_EEEEENS5_13SM90_TMA_LOADENS5_14ComposedLayoutINS5_7SwizzleILi3ELi4ELi3EEENS5_18smem_ptr_flag_bitsILi16EEENSW_INS6_IJNSC_ILi8EEENSC_ILi64EEEEEENS6_IJS1B_SD_EEEEEEEvNS5_8identityES14_S1F_vS1G_EENS_8epilogue10collective18CollectiveEpilogueINS1I_30Sm90PtrArrayTmaWarpSpecializedILi4ELi2ELi16ELb1ELb0ELi2EEEJSI_NS6_IJSH_NSC_ILi32EEEEEENS_6half_tEPNS6_IJSD_lSK_EEES1P_S1R_NS1I_6fusion15FusionCallbacksIS1M_NS1S_17LinearCombinationIS1P_fS1P_fLNS_15FloatRoundStyleE2EEESI_S1O_JEEES14_NS15_IS17_S19_NSW_INS6_IJS1B_S1A_EEENS6_IJSD_S1B_EEEEEEENS5_17SM75_U16x8_LDSM_TENS5_14SM90_TMA_STOREES21_NS5_17SM90_U16x8_STSM_TENS5_9Copy_AtomIJNS5_17SM90_U32x4_STSM_NES1P_EEEvEEEvvEEEEvNT_6ParamsE,"",@"SHT_CUDA_INFO"
	.sectionflags	@""
	.align	4


	//----- nvinfo : EIATTR_CUDA_API_VERSION
	.align		4
        /*0000*/ 	.byte	0x04, 0x37
        /*0002*/ 	.short	(.L_23 - .L_22)
.L_22:
        /*0004*/ 	.word	0x00000082


	//----- nvinfo : EIATTR_KPARAM_INFO
	.align		4
.L_23:
        /*0008*/ 	.byte	0x04, 0x17
        /*000a*/ 	.short	(.L_25 - .L_24)
.L_24:
        /*000c*/ 	.word	0x00000000
        /*0010*/ 	.short	0x0000
        /*0012*/ 	.short	0x0070
        /*0014*/ 	.byte	0x00, 0xf0, 0x01, 0x1c


	//----- nvinfo : EIATTR_SPARSE_MMA_MASK
	.align		4
.L_25:
        /*0018*/ 	.byte	0x03, 0x50
        /*001a*/ 	.short	0x0000


	//----- nvinfo : EIATTR_MAXREG_COUNT
	.align		4
        /*001c*/ 	.byte	0x03, 0x1b
        /*001e*/ 	.short	0x00a8


	//----- nvinfo : EIATTR_NUM_BARRIERS
	.align		4
        /*0020*/ 	.byte	0x02, 0x4c
        /*0022*/ 	.byte	0x02
	.zero		1


	//----- nvinfo : EIATTR_EXTERNS
	.align		4
        /*0024*/ 	.byte	0x04, 0x0f
        /*0026*/ 	.short	(.L_27 - .L_26)


	//   ....[0]....
	.align		4
.L_26:
        /*0028*/ 	.word	index@(__assertfail)


	//----- nvinfo : EIATTR_MERCURY_ISA_VERSION
	.align		4
.L_27:
        /*002c*/ 	.byte	0x03, 0x5f
        /*002e*/ 	.short	0x0101


	//----- nvinfo : EIATTR_INT_WARP_WIDE_INSTR_OFFSETS
	.align		4
        /*0030*/ 	.byte	0x04, 0x31
        /*0032*/ 	.short	(.L_29 - .L_28)


	//   ....[0]....
.L_28:
        /*0034*/ 	.word	0x00001130


	//   ....[1]....
        /*0038*/ 	.word	0x00001140


	//   ....[2]....
        /*003c*/ 	.word	0x000011b0


	//----- nvinfo : EIATTR_COOP_GROUP_MASK_REGIDS
	.align		4
.L_29:
        /*0040*/ 	.byte	0x04, 0x29
        /*0042*/ 	.short	(.L_31 - .L_30)


	//   ....[0]....
.L_30:
        /*0044*/ 	.word	0xffffffff


	//   ....[1]....
        /*0048*/ 	.word	0xffffffff


	//   ....[2]....
        /*004c*/ 	.word	0xffffffff


	//   ....[3]....
        /*0050*/ 	.word	0xffffffff


	//   ....[4]....
        /*0054*/ 	.word	0xffffffff


	//   ....[5]....
        /*0058*/ 	.word	0xffffffff


	//   ....[6]....
        /*005c*/ 	.word	0xffffffff


	//   ....[7]....
        /*0060*/ 	.word	0xffffffff


	//   ....[8]....
        /*0064*/ 	.word	0xffffffff


	//   ....[9]....
        /*0068*/ 	.word	0xffffffff


	//   ....[10]....
        /*006c*/ 	.word	0xffffffff


	//   ....[11]....
        /*0070*/ 	.word	0xffffffff


	//   ....[12]....
        /*0074*/ 	.word	0xffffffff


	//   ....[13]....
        /*0078*/ 	.word	0xffffffff


	//   ....[14]....
        /*007c*/ 	.word	0xffffffff


	//   ....[15]....
        /*0080*/ 	.word	0xffffffff


	//   ....[16]....
        /*0084*/ 	.word	0xffffffff


	//   ....[17]....
        /*0088*/ 	.word	0xffffffff


	//   ....[18]....
        /*008c*/ 	.word	0xffffffff


	//   ....[19]....
        /*0090*/ 	.word	0xffffffff


	//   ....[20]....
        /*0094*/ 	.word	0xffffffff


	//   ....[21]....
        /*0098*/ 	.word	0xffffffff


	//   ....[22]....
        /*009c*/ 	.word	0xffffffff


	//   ....[23]....
        /*00a0*/ 	.word	0xffffffff


	//   ....[24]....
        /*00a4*/ 	.word	0xffffffff


	//   ....[25]....
        /*00a8*/ 	.word	0xffffffff


	//   ....[26]....
        /*00ac*/ 	.word	0xffffffff


	//   ....[27]....
        /*00b0*/ 	.word	0xffffffff


	//   ....[28]....
        /*00b4*/ 	.word	0xffffffff


	//   ....[29]....
        /*00b8*/ 	.word	0xffffffff


	//   ....[30]....
        /*00bc*/ 	.word	0xffffffff


	//   ....[31]....
        /*00c0*/ 	.word	0xffffffff


	//   ....[32]....
        /*00c4*/ 	.word	0xffffffff


	//   ....[33]....
        /*00c8*/ 	.word	0xffffffff


	//   ....[34]....
        /*00cc*/ 	.word	0xffffffff


	//   ....[35]....
        /*00d0*/ 	.word	0xffffffff


	//   ....[36]....
        /*00d4*/ 	.word	0xffffffff


	//   ....[37]....
        /*00d8*/ 	.word	0xffffffff


	//   ....[38]....
        /*00dc*/ 	.word	0xffffffff


	//   ....[39]....
        /*00e0*/ 	.word	0xffffffff


	//   ....[40]....
        /*00e4*/ 	.word	0xffffffff


	//   ....[41]....
        /*00e8*/ 	.word	0xffffffff


	//   ....[42]....
        /*00ec*/ 	.word	0xffffffff


	//   ....[43]....
        /*00f0*/ 	.word	0xffffffff


	//   ....[44]....
        /*00f4*/ 	.word	0xffffffff


	//   ....[45]....
        /*00f8*/ 	.word	0xffffffff


	//   ....[46]....
        /*00fc*/ 	.word	0xffffffff


	//   ....[47]....
        /*0100*/ 	.word	0xffffffff


	//   ....[48]....
        /*0104*/ 	.word	0xffffffff


	//   ....[49]....
        /*0108*/ 	.word	0xffffffff


	//   ....[50]....
        /*010c*/ 	.word	0xffffffff


	//   ....[51]....
        /*0110*/ 	.word	0xffffffff


	//   ....[52]....
        /*0114*/ 	.word	0xffffffff


	//   ....[53]....
        /*0118*/ 	.word	0xffffffff


	//   ....[54]....
        /*011c*/ 	.word	0xffffffff


	//   ....[55]....
        /*0120*/ 	.word	0xffffffff


	//   ....[56]....
        /*0124*/ 	.word	0xffffffff


	//   ....[57]....
        /*0128*/ 	.word	0xffffffff


	//   ....[58]....
        /*012c*/ 	.word	0xffffffff


	//   ....[59]....
        /*0130*/ 	.word	0xffffffff


	//   ....[60]....
        /*0134*/ 	.word	0xffffffff


	//   ....[61]....
        /*0138*/ 	.word	0xffffffff


	//   ....[62]....
        /*013c*/ 	.word	0xffffffff


	//   ....[63]....
        /*0140*/ 	.word	0xffffffff


	//   ....[64]....
        /*0144*/ 	.word	0xffffffff


	//   ....[65]....
        /*0148*/ 	.word	0xffffffff


	//   ....[66]....
        /*014c*/ 	.word	0xffffffff


	//   ....[67]....
        /*0150*/ 	.word	0xffffffff


	//   ....[68]....
        /*0154*/ 	.word	0xffffffff


	//   ....[69]....
        /*0158*/ 	.word	0xffffffff


	//   ....[70]....
        /*015c*/ 	.word	0xffffffff


	//   ....[71]....
        /*0160*/ 	.word	0xffffffff


	//   ....[72]....
        /*0164*/ 	.word	0xffffffff


	//   ....[73]....
        /*0168*/ 	.word	0xffffffff


	//   ....[74]....
        /*016c*/ 	.word	0xffffffff


	//   ....[75]....
        /*0170*/ 	.word	0xffffffff


	//   ....[76]....
        /*0174*/ 	.word	0xffffffff


	//   ....[77]....
        /*0178*/ 	.word	0xffffffff


	//   ....[78]....
        /*017c*/ 	.word	0x0500000f


	//----- nvinfo : EIATTR_COOP_GROUP_INSTR_OFFSETS
	.align		4
.L_31:
        /*0180*/ 	.byte	0x04, 0x28
        /*0182*/ 	.short	(.L_33 - .L_32)


	//   ....[0]....
.L_32:
        /*0184*/ 	.word	0x00000770


	//   ....[1]....
        /*0188*/ 	.word	0x00000840


	//   ....[2]....
        /*018c*/ 	.word	0x00000ce0


	//   ....[3]....
        /*0190*/ 	.word	0x00000eb0


	//   ....[4]....
        /*0194*/ 	.word	0x00001080


	//   ....[5]....
        /*0198*/ 	.word	0x000018c0


	//   ....[6]....
        /*019c*/ 	.word	0x000018f0


	//   ....[7]....
        /*01a0*/ 	.word	0x00001970


	//   ....[8]....
        /*01a4*/ 	.word	0x00001980


	//   ....[9]....
        /*01a8*/ 	.word	0x000019c0


	//   ....[10]....
        /*01ac*/ 	.word	0x000019e0


	//   ....[11]....
        /*01b0*/ 	.word	0x00001a20


	//   ....[12]....
        /*01b4*/ 	.word	0x00001a40


	//   ....[13]....
        /*01b8*/ 	.word	0x00001a80


	//   ....[14]....
        /*01bc*/ 	.word	0x00001aa0


	//   ....[15]....
        /*01c0*/ 	.word	0x00001b10


	//   ....[16]....
        /*01c4*/ 	.word	0x00001c90


	//   ....[17]....
        /*01c8*/ 	.word	0x00001ca0


	//   ....[18]....
        /*01cc*/ 	.word	0x00002280


	//   ....[19]....
        /*01d0*/ 	.word	0x00002290


	//   ....[20]....
        /*01d4*/ 	.word	0x000022e0


	//   ....[21]....
        /*01d8*/ 	.word	0x000022f0


	//   ....[22]....
        /*01dc*/ 	.word	0x00002340


	//   ....[23]....
        /*01e0*/ 	.word	0x00002350


	//   ....[24]....
        /*01e4*/ 	.word	0x000023a0


	//   ....[25]....
        /*01e8*/ 	.word	0x000023b0


	//   ....[26]....
        /*01ec*/ 	.word	0x00002400


	//   ....[27]....
        /*01f0*/ 	.word	0x00002410


	//   ....[28]....
        /*01f4*/ 	.word	0x000024a0


	//   ....[29]....
        /*01f8*/ 	.word	0x00002510


	//   ....[30]....
        /*01fc*/ 	.word	0x000025a0


	//   ....[31]....
        /*0200*/ 	.word	0x000025c0


	//   ....[32]....
        /*0204*/ 	.word	0x000025d0


	//   ....[33]....
        /*0208*/ 	.word	0x000025e0


	//   ....[34]....
        /*020c*/ 	.word	0x000025f0


	//   ....[35]....
        /*0210*/ 	.word	0x00002600


	//   ....[36]....
        /*0214*/ 	.word	0x00002ba0


	//   ....[37]....
        /*0218*/ 	.word	0x00002e40


	//   ....[38]....
        /*021c*/ 	.word	0x000031f0


	//   ....[39]....
        /*0220*/ 	.word	0x00003690


	//   ....[40]....
        /*0224*/ 	.word	0x00006b90


	//   ....[41]....
        /*0228*/ 	.word	0x00007030


	//   ....[42]....
        /*022c*/ 	.word	0x000073d0


	//   ....[43]....
        /*0230*/ 	.word	0x00008360


	//   ....[44]....
        /*0234*/ 	.word	0x00008a30


	//   ....[45]....
        /*0238*/ 	.word	0x00008f60


	//   ....[46]....
        /*023c*/ 	.word	0x00009e50


	//   ....[47]....
        /*0240*/ 	.word	0x0000ac00


	//   ....[48]....
        /*0244*/ 	.word	0x0000ac20


	//   ....[49]....
        /*0248*/ 	.word	0x0000ac70


	//   ....[50]....
        /*024c*/ 	.word	0x0000ac90


	//   ....[51]....
        /*0250*/ 	.word	0x0000acd0


	//   ....[52]....
        /*0254*/ 	.word	0x0000ad00


	//   ....[53]....
        /*0258*/ 	.word	0x0000ad40


	//   ....[54]....
        /*025c*/ 	.word	0x0000ad70


	//   ....[55]....
        /*0260*/ 	.word	0x0000adb0


	//   ....[56]....
        /*0264*/ 	.word	0x0000ade0


	//   ....[57]....
        /*0268*/ 	.word	0x0000ae70


	//   ....[58]....
        /*026c*/ 	.word	0x0000af90


	//   ....[59]....
        /*0270*/ 	.word	0x0000afb0


	//   ....[60]....
        /*0274*/ 	.word	0x0000b600


	//   ....[61]....
        /*0278*/ 	.word	0x0000b610


	//   ....[62]....
        /*027c*/ 	.word	0x0000b660


	//   ....[63]....
        /*0280*/ 	.word	0x0000b670


	//   ....[64]....
        /*0284*/ 	.word	0x0000b6c0


	//   ....[65]....
        /*0288*/ 	.word	0x0000b6d0


	//   ....[66]....
        /*028c*/ 	.word	0x0000b720


	//   ....[67]....
        /*0290*/ 	.word	0x0000b730


	//   ....[68]....
        /*0294*/ 	.word	0x0000b780


	//   ....[69]....
        /*0298*/ 	.word	0x0000b790


	//   ....[70]....
        /*029c*/ 	.word	0x0000b820


	//   ....[71]....
        /*02a0*/ 	.word	0x0000b890


	//   ....[72]....
        /*02a4*/ 	.word	0x0000b920


	//   ....[73]....
        /*02a8*/ 	.word	0x0000b940


	//   ....[74]....
        /*02ac*/ 	.word	0x0000b950


	//   ....[75]....
        /*02b0*/ 	.word	0x0000b960


	//   ....[76]....
        /*02b4*/ 	.word	0x0000b970


	//   ....[77]....
        /*02b8*/ 	.word	0x0000b980


	//   ....[78]....
        /*02bc*/ 	.word	0x0000cdb0


	//----- nvinfo : EIATTR_REG_RECONFIG
	.align		4
.L_33:
        /*02c0*/ 	.byte	0x01, 0x54
	.zero		2


	//----- nvinfo : EIATTR_SYSCALL_OFFSETS
	.align		4
        /*02c4*/ 	.byte	0x04, 0x46
        /*02c6*/ 	.short	(.L_35 - .L_34)


	//   ....[0]....
.L_34:
        /*02c8*/ 	.word	0x000048e0


	//   ....[1]....
        /*02cc*/ 	.word	0x000049d0


	//----- nvinfo : EIATTR_MBARRIER_INSTR_OFFSETS
	.align		4
.L_35:
        /*02d0*/ 	.byte	0x04, 0x39
        /*02d2*/ 	.short	(.L_37 - .L_36)


	//   ....[0]....
.L_36:
        /*02d4*/ 	.word	0x00000bc0
        /*02d8*/ 	.word	0x000000ff
        /*02dc*/ 	.word	0x00038400
        /*02e0*/ 	.short	0x0100
        /*02e2*/ 	.byte	0x06
	.zero		1


	//   ....[1]....
        /*02e4*/ 	.word	0x00000bd0
        /*02e8*/ 	.word	0x000000ff
        /*02ec*/ 	.word	0x00038440
        /*02f0*/ 	.short	0x0100
        /*02f2*/ 	.byte	0x06
	.zero		1


	//   ....[2]....
        /*02f4*/ 	.word	0x00000be0
        /*02f8*/ 	.word	0x000000ff
        /*02fc*/ 	.word	0x00038408
        /*0300*/ 	.short	0x0100
        /*0302*/ 	.byte	0x06
	.zero		1


	//   ....[3]....
        /*0304*/ 	.word	0x00000bf0
        /*0308*/ 	.word	0x000000ff
        /*030c*/ 	.word	0x00038448
        /*0310*/ 	.short	0x0100
        /*0312*/ 	.byte	0x06
	.zero		1


	//   ....[4]....
        /*0314*/ 	.word	0x00000c00
        /*0318*/ 	.word	0x000000ff
        /*031c*/ 	.word	0x00038410
        /*0320*/ 	.short	0x0100
        /*0322*/ 	.byte	0x06
	.zero		1


	//   ....[5]....
        /*0324*/ 	.word	0x00000c10
        /*0328*/ 	.word	0x000000ff
        /*032c*/ 	.word	0x00038450
        /*0330*/ 	.short	0x0100
        /*0332*/ 	.byte	0x06
	.zero		1


	//   ....[6]....
        /*0334*/ 	.word	0x00000c20
        /*0338*/ 	.word	0x000000ff
        /*033c*/ 	.word	0x00038418
        /*0340*/ 	.short	0x0100
        /*0342*/ 	.byte	0x06
	.zero		1


	//   ....[7]....
        /*0344*/ 	.word	0x00000c30
        /*0348*/ 	.word	0x000000ff
        /*034c*/ 	.word	0x00038458
        /*0350*/ 	.short	0x0100
        /*0352*/ 	.byte	0x06
	.zero		1


	//   ....[8]....
        /*0354*/ 	.word	0x00000c40
        /*0358*/ 	.word	0x000000ff
        /*035c*/ 	.word	0x00038420
        /*0360*/ 	.short	0x0100
        /*0362*/ 	.byte	0x06
	.zero		1


	//   ....[9]....
        /*0364*/ 	.word	0x00000c50
        /*0368*/ 	.word	0x000000ff
        /*036c*/ 	.word	0x00038460
        /*0370*/ 	.short	0x0100
        /*0372*/ 	.byte	0x06
	.zero		1


	//   ....[10]....
        /*0374*/ 	.word	0x00000c60
        /*0378*/ 	.word	0x000000ff
        /*037c*/ 	.word	0x00038428
        /*0380*/ 	.short	0x0100
        /*0382*/ 	.byte	0x06
	.zero		1


	//   ....[11]....
        /*0384*/ 	.word	0x00000c70
        /*0388*/ 	.word	0x000000ff
        /*038c*/ 	.word	0x00038468
        /*0390*/ 	.short	0x0100
        /*0392*/ 	.byte	0x06
	.zero		1


	//   ....[12]....
        /*0394*/ 	.word	0x00000c80
        /*0398*/ 	.word	0x000000ff
        /*039c*/ 	.word	0x00038430
        /*03a0*/ 	.short	0x0100
        /*03a2*/ 	.byte	0x06
	.zero		1


	//   ....[13]....
        /*03a4*/ 	.word	0x00000c90
        /*03a8*/ 	.word	0x000000ff
        /*03ac*/ 	.word	0x00038470
        /*03b0*/ 	.short	0x0100
        /*03b2*/ 	.byte	0x06
	.zero		1


	//   ....[14]....
        /*03b4*/ 	.word	0x00000ca0
        /*03b8*/ 	.word	0x000000ff
        /*03bc*/ 	.word	0x00038438
        /*03c0*/ 	.short	0x0100
        /*03c2*/ 	.byte	0x06
	.zero		1


	//   ....[15]....
        /*03c4*/ 	.word	0x00000cb0
        /*03c8*/ 	.word	0x000000ff
        /*03cc*/ 	.word	0x00038478
        /*03d0*/ 	.short	0x0100
        /*03d2*/ 	.byte	0x06
	.zero		1


	//   ....[16]....
        /*03d4*/ 	.word	0x00000e40
        /*03d8*/ 	.word	0x000000ff
        /*03dc*/ 	.word	0x00038480
        /*03e0*/ 	.short	0x0100
        /*03e2*/ 	.byte	0x06
	.zero		1


	//   ....[17]....
        /*03e4*/ 	.word	0x00000e50
        /*03e8*/ 	.word	0x000000ff
        /*03ec*/ 	.word	0x00038498
        /*03f0*/ 	.short	0x0100
        /*03f2*/ 	.byte	0x06
	.zero		1


	//   ....[18]....
        /*03f4*/ 	.word	0x00000e60
        /*03f8*/ 	.word	0x000000ff
        /*03fc*/ 	.word	0x00038488
        /*0400*/ 	.short	0x0100
        /*0402*/ 	.byte	0x06
	.zero		1


	//   ....[19]....
        /*0404*/ 	.word	0x00000e70
        /*0408*/ 	.word	0x000000ff
        /*040c*/ 	.word	0x000384a0
        /*0410*/ 	.short	0x0100
        /*0412*/ 	.byte	0x06
	.zero		1


	//   ....[20]....
        /*0414*/ 	.word	0x00000e80
        /*0418*/ 	.word	0x000000ff
        /*041c*/ 	.word	0x00038490
        /*0420*/ 	.short	0x0100
        /*0422*/ 	.byte	0x06
	.zero		1


	//   ....[21]....
        /*0424*/ 	.word	0x00000e90
        /*0428*/ 	.word	0x000000ff
        /*042c*/ 	.word	0x000384a8
        /*0430*/ 	.short	0x0100
        /*0432*/ 	.byte	0x06
	.zero		1


	//   ....[22]....
        /*0434*/ 	.word	0x00000ff0
        /*0438*/ 	.word	0x000000ff
        /*043c*/ 	.word	0x000384b0
        /*0440*/ 	.short	0x0100
        /*0442*/ 	.byte	0x06
	.zero		1


	//   ....[23]....
        /*0444*/ 	.word	0x00001000
        /*0448*/ 	.word	0x000000ff
        /*044c*/ 	.word	0x000384d0
        /*0450*/ 	.short	0x0100
        /*0452*/ 	.byte	0x06
	.zero		1


	//   ....[24]....
        /*0454*/ 	.word	0x00001010
        /*0458*/ 	.word	0x000000ff
        /*045c*/ 	.word	0x000384b8
        /*0460*/ 	.short	0x0100
        /*0462*/ 	.byte	0x06
	.zero		1


	//   ....[25]....
        /*0464*/ 	.word	0x00001020
        /*0468*/ 	.word	0x000000ff
        /*046c*/ 	.word	0x000384d8
        /*0470*/ 	.short	0x0100
        /*0472*/ 	.byte	0x06
	.zero		1


	//   ....[26]....
        /*0474*/ 	.word	0x00001030
        /*0478*/ 	.word	0x000000ff
        /*047c*/ 	.word	0x000384c0
        /*0480*/ 	.short	0x0100
        /*0482*/ 	.byte	0x06
	.zero		1


	//   ....[27]....
        /*0484*/ 	.word	0x00001040
        /*0488*/ 	.word	0x000000ff
        /*048c*/ 	.word	0x000384e0
        /*0490*/ 	.short	0x0100
        /*0492*/ 	.byte	0x06
	.zero		1


	//   ....[28]....
        /*0494*/ 	.word	0x00001050
        /*0498*/ 	.word	0x000000ff
        /*049c*/ 	.word	0x000384c8
        /*04a0*/ 	.short	0x0100
        /*04a2*/ 	.byte	0x06
	.zero		1


	//   ....[29]....
        /*04a4*/ 	.word	0x00001060
        /*04a8*/ 	.word	0x000000ff
        /*04ac*/ 	.word	0x000384e8
        /*04b0*/ 	.short	0x0100
        /*04b2*/ 	.byte	0x06
	.zero		1


	//   ....[30]....
        /*04b4*/ 	.word	0x00001200
        /*04b8*/ 	.word	0x000000ff
        /*04bc*/ 	.word	0x000384f0
        /*04c0*/ 	.short	0x0100
        /*04c2*/ 	.byte	0x06
	.zero		1


	//   ....[31]....
        /*04c4*/ 	.word	0x00001210
        /*04c8*/ 	.word	0x000000ff
        /*04cc*/ 	.word	0x000384f8
        /*04d0*/ 	.short	0x0100
        /*04d2*/ 	.byte	0x06
	.zero		1


	//   ....[32]....
        /*04d4*/ 	.word	0x000039d0
        /*04d8*/ 	.word	0x000000ff
        /*04dc*/ 	.word	0x00038480
        /*04e0*/ 	.short	0x010a
        /*04e2*/ 	.byte	0x04
	.zero		1


	//   ....[33]....
        /*04e4*/ 	.word	0x00003a10
        /*04e8*/ 	.word	0x000000ff
        /*04ec*/ 	.word	0x00038480
        /*04f0*/ 	.short	0x010a
        /*04f2*/ 	.byte	0x04
	.zero		1


	//   ....[34]....
        /*04f4*/ 	.word	0x00003f80
        /*04f8*/ 	.word	0x000000ff
        /*04fc*/ 	.word	0x00038480
        /*0500*/ 	.short	0x010a
        /*0502*/ 	.byte	0x04
	.zero		1


	//   ....[35]....
        /*0504*/ 	.word	0x00003fc0
        /*0508*/ 	.word	0x000000ff
        /*050c*/ 	.word	0x00038480
        /*0510*/ 	.short	0x010a
        /*0512*/ 	.byte	0x04
	.zero		1


	//   ....[36]....
        /*0514*/ 	.word	0x00004440
        /*0518*/ 	.word	0x000000ff
        /*051c*/ 	.word	0x00000000
        /*0520*/ 	.short	0x0101
        /*0522*/ 	.byte	0x04
	.zero		1


	//   ....[37]....
        /*0524*/ 	.word	0x00004610
        /*0528*/ 	.word	0x00000000
        /*052c*/ 	.word	0x00000000
        /*0530*/ 	.short	0x0101
        /*0532*/ 	.byte	0x3f
	.zero		1


	//   ....[38]....
        /*0534*/ 	.word	0x00004da0
        /*0538*/ 	.word	0x000000ff
        /*053c*/ 	.word	0x000384b0
        /*0540*/ 	.short	0x010a
        /*0542*/ 	.byte	0x2b
	.zero		1


	//   ....[39]....
        /*0544*/ 	.word	0x00005420
        /*0548*/ 	.word	0x000000ff
        /*054c*/ 	.word	0x00000000
        /*0550*/ 	.short	0x0101
        /*0552*/ 	.byte	0x04
	.zero		1


	//   ....[40]....
        /*0554*/ 	.word	0x00005450
        /*0558*/ 	.word	0x000000ff
        /*055c*/ 	.word	0x000384b8
        /*0560*/ 	.short	0x010a
        /*0562*/ 	.byte	0x2b
	.zero		1


	//   ....[41]....
        /*0564*/ 	.word	0x00005a10
        /*0568*/ 	.word	0x000000ff
        /*056c*/ 	.word	0x00000000
        /*0570*/ 	.short	0x0101
        /*0572*/ 	.byte	0x04
	.zero		1


	//   ....[42]....
        /*0574*/ 	.word	0x00005a40
        /*0578*/ 	.word	0x000000ff
        /*057c*/ 	.word	0x000384c0
        /*0580*/ 	.short	0x010a
        /*0582*/ 	.byte	0x2b
	.zero		1


	//   ....[43]....
        /*0584*/ 	.word	0x00006030
        /*0588*/ 	.word	0x000000ff
        /*058c*/ 	.word	0x00000000
        /*0590*/ 	.short	0x0101
        /*0592*/ 	.byte	0x04
	.zero		1


	//   ....[44]....
        /*0594*/ 	.word	0x00006060
        /*0598*/ 	.word	0x000000ff
        /*059c*/ 	.word	0x000384c8
        /*05a0*/ 	.short	0x010a
        /*05a2*/ 	.byte	0x2b
	.zero		1


	//   ....[45]....
        /*05a4*/ 	.word	0x000066d0
        /*05a8*/ 	.word	0x000000ff
        /*05ac*/ 	.word	0x00000000
        /*05b0*/ 	.short	0x0101
        /*05b2*/ 	.byte	0x05
	.zero		1


	//   ....[46]....
        /*05b4*/ 	.word	0x00006720
        /*05b8*/ 	.word	0x000000ff
        /*05bc*/ 	.word	0x00038400
        /*05c0*/ 	.short	0x010a
        /*05c2*/ 	.byte	0x04
	.zero		1


	//   ....[47]....
        /*05c4*/ 	.word	0x00006830
        /*05c8*/ 	.word	0x000000ff
        /*05cc*/ 	.word	0x00000000
        /*05d0*/ 	.short	0x0101
        /*05d2*/ 	.byte	0x04
	.zero		1


	//   ....[48]....
        /*05d4*/ 	.word	0x00006d60
        /*05d8*/ 	.word	0x000000ff
        /*05dc*/ 	.word	0x00000000
        /*05e0*/ 	.short	0x0101
        /*05e2*/ 	.byte	0x2b
	.zero		1


	//   ....[49]....
        /*05e4*/ 	.word	0x000074e0
        /*05e8*/ 	.word	0x000000ff
        /*05ec*/ 	.word	0x000384f8
        /*05f0*/ 	.short	0x010a
        /*05f2*/ 	.byte	0x05
	.zero		1


	//   ....[50]....
        /*05f4*/ 	.word	0x000075f0
        /*05f8*/ 	.word	0x000000ff
        /*05fc*/ 	.word	0x00038400
        /*0600*/ 	.short	0x010a
        /*0602*/ 	.byte	0x08
	.zero		1


	//   ....[51]....
        /*0604*/ 	.word	0x00007720
        /*0608*/ 	.word	0x000000ff
        /*060c*/ 	.word	0x00000000
        /*0610*/ 	.short	0x0101
        /*0612*/ 	.byte	0x08
	.zero		1


	//   ....[52]....
        /*0614*/ 	.word	0x00007900
        /*0618*/ 	.word	0x000000ff
        /*061c*/ 	.word	0x000384d0
        /*0620*/ 	.short	0x010a
        /*0622*/ 	.byte	0x05
	.zero		1


	//   ....[53]....
        /*0624*/ 	.word	0x00007a10
        /*0628*/ 	.word	0x000000ff
        /*062c*/ 	.word	0x000384b0
        /*0630*/ 	.short	0x010b
        /*0632*/ 	.byte	0x05
	.zero		1


	//   ....[54]....
        /*0634*/ 	.word	0x00007a70
        /*0638*/ 	.word	0x000000ff
        /*063c*/ 	.word	0x00000000
        /*0640*/ 	.short	0x0101
        /*0642*/ 	.byte	0x08
	.zero		1


	//   ....[55]....
        /*0644*/ 	.word	0x00007aa0
        /*0648*/ 	.word	0x000000ff
        /*064c*/ 	.word	0x000384d8
        /*0650*/ 	.short	0x010a
        /*0652*/ 	.byte	0x05
	.zero		1


	//   ....[56]....
        /*0654*/ 	.word	0x00007bd0
        /*0658*/ 	.word	0x000000ff
        /*065c*/ 	.word	0x000384b8
        /*0660*/ 	.short	0x010b
        /*0662*/ 	.byte	0x05
	.zero		1


	//   ....[57]....
        /*0664*/ 	.word	0x00007c30
        /*0668*/ 	.word	0x000000ff
        /*066c*/ 	.word	0x00000000
        /*0670*/ 	.short	0x0101
        /*0672*/ 	.byte	0x08
	.zero		1


	//   ....[58]....
        /*0674*/ 	.word	0x00007c60
        /*0678*/ 	.word	0x000000ff
        /*067c*/ 	.word	0x000384e0
        /*0680*/ 	.short	0x010a
        /*0682*/ 	.byte	0x05
	.zero		1


	//   ....[59]....
        /*0684*/ 	.word	0x00007d90
        /*0688*/ 	.word	0x000000ff
        /*068c*/ 	.word	0x000384c0
        /*0690*/ 	.short	0x010b
        /*0692*/ 	.byte	0x05
	.zero		1


	//   ....[60]....
        /*0694*/ 	.word	0x00007df0
        /*0698*/ 	.word	0x000000ff
        /*069c*/ 	.word	0x00000000
        /*06a0*/ 	.short	0x0101
        /*06a2*/ 	.byte	0x08
	.zero		1


	//   ....[61]....
        /*06a4*/ 	.word	0x00007e20
        /*06a8*/ 	.word	0x000000ff
        /*06ac*/ 	.word	0x000384e8
        /*06b0*/ 	.short	0x010a
        /*06b2*/ 	.byte	0x05
	.zero		1


	//   ....[62]....
        /*06b4*/ 	.word	0x00007f50
        /*06b8*/ 	.word	0x000000ff
        /*06bc*/ 	.word	0x000384c8
        /*06c0*/ 	.short	0x010b
        /*06c2*/ 	.byte	0x05
	.zero		1


	//   ....[63]....
        /*06c4*/ 	.word	0x00007ff0
        /*06c8*/ 	.word	0x000000ff
        /*06cc*/ 	.word	0x00000000
        /*06d0*/ 	.short	0x0101
        /*06d2*/ 	.byte	0x08
	.zero		1


	//   ....[64]....
        /*06d4*/ 	.word	0x00008530
        /*06d8*/ 	.word	0x000000ff
        /*06dc*/ 	.word	0x000384d0
        /*06e0*/ 	.short	0x010a
        /*06e2*/ 	.byte	0x05
	.zero		1


	//   ....[65]....
        /*06e4*/ 	.word	0x00008570
        /*06e8*/ 	.word	0x000000ff
        /*06ec*/ 	.word	0x000384d8
        /*06f0*/ 	.short	0x010a
        /*06f2*/ 	.byte	0x05
	.zero		1


	//   ....[66]....
        /*06f4*/ 	.word	0x000085b0
        /*06f8*/ 	.word	0x000000ff
        /*06fc*/ 	.word	0x000384e0
        /*0700*/ 	.short	0x010a
        /*0702*/ 	.byte	0x05
	.zero		1


	//   ....[67]....
        /*0704*/ 	.word	0x00008610
        /*0708*/ 	.word	0x00000003
        /*070c*/ 	.word	0x000384e8
        /*0710*/ 	.short	0x010a
        /*0712*/ 	.byte	0x3f
	.zero		1


	//   ....[68]....
        /*0714*/ 	.word	0x00009360
        /*0718*/ 	.word	0x00000008
        /*071c*/ 	.word	0x00038498
        /*0720*/ 	.short	0x010a
        /*0722*/ 	.byte	0x3f
	.zero		1


	//   ....[69]....
        /*0724*/ 	.word	0x000096a0
        /*0728*/ 	.word	0x000000ff
        /*072c*/ 	.word	0x000384f8
        /*0730*/ 	.short	0x0101
        /*0732*/ 	.byte	0x12
	.zero		1


	//   ....[70]....
        /*0734*/ 	.word	0x00009760
        /*0738*/ 	.word	0x00000003
        /*073c*/ 	.word	0x00038400
        /*0740*/ 	.short	0x010a
        /*0742*/ 	.byte	0x3f
	.zero		1


	//   ....[71]....
        /*0744*/ 	.word	0x000098a0
        /*0748*/ 	.word	0x00000002
        /*074c*/ 	.word	0x00000000
        /*0750*/ 	.short	0x0101
        /*0752*/ 	.byte	0x3f
	.zero		1


	//   ....[72]....
        /*0754*/ 	.word	0x0000a0e0
        /*0758*/ 	.word	0x00000007
        /*075c*/ 	.word	0x00000000
        /*0760*/ 	.short	0x010a
        /*0762*/ 	.byte	0x3f
	.zero		1


	//   ....[73]....
        /*0764*/ 	.word	0x0000a160
        /*0768*/ 	.word	0x00000009
        /*076c*/ 	.word	0x00000000
        /*0770*/ 	.short	0x010a
        /*0772*/ 	.byte	0x3f
	.zero		1


	//   ....[74]....
        /*0774*/ 	.word	0x0000a1f0
        /*0778*/ 	.word	0x00000003
        /*077c*/ 	.word	0x00000000
        /*0780*/ 	.short	0x010a
        /*0782*/ 	.byte	0x3f
	.zero		1


	//   ....[75]....
        /*0784*/ 	.word	0x0000be70
        /*0788*/ 	.word	0x00000011
        /*078c*/ 	.word	0x00038440
        /*0790*/ 	.short	0x010a
        /*0792*/ 	.byte	0x3f
	.zero		1


	//   ....[76]....
        /*0794*/ 	.word	0x0000bf90
        /*0798*/ 	.word	0x00000011
        /*079c*/ 	.word	0x00038400
        /*07a0*/ 	.short	0x0101
        /*07a2*/ 	.byte	0x3f
	.zero		1


	//   ....[77]....
        /*07a4*/ 	.word	0x0000c060
        /*07a8*/ 	.word	0x00000005
        /*07ac*/ 	.word	0x00038440
        /*07b0*/ 	.short	0x010a
        /*07b2*/ 	.byte	0x3f
	.zero		1


	//   ....[78]....
        /*07b4*/ 	.word	0x0000c110
        /*07b8*/ 	.word	0x00000007
        /*07bc*/ 	.word	0x00038440
        /*07c0*/ 	.short	0x010a
        /*07c2*/ 	.byte	0x3f
	.zero		1


	//   ....[79]....
        /*07c4*/ 	.word	0x0000c1c0
        /*07c8*/ 	.word	0x00000007
        /*07cc*/ 	.word	0x00038440
        /*07d0*/ 	.short	0x010a
        /*07d2*/ 	.byte	0x3f
	.zero		1


	//   ....[80]....
        /*07d4*/ 	.word	0x0000c270
        /*07d8*/ 	.word	0x00000007
        /*07dc*/ 	.word	0x00038440
        /*07e0*/ 	.short	0x010a
        /*07e2*/ 	.byte	0x3f
	.zero		1


	//   ....[81]....
        /*07e4*/ 	.word	0x0000c320
        /*07e8*/ 	.word	0x00000007
        /*07ec*/ 	.word	0x00038440
        /*07f0*/ 	.short	0x010a
        /*07f2*/ 	.byte	0x3f
	.zero		1


	//   ....[82]....
        /*07f4*/ 	.word	0x0000c3d0
        /*07f8*/ 	.word	0x00000007
        /*07fc*/ 	.word	0x00038440
        /*0800*/ 	.short	0x010a
        /*0802*/ 	.byte	0x3f
	.zero		1


	//   ....[83]....
        /*0804*/ 	.word	0x0000c480
        /*0808*/ 	.word	0x00000007
        /*080c*/ 	.word	0x00038440
        /*0810*/ 	.short	0x010a
        /*0812*/ 	.byte	0x3f
	.zero		1


	//   ....[84]....
        /*0814*/ 	.word	0x0000c530
        /*0818*/ 	.word	0x00000003
        /*081c*/ 	.word	0x00038440
        /*0820*/ 	.short	0x010a
        /*0822*/ 	.byte	0x3f
	.zero		1


	//   ....[85]....
        /*0824*/ 	.word	0x0000c590
        /*0828*/ 	.word	0x00000003
        /*082c*/ 	.word	0x00038480
        /*0830*/ 	.short	0x010a
        /*0832*/ 	.byte	0x3f
	.zero		1


	//   ....[86]....
        /*0834*/ 	.word	0x0000c5f0
        /*0838*/ 	.word	0x00000008
        /*083c*/ 	.word	0x00038480
        /*0840*/ 	.short	0x010a
        /*0842*/ 	.byte	0x3f
	.zero		1


	//   ....[87]....
        /*0844*/ 	.word	0x0000c6b0
        /*0848*/ 	.word	0x00000004
        /*084c*/ 	.word	0x000384b0
        /*0850*/ 	.short	0x010a
        /*0852*/ 	.byte	0x3f
	.zero		1


	//   ....[88]....
        /*0854*/ 	.word	0x0000c710
        /*0858*/ 	.word	0x0000000e
        /*085c*/ 	.word	0x000384b8
        /*0860*/ 	.short	0x010a
        /*0862*/ 	.byte	0x3f
	.zero		1


	//   ....[89]....
        /*0864*/ 	.word	0x0000c770
        /*0868*/ 	.word	0x0000000e
        /*086c*/ 	.word	0x000384c0
        /*0870*/ 	.short	0x010a
        /*0872*/ 	.byte	0x3f
	.zero		1


	//   ....[90]....
        /*0874*/ 	.word	0x0000c7d0
        /*0878*/ 	.word	0x0000000e
        /*087c*/ 	.word	0x000384c8
        /*0880*/ 	.short	0x010a
        /*0882*/ 	.byte	0x3f
	.zero		1


	//   ....[91]....
        /*0884*/ 	.word	0x0000c830
        /*0888*/ 	.word	0x00000003
        /*088c*/ 	.word	0x00038400
        /*0890*/ 	.short	0x010a
        /*0892*/ 	.byte	0x3f
	.zero		1


	//   ....[92]....
        /*0894*/ 	.word	0x0000c890
        /*0898*/ 	.word	0x00000003
        /*089c*/ 	.word	0x000384f8
        /*08a0*/ 	.short	0x010a
        /*08a2*/ 	.byte	0x3f
	.zero		1


	//   ....[93]....
        /*08a4*/ 	.word	0x0000c8f0
        /*08a8*/ 	.word	0x00000004
        /*08ac*/ 	.word	0x00038400
        /*08b0*/ 	.short	0x010a
        /*08b2*/ 	.byte	0x3f
	.zero		1


	//   ....[94]....
        /*08b4*/ 	.word	0x0000c950
        /*08b8*/ 	.word	0x00000003
        /*08bc*/ 	.word	0x000384d0
        /*08c0*/ 	.short	0x010a
        /*08c2*/ 	.byte	0x3f
	.zero		1


	//   ....[95]....
        /*08c4*/ 	.word	0x0000c9b0
        /*08c8*/ 	.word	0x00000003
        /*08cc*/ 	.word	0x000384d8
        /*08d0*/ 	.short	0x010a
        /*08d2*/ 	.byte	0x3f
	.zero		1


	//   ....[96]....
        /*08d4*/ 	.word	0x0000ca10
        /*08d8*/ 	.word	0x00000003
        /*08dc*/ 	.word	0x000384e0
        /*08e0*/ 	.short	0x010a
        /*08e2*/ 	.byte	0x3f
	.zero		1


	//   ....[97]....
        /*08e4*/ 	.word	0x0000ca70
        /*08e8*/ 	.word	0x00000003
        /*08ec*/ 	.word	0x000384e8
        /*08f0*/ 	.short	0x010a
        /*08f2*/ 	.byte	0x3f
	.zero		1


	//   ....[98]....
        /*08f4*/ 	.word	0x0000cad0
        /*08f8*/ 	.word	0x00000003
        /*08fc*/ 	.word	0x000384d0
        /*0900*/ 	.short	0x010a
        /*0902*/ 	.byte	0x3f
	.zero		1


	//   ....[99]....
        /*0904*/ 	.word	0x0000cb30
        /*0908*/ 	.word	0x00000003
        /*090c*/ 	.word	0x000384d8
        /*0910*/ 	.short	0x010a
        /*0912*/ 	.byte	0x3f
	.zero		1


	//   ....[100]....
        /*0914*/ 	.word	0x0000cb90
        /*0918*/ 	.word	0x00000003
        /*091c*/ 	.word	0x000384e0
        /*0920*/ 	.short	0x010a
        /*0922*/ 	.byte	0x3f
	.zero		1


	//   ....[101]....
        /*0924*/ 	.word	0x0000cc60
        /*0928*/ 	.word	0x00000008
        /*092c*/ 	.word	0x00038498
        /*0930*/ 	.short	0x010a
        /*0932*/ 	.byte	0x3f
	.zero		1


	//   ....[102]....
        /*0934*/ 	.word	0x0000ccb0
        /*0938*/ 	.word	0x00000003
        /*093c*/ 	.word	0x00038400
        /*0940*/ 	.short	0x010a
        /*0942*/ 	.byte	0x3f
	.zero		1


	//   ....[103]....
        /*0944*/ 	.word	0x0000cec0
        /*0948*/ 	.word	0x00000007
        /*094c*/ 	.word	0x00000000
        /*0950*/ 	.short	0x010a
        /*0952*/ 	.byte	0x3f
	.zero		1


	//   ....[104]....
        /*0954*/ 	.word	0x0000cf10
        /*0958*/ 	.word	0x00000009
        /*095c*/ 	.word	0x00000000
        /*0960*/ 	.short	0x010a
        /*0962*/ 	.byte	0x3f
	.zero		1


	//   ....[105]....
        /*0964*/ 	.word	0x0000cf60
        /*0968*/ 	.word	0x00000011
        /*096c*/ 	.word	0x00038440
        /*0970*/ 	.short	0x010a
        /*0972*/ 	.byte	0x3f
	.zero		1


	//   ....[106]....
        /*0974*/ 	.word	0x0000cfb0
        /*0978*/ 	.word	0x00000005
        /*097c*/ 	.word	0x00038440
        /*0980*/ 	.short	0x010a
        /*0982*/ 	.byte	0x3f
	.zero		1


	//   ....[107]....
        /*0984*/ 	.word	0x0000d000
        /*0988*/ 	.word	0x00000007
        /*098c*/ 	.word	0x00038440
        /*0990*/ 	.short	0x010a
        /*0992*/ 	.byte	0x3f
	.zero		1


	//   ....[108]....
        /*0994*/ 	.word	0x0000d050
        /*0998*/ 	.word	0x00000007
        /*099c*/ 	.word	0x00038440
        /*09a0*/ 	.short	0x010a
        /*09a2*/ 	.byte	0x3f
	.zero		1


	//   ....[109]....
        /*09a4*/ 	.word	0x0000d0a0
        /*09a8*/ 	.word	0x00000007
        /*09ac*/ 	.word	0x00038440
        /*09b0*/ 	.short	0x010a
        /*09b2*/ 	.byte	0x3f
	.zero		1


	//   ....[110]....
        /*09b4*/ 	.word	0x0000d0f0
        /*09b8*/ 	.word	0x00000007
        /*09bc*/ 	.word	0x00038440
        /*09c0*/ 	.short	0x010a
        /*09c2*/ 	.byte	0x3f
	.zero		1


	//   ....[111]....
        /*09c4*/ 	.word	0x0000d140
        /*09c8*/ 	.word	0x00000007
        /*09cc*/ 	.word	0x00038440
        /*09d0*/ 	.short	0x010a
        /*09d2*/ 	.byte	0x3f
	.zero		1


	//   ....[112]....
        /*09d4*/ 	.word	0x0000d190
        /*09d8*/ 	.word	0x00000007
        /*09dc*/ 	.word	0x00038440
        /*09e0*/ 	.short	0x010a
        /*09e2*/ 	.byte	0x3f
	.zero		1


	//----- nvinfo : EIATTR_NUM_MBARRIERS
	.align		4
.L_37:
        /*09e4*/ 	.byte	0x03, 0x38
        /*09e6*/ 	.short	0x0020


	//----- nvinfo : EIATTR_EXIT_INSTR_OFFSETS
	.align		4
        /*09e8*/ 	.byte	0x04, 0x1c
        /*09ea*/ 	.short	(.L_39 - .L_38)


	//   ....[0]....
.L_38:
        /*09ec*/ 	.word	0x00002a90


	//   ....[1]....
        /*09f0*/ 	.word	0x00002b50


	//   ....[2]....
        /*09f4*/ 	.word	0x00006d70


	//   ....[3]....
        /*09f8*/ 	.word	0x00006e10


	//   ....[4]....
        /*09fc*/ 	.word	0x00008660


	//   ....[5]....
        /*0a00*/ 	.word	0x0000a240


	//   ....[6]....
        /*0a04*/ 	.word	0x0000c560


	//----- nvinfo : EIATTR_MAX_THREADS
	.align		4
.L_39:
        /*0a08*/ 	.byte	0x04, 0x05
        /*0a0a*/ 	.short	(.L_41 - .L_40)
.L_40:
        /*0a0c*/ 	.word	0x00000180
        /*0a10*/ 	.word	0x00000001
        /*0a14*/ 	.word	0x00000001


	//----- nvinfo : EIATTR_CRS_STACK_SIZE
	.align		4
.L_41:
        /*0a18*/ 	.byte	0x04, 0x1e
        /*0a1a*/ 	.short	(.L_43 - .L_42)
.L_42:
        /*0a1c*/ 	.word	0x00000000


	//----- nvinfo : EIATTR_CBANK_PARAM_SIZE
	.align		4
.L_43:
        /*0a20*/ 	.byte	0x03, 0x19
        /*0a22*/ 	.short	0x0770


	//----- nvinfo : EIATTR_PARAM_CBANK
	.align		4
        /*0a24*/ 	.byte	0x04, 0x0a
        /*0a26*/ 	.short	(.L_45 - .L_44)
	.align		4
.L_44:
        /*0a28*/ 	.word	index@(.nv.constant0._ZN7cutlass13device_kernelINS_4gemm6kernel13GemmUniversalINS1_17GroupProblemShapeIN4cute5tupleIJiiiEEEEENS1_10collective13CollectiveMmaINS1_39MainloopSm90ArrayTmaGmmaWarpSpecializedILi3ENS6_IJNS5_1CILi1EEESD_SD_EEENS1_43KernelPtrArrayTmaWarpSpecializedCooperativeEEENS6_IJNSC_ILi128EEESH_SH_EEENS_10bfloat16_tEPNS6_IJlSD_NSC_ILi0EEEEEESJ_SM_NS5_8TiledMMAINS5_8MMA_AtomIJNS5_4SM904GMMA28MMA_64x128x16_F32BF16BF16_SSILNSQ_5MajorE0ELSS_0ELNSQ_7ScaleInE1ELST_1EEEEEENS5_6LayoutINS6_IJNSC_ILi2EEESD_SD_EEENS6_IJSD_SK_SK_EEEEENS6_IJNS5_10UnderscoreES11_S11_EEEEENS5_13SM90_TMA_LOADENS5_14ComposedLayoutINS5_7SwizzleILi3ELi4ELi3EEENS5_18smem_ptr_flag_bitsILi16EEENSW_INS6_IJNSC_ILi8EEENSC_ILi64EEEEEENS6_IJS1B_SD_EEEEEEEvNS5_8identityES14_S1F_vS1G_EENS_8epilogue10collective18CollectiveEpilogueINS1I_30Sm90PtrArrayTmaWarpSpecializedILi4ELi2ELi16ELb1ELb0ELi2EEEJSI_NS6_IJSH_NSC_ILi32EEEEEENS_6half_tEPNS6_IJSD_lSK_EEES1P_S1R_NS1I_6fusion15FusionCallbacksIS1M_NS1S_17LinearCombinationIS1P_fS1P_fLNS_15FloatRoundStyleE2EEESI_S1O_JEEES14_NS15_IS17_S19_NSW_INS6_IJS1B_S1A_EEENS6_IJSD_S1B_EEEEEEENS5_17SM75_U16x8_LDSM_TENS5_14SM90_TMA_STOREES21_NS5_17SM90_U16x8_STSM_TENS5_9Copy_AtomIJNS5_17SM90_U32x4_STSM_NES1P_EEEvEEEvvEEEEvNT_6ParamsE)
        /*0a2c*/ 	.short	0x0210
        /*0a2e*/ 	.short	0x0770


	//----- nvinfo : EIATTR_SW_WAR
	.align		4
.L_45:
        /*0a30*/ 	.byte	0x04, 0x36
        /*0a32*/ 	.short	(.L_47 - .L_46)
.L_46:
        /*0a34*/ 	.word	0x00000008
.L_47:


//--------------------- .nv.callgraph             --------------------------
	.section	.nv.callgraph,"",@"SHT_CUDA_CALLGRAPH"
	.align	4
	.sectionentsize	8
	.align		4
        /*0000*/ 	.word	0x00000000
	.align		4
        /*0004*/ 	.word	0xffffffff
	.align		4
        /*0008*/ 	.word	index@(_ZN7cutlass13device_kernelINS_4gemm6kernel13GemmUniversalINS1_17GroupProblemShapeIN4cute5tupleIJiiiEEEEENS1_10collective13CollectiveMmaINS1_39MainloopSm90ArrayTmaGmmaWarpSpecializedILi3ENS6_IJNS5_1CILi1EEESD_SD_EEENS1_43KernelPtrArrayTmaWarpSpecializedCooperativeEEENS6_IJNSC_ILi128EEESH_SH_EEENS_10bfloat16_tEPNS6_IJlSD_NSC_ILi0EEEEEESJ_SM_NS5_8TiledMMAINS5_8MMA_AtomIJNS5_4SM904GMMA28MMA_64x128x16_F32BF16BF16_SSILNSQ_5MajorE0ELSS_0ELNSQ_7ScaleInE1ELST_1EEEEEENS5_6LayoutINS6_IJNSC_ILi2EEESD_SD_EEENS6_IJSD_SK_SK_EEEEENS6_IJNS5_10UnderscoreES11_S11_EEEEENS5_13SM90_TMA_LOADENS5_14ComposedLayoutINS5_7SwizzleILi3ELi4ELi3EEENS5_18smem_ptr_flag_bitsILi16EEENSW_INS6_IJNSC_ILi8EEENSC_ILi64EEEEEENS6_IJS1B_SD_EEEEEEEvNS5_8identityES14_S1F_vS1G_EENS_8epilogue10collective18CollectiveEpilogueINS1I_30Sm90PtrArrayTmaWarpSpecializedILi4ELi2ELi16ELb1ELb0ELi2EEEJSI_NS6_IJSH_NSC_ILi32EEEEEENS_6half_tEPNS6_IJSD_lSK_EEES1P_S1R_NS1I_6fusion15FusionCallbacksIS1M_NS1S_17LinearCombinationIS1P_fS1P_fLNS_15FloatRoundStyleE2EEESI_S1O_JEEES14_NS15_IS17_S19_NSW_INS6_IJS1B_S1A_EEENS6_IJSD_S1B_EEEEEEENS5_17SM75_U16x8_LDSM_TENS5_14SM90_TMA_STOREES21_NS5_17SM90_U16x8_STSM_TENS5_9Copy_AtomIJNS5_17SM90_U32x4_STSM_NES1P_EEEvEEEvvEEEEvNT_6ParamsE)
	.align		4
        /*000c*/ 	.word	index@(__assertfail)
	.align		4
        /*0010*/ 	.word	0x00000000
	.align		4
        /*0014*/ 	.word	0xfffffffe
	.align		4
        /*0018*/ 	.word	0x00000000
	.align		4
        /*001c*/ 	.word	0xfffffffd
	.align		4
        /*0020*/ 	.word	0x00000000
	.align		4
        /*0024*/ 	.word	0xfffffffc


//--------------------- .nv.constant4             --------------------------
	.section	.nv.constant4,"a",@progbits
	.align	8
	.align		8
.nv.constant4:
        /*0000*/ 	.dword	__assertfail
	.align		8
        /*0008*/ 	.dword	__unnamed_1
	.align		8
        /*0010*/ 	.dword	_ZN39_INTERNAL_7fd9ad42_4_k_cu_2e523238_31154cuda3std3__45__cpo5beginE
	.align		8
        /*0018*/ 	.dword	_ZN39_INTERNAL_7fd9ad42_4_k_cu_2e523238_31154cuda3std3__45__cpo3endE
	.align		8
        /*0020*/ 	.dword	_ZN39_INTERNAL_7fd9ad42_4_k_cu_2e523238_31154cuda3std3__45__cpo6cbeginE
	.align		8
        /*0028*/ 	.dword	_ZN39_INTERNAL_7fd9ad42_4_k_cu_2e523238_31154cuda3std3__45__cpo4cendE
	.align		8
        /*0030*/ 	.dword	_ZN39_INTERNAL_7fd9ad42_4_k_cu_2e523238_31154cuda3std3__441_GLOBAL__N__7fd9ad42_4_k_cu_2e523238_31156ignoreE
	.align		8
        /*0038*/ 	.dword	_ZN39_INTERNAL_7fd9ad42_4_k_cu_2e523238_31154cuda3std3__419piecewise_constructE
	.align		8
        /*0040*/ 	.dword	_ZN39_INTERNAL_7fd9ad42_4_k_cu_2e523238_31154cuda3std3__48in_placeE
	.align		8
        /*0048*/ 	.dword	_ZN39_INTERNAL_7fd9ad42_4_k_cu_2e523238_31154cuda3std6ranges3__45__cpo4swapE
	.align		8
        /*0050*/ 	.dword	_ZN39_INTERNAL_7fd9ad42_4_k_cu_2e523238_31154cuda3std6ranges3__45__cpo9iter_moveE
	.align		8
        /*0058*/ 	.dword	_ZN39_INTERNAL_7fd9ad42_4_k_cu_2e523238_31154cute7productE
	.align		8
        /*0060*/ 	.dword	_ZN39_INTERNAL_7fd9ad42_4_k_cu_2e523238_31154cute1_E
	.align		8
        /*0068*/ 	.dword	$str$24
	.align		8
        /*0070*/ 	.dword	$str$25


//--------------------- .text._ZN7cutlass13device_kernelINS_4gemm6kernel13GemmUniversalINS1_17GroupProblemShapeIN4cute5tupleIJiiiEEEEENS1_10collective13CollectiveMmaINS1_39MainloopSm90ArrayTmaGmmaWarpSpecializedILi3ENS6_IJNS5_1CILi1EEESD_SD_EEENS1_43KernelPtrArrayTmaWarpSpecializedCooperativeEEENS6_IJNSC_ILi128EEESH_SH_EEENS_10bfloat16_tEPNS6_IJlSD_NSC_ILi0EEEEEESJ_SM_NS5_8TiledMMAINS5_8MMA_AtomIJNS5_4SM904GMMA28MMA_64x128x16_F32BF16BF16_SSILNSQ_5MajorE0ELSS_0ELNSQ_7ScaleInE1ELST_1EEEEEENS5_6LayoutINS6_IJNSC_ILi2EEESD_SD_EEENS6_IJSD_SK_SK_EEEEENS6_IJNS5_10UnderscoreES11_S11_EEEEENS5_13SM90_TMA_LOADENS5_14ComposedLayoutINS5_7SwizzleILi3ELi4ELi3EEENS5_18smem_ptr_flag_bitsILi16EEENSW_INS6_IJNSC_ILi8EEENSC_ILi64EEEEEENS6_IJS1B_SD_EEEEEEEvNS5_8identityES14_S1F_vS1G_EENS_8epilogue10collective18CollectiveEpilogueINS1I_30Sm90PtrArrayTmaWarpSpecializedILi4ELi2ELi16ELb1ELb0ELi2EEEJSI_NS6_IJSH_NSC_ILi32EEEEEENS_6half_tEPNS6_IJSD_lSK_EEES1P_S1R_NS1I_6fusion15FusionCallbacksIS1M_NS1S_17LinearCombinationIS1P_fS1P_fLNS_15FloatRoundStyleE2EEESI_S1O_JEEES14_NS15_IS17_S19_NSW_INS6_IJS1B_S1A_EEENS6_IJSD_S1B_EEEEEEENS5_17SM75_U16x8_LDSM_TENS5_14SM90_TMA_STOREES21_NS5_17SM90_U16x8_STSM_TENS5_9Copy_AtomIJNS5_17SM90_U32x4_STSM_NES1P_EEEvEEEvvEEEEvNT_6ParamsE --------------------------
	.section	.text._ZN7cutlass13device_kernelINS_4gemm6kernel13GemmUniversalINS1_17GroupProblemShapeIN4cute5tupleIJiiiEEEEENS1_10collective13CollectiveMmaINS1_39MainloopSm90ArrayTmaGmmaWarpSpecializedILi3ENS6_IJNS5_1CILi1EEESD_SD_EEENS1_43KernelPtrArrayTmaWarpSpecializedCooperativeEEENS6_IJNSC_ILi128EEESH_SH_EEENS_10bfloat16_tEPNS6_IJlSD_NSC_ILi0EEEEEESJ_SM_NS5_8TiledMMAINS5_8MMA_AtomIJNS5_4SM904GMMA28MMA_64x128x16_F32BF16BF16_SSILNSQ_5MajorE0ELSS_0ELNSQ_7ScaleInE1ELST_1EEEEEENS5_6LayoutINS6_IJNSC_ILi2EEESD_SD_EEENS6_IJSD_SK_SK_EEEEENS6_IJNS5_10UnderscoreES11_S11_EEEEENS5_13SM90_TMA_LOADENS5_14ComposedLayoutINS5_7SwizzleILi3ELi4ELi3EEENS5_18smem_ptr_flag_bitsILi16EEENSW_INS6_IJNSC_ILi8EEENSC_ILi64EEEEEENS6_IJS1B_SD_EEEEEEEvNS5_8identityES14_S1F_vS1G_EENS_8epilogue10collective18CollectiveEpilogueINS1I_30Sm90PtrArrayTmaWarpSpecializedILi4ELi2ELi16ELb1ELb0ELi2EEEJSI_NS6_IJSH_NSC_ILi32EEEEEENS_6half_tEPNS6_IJSD_lSK_EEES1P_S1R_NS1I_6fusion15FusionCallbacksIS1M_NS1S_17LinearCombinationIS1P_fS1P_fLNS_15FloatRoundStyleE2EEESI_S1O_JEEES14_NS15_IS17_S19_NSW_INS6_IJS1B_S1A_EEENS6_IJSD_S1B_EEEEEEENS5_17SM75_U16x8_LDSM_TENS5_14SM90_TMA_STOREES21_NS5_17SM90_U16x8_STSM_TENS5_9Copy_AtomIJNS5_17SM90_U32x4_STSM_NES1P_EEEvEEEvvEEEEvNT_6ParamsE,"ax",@progbits
	.align	128
.text._ZN7cutlass13device_kernelINS_4gemm6kernel13GemmUniversalINS1_17GroupProblemShapeIN4cute5tupleIJiiiEEEEENS1_10collective13CollectiveMmaINS1_39MainloopSm90ArrayTmaGmmaWarpSpecializedILi3ENS6_IJNS5_1CILi1EEESD_SD_EEENS1_43KernelPtrArrayTmaWarpSpecializedCooperativeEEENS6_IJNSC_ILi128EEESH_SH_EEENS_10bfloat16_tEPNS6_IJlSD_NSC_ILi0EEEEEESJ_SM_NS5_8TiledMMAINS5_8MMA_AtomIJNS5_4SM904GMMA28MMA_64x128x16_F32BF16BF16_SSILNSQ_5MajorE0ELSS_0ELNSQ_7ScaleInE1ELST_1EEEEEENS5_6LayoutINS6_IJNSC_ILi2EEESD_SD_EEENS6_IJSD_SK_SK_EEEEENS6_IJNS5_10UnderscoreES11_S11_EEEEENS5_13SM90_TMA_LOADENS5_14ComposedLayoutINS5_7SwizzleILi3ELi4ELi3EEENS5_18smem_ptr_flag_bitsILi16EEENSW_INS6_IJNSC_ILi8EEENSC_ILi64EEEEEENS6_IJS1B_SD_EEEEEEEvNS5_8identityES14_S1F_vS1G_EENS_8epilogue10collective18CollectiveEpilogueINS1I_30Sm90PtrArrayTmaWarpSpecializedILi4ELi2ELi16ELb1ELb0ELi2EEEJSI_NS6_IJSH_NSC_ILi32EEEEEENS_6half_tEPNS6_IJSD_lSK_EEES1P_S1R_NS1I_6fusion15FusionCallbacksIS1M_NS1S_17LinearCombinationIS1P_fS1P_fLNS_15FloatRoundStyleE2EEESI_S1O_JEEES14_NS15_IS17_S19_NSW_INS6_IJS1B_S1A_EEENS6_IJSD_S1B_EEEEEEENS5_17SM75_U16x8_LDSM_TENS5_14SM90_TMA_STOREES21_NS5_17SM90_U16x8_STSM_TENS5_9Copy_AtomIJNS5_17SM90_U32x4_STSM_NES1P_EEEvEEEvvEEEEvNT_6ParamsE:
        .type           _ZN7cutlass13device_kernelINS_4gemm6kernel13GemmUniversalINS1_17GroupProblemShapeIN4cute5tupleIJiiiEEEEENS1_10collective13CollectiveMmaINS1_39MainloopSm90ArrayTmaGmmaWarpSpecializedILi3ENS6_IJNS5_1CILi1EEESD_SD_EEENS1_43KernelPtrArrayTmaWarpSpecializedCooperativeEEENS6_IJNSC_ILi128EEESH_SH_EEENS_10bfloat16_tEPNS6_IJlSD_NSC_ILi0EEEEEESJ_SM_NS5_8TiledMMAINS5_8MMA_AtomIJNS5_4SM904GMMA28MMA_64x128x16_F32BF16BF16_SSILNSQ_5MajorE0ELSS_0ELNSQ_7ScaleInE1ELST_1EEEEEENS5_6LayoutINS6_IJNSC_ILi2EEESD_SD_EEENS6_IJSD_SK_SK_EEEEENS6_IJNS5_10UnderscoreES11_S11_EEEEENS5_13SM90_TMA_LOADENS5_14ComposedLayoutINS5_7SwizzleILi3ELi4ELi3EEENS5_18smem_ptr_flag_bitsILi16EEENSW_INS6_IJNSC_ILi8EEENSC_ILi64EEEEEENS6_IJS1B_SD_EEEEEEEvNS5_8identityES14_S1F_vS1G_EENS_8epilogue10collective18CollectiveEpilogueINS1I_30Sm90PtrArrayTmaWarpSpecializedILi4ELi2ELi16ELb1ELb0ELi2EEEJSI_NS6_IJSH_NSC_ILi32EEEEEENS_6half_tEPNS6_IJSD_lSK_EEES1P_S1R_NS1I_6fusion15FusionCallbacksIS1M_NS1S_17LinearCombinationIS1P_fS1P_fLNS_15FloatRoundStyleE2EEESI_S1O_JEEES14_NS15_IS17_S19_NSW_INS6_IJS1B_S1A_EEENS6_IJSD_S1B_EEEEEEENS5_17SM75_U16x8_LDSM_TENS5_14SM90_TMA_STOREES21_NS5_17SM90_U16x8_STSM_TENS5_9Copy_AtomIJNS5_17SM90_U32x4_STSM_NES1P_EEEvEEEvvEEEEvNT_6ParamsE,@function
        .size           _ZN7cutlass13device_kernelINS_4gemm6kernel13GemmUniversalINS1_17GroupProblemShapeIN4cute5tupleIJiiiEEEEENS1_10collective13CollectiveMmaINS1_39MainloopSm90ArrayTmaGmmaWarpSpecializedILi3ENS6_IJNS5_1CILi1EEESD_SD_EEENS1_43KernelPtrArrayTmaWarpSpecializedCooperativeEEENS6_IJNSC_ILi128EEESH_SH_EEENS_10bfloat16_tEPNS6_IJlSD_NSC_ILi0EEEEEESJ_SM_NS5_8TiledMMAINS5_8MMA_AtomIJNS5_4SM904GMMA28MMA_64x128x16_F32BF16BF16_SSILNSQ_5MajorE0ELSS_0ELNSQ_7ScaleInE1ELST_1EEEEEENS5_6LayoutINS6_IJNSC_ILi2EEESD_SD_EEENS6_IJSD_SK_SK_EEEEENS6_IJNS5_10UnderscoreES11_S11_EEEEENS5_13SM90_TMA_LOADENS5_14ComposedLayoutINS5_7SwizzleILi3ELi4ELi3EEENS5_18smem_ptr_flag_bitsILi16EEENSW_INS6_IJNSC_ILi8EEENSC_ILi64EEEEEENS6_IJS1B_SD_EEEEEEEvNS5_8identityES14_S1F_vS1G_EENS_8epilogue10collective18CollectiveEpilogueINS1I_30Sm90PtrArrayTmaWarpSpecializedILi4ELi2ELi16ELb1ELb0ELi2EEEJSI_NS6_IJSH_NSC_ILi32EEEEEENS_6half_tEPNS6_IJSD_lSK_EEES1P_S1R_NS1I_6fusion15FusionCallbacksIS1M_NS1S_17LinearCombinationIS1P_fS1P_fLNS_15FloatRoundStyleE2EEESI_S1O_JEEES14_NS15_IS17_S19_NSW_INS6_IJS1B_S1A_EEENS6_IJSD_S1B_EEEEEEENS5_17SM75_U16x8_LDSM_TENS5_14SM90_TMA_STOREES21_NS5_17SM90_U16x8_STSM_TENS5_9Copy_AtomIJNS5_17SM90_U32x4_STSM_NES1P_EEEvEEEvvEEEEvNT_6ParamsE,(.L_x_264 - _ZN7cutlass13device_kernelINS_4gemm6kernel13GemmUniversalINS1_17GroupProblemShapeIN4cute5tupleIJiiiEEEEENS1_10collective13CollectiveMmaINS1_39MainloopSm90ArrayTmaGmmaWarpSpecializedILi3ENS6_IJNS5_1CILi1EEESD_SD_EEENS1_43KernelPtrArrayTmaWarpSpecializedCooperativeEEENS6_IJNSC_ILi128EEESH_SH_EEENS_10bfloat16_tEPNS6_IJlSD_NSC_ILi0EEEEEESJ_SM_NS5_8TiledMMAINS5_8MMA_AtomIJNS5_4SM904GMMA28MMA_64x128x16_F32BF16BF16_SSILNSQ_5MajorE0ELSS_0ELNSQ_7ScaleInE1ELST_1EEEEEENS5_6LayoutINS6_IJNSC_ILi2EEESD_SD_EEENS6_IJSD_SK_SK_EEEEENS6_IJNS5_10UnderscoreES11_S11_EEEEENS5_13SM90_TMA_LOADENS5_14ComposedLayoutINS5_7SwizzleILi3ELi4ELi3EEENS5_18smem_ptr_flag_bitsILi16EEENSW_INS6_IJNSC_ILi8EEENSC_ILi64EEEEEENS6_IJS1B_SD_EEEEEEEvNS5_8identityES14_S1F_vS1G_EENS_8epilogue10collective18CollectiveEpilogueINS1I_30Sm90PtrArrayTmaWarpSpecializedILi4ELi2ELi16ELb1ELb0ELi2EEEJSI_NS6_IJSH_NSC_ILi32EEEEEENS_6half_tEPNS6_IJSD_lSK_EEES1P_S1R_NS1I_6fusion15FusionCallbacksIS1M_NS1S_17LinearCombinationIS1P_fS1P_fLNS_15FloatRoundStyleE2EEESI_S1O_JEEES14_NS15_IS17_S19_NSW_INS6_IJS1B_S1A_EEENS6_IJSD_S1B_EEEEEEENS5_17SM75_U16x8_LDSM_TENS5_14SM90_TMA_STOREES21_NS5_17SM90_U16x8_STSM_TENS5_9Copy_AtomIJNS5_17SM90_U32x4_STSM_NES1P_EEEvEEEvvEEEEvNT_6ParamsE)
        .other          _ZN7cutlass13device_kernelINS_4gemm6kernel13GemmUniversalINS1_17GroupProblemShapeIN4cute5tupleIJiiiEEEEENS1_10collective13CollectiveMmaINS1_39MainloopSm90ArrayTmaGmmaWarpSpecializedILi3ENS6_IJNS5_1CILi1EEESD_SD_EEENS1_43KernelPtrArrayTmaWarpSpecializedCooperativeEEENS6_IJNSC_ILi128EEESH_SH_EEENS_10bfloat16_tEPNS6_IJlSD_NSC_ILi0EEEEEESJ_SM_NS5_8TiledMMAINS5_8MMA_AtomIJNS5_4SM904GMMA28MMA_64x128x16_F32BF16BF16_SSILNSQ_5MajorE0ELSS_0ELNSQ_7ScaleInE1ELST_1EEEEEENS5_6LayoutINS6_IJNSC_ILi2EEESD_SD_EEENS6_IJSD_SK_SK_EEEEENS6_IJNS5_10UnderscoreES11_S11_EEEEENS5_13SM90_TMA_LOADENS5_14ComposedLayoutINS5_7SwizzleILi3ELi4ELi3EEENS5_18smem_ptr_flag_bitsILi16EEENSW_INS6_IJNSC_ILi8EEENSC_ILi64EEEEEENS6_IJS1B_SD_EEEEEEEvNS5_8identityES14_S1F_vS1G_EENS_8epilogue10collective18CollectiveEpilogueINS1I_30Sm90PtrArrayTmaWarpSpecializedILi4ELi2ELi16ELb1ELb0ELi2EEEJSI_NS6_IJSH_NSC_ILi32EEEEEENS_6half_tEPNS6_IJSD_lSK_EEES1P_S1R_NS1I_6fusion15FusionCallbacksIS1M_NS1S_17LinearCombinationIS1P_fS1P_fLNS_15FloatRoundStyleE2EEESI_S1O_JEEES14_NS15_IS17_S19_NSW_INS6_IJS1B_S1A_EEENS6_IJSD_S1B_EEEEEEENS5_17SM75_U16x8_LDSM_TENS5_14SM90_TMA_STOREES21_NS5_17SM90_U16x8_STSM_TENS5_9Copy_AtomIJNS5_17SM90_U32x4_STSM_NES1P_EEEvEEEvvEEEEvNT_6ParamsE,@"STO_CUDA_ENTRY STV_DEFAULT"
_ZN7cutlass13device_kernelINS_4gemm6kernel13GemmUniversalINS1_17GroupProblemShapeIN4cute5tupleIJiiiEEEEENS1_10collective13CollectiveMmaINS1_39MainloopSm90ArrayTmaGmmaWarpSpecializedILi3ENS6_IJNS5_1CILi1EEESD_SD_EEENS1_43KernelPtrArrayTmaWarpSpecializedCooperativeEEENS6_IJNSC_ILi128EEESH_SH_EEENS_10bfloat16_tEPNS6_IJlSD_NSC_ILi0EEEEEESJ_SM_NS5_8TiledMMAINS5_8MMA_AtomIJNS5_4SM904GMMA28MMA_64x128x16_F32BF16BF16_SSILNSQ_5MajorE0ELSS_0ELNSQ_7ScaleInE1ELST_1EEEEEENS5_6LayoutINS6_IJNSC_ILi2EEESD_SD_EEENS6_IJSD_SK_SK_EEEEENS6_IJNS5_10UnderscoreES11_S11_EEEEENS5_13SM90_TMA_LOADENS5_14ComposedLayoutINS5_7SwizzleILi3ELi4ELi3EEENS5_18smem_ptr_flag_bitsILi16EEENSW_INS6_IJNSC_ILi8EEENSC_ILi64EEEEEENS6_IJS1B_SD_EEEEEEEvNS5_8identityES14_S1F_vS1G_EENS_8epilogue10collective18CollectiveEpilogueINS1I_30Sm90PtrArrayTmaWarpSpecializedILi4ELi2ELi16ELb1ELb0ELi2EEEJSI_NS6_IJSH_NSC_ILi32EEEEEENS_6half_tEPNS6_IJSD_lSK_EEES1P_S1R_NS1I_6fusion15FusionCallbacksIS1M_NS1S_17LinearCombinationIS1P_fS1P_fLNS_15FloatRoundStyleE2EEESI_S1O_JEEES14_NS15_IS17_S19_NSW_INS6_IJS1B_S1A_EEENS6_IJSD_S1B_EEEEEEENS5_17SM75_U16x8_LDSM_TENS5_14SM90_TMA_STOREES21_NS5_17SM90_U16x8_STSM_TENS5_9Copy_AtomIJNS5_17SM90_U32x4_STSM_NES1P_EEEvEEEvvEEEEvNT_6ParamsE:
[----:B------:R-:W1:Y:S08]  /*0000*/  LDC R1, c[0x0][0x28] ;  /* 0x00000a00ff017b82 */ /* 0x000e700000000800 */
[----:B------:R-:W2:Y:S01]  /*0010*/  LDC.64 R6, c[0x0][0x918] ;  /* 0x00024600ff067b82 */ /* 0x000ea20000000a00 */
[----:B------:R-:W-:Y:S01]  /*0020*/  ULDC.64 UR56, c[0x0][0x208] ;  /* 0x0000820000387ab9 */ /* 0x000fe20000000a00 */
[----:B------:R-:W3:Y:S01]  /*0030*/  S2R R33, SR_TID.X ;  /* 0x0000000000217919 */ /* 0x000ee20000002100 */
[----:B------:R-:W-:Y:S01]  /*0040*/  ULDC UR4, c[0x0][0x910] ;  /* 0x0002440000047ab9 */ /* 0x000fe20000000800 */
[----:B------:R-:W-:Y:S01]  /*0050*/  ULDC.64 UR20, c[0x0][0x8d0] ;  /* 0x0002340000147ab9 */ /* 0x000fe20000000a00 */
[----:B------:R-:W-:Y:S01]  /*0060*/  ULDC.64 UR14, c[0x0][0x8c8] ;  /* 0x00023200000e7ab9 */ /* 0x000fe20000000a00 */
[----:B------:R-:W-:Y:S01]  /*0070*/  ULDC UR5, c[0x0][0x908] ;  /* 0x0002420000057ab9 */ /* 0x000fe20000000800 */
[----:B------:R-:W-:Y:S01]  /*0080*/  CS2R R8, SRZ ;  /* 0x0000000000087805 */ /* 0x000fe2000001ff00 */
[----:B------:R-:W-:Y:S01]  /*0090*/  S2UR UR40, SR_CTAID.X ;  /* 0x00000000002879c3 */ /* 0x000fe20000002500 */
[----:B------:R-:W-:Y:S01]  /*00a0*/  ULDC.64 UR22, c[0x0][0x8e8] ;  /* 0x00023a0000167ab9 */ /* 0x000fe20000000a00 */
[----:B------:R-:W-:Y:S01]  /*00b0*/  ULDC.64 UR16, c[0x0][0x8e0] ;  /* 0x0002380000107ab9 */ /* 0x000fe20000000a00 */
[----:B--2---:R-:W2:Y:S01]  /*00c0*/  LDG.E R2, desc[UR56][R6.64] ;  /* 0x0000003806027981 */ /* 0x004ea2000c1e1900 */
[----:B------:R-:W-:-:S03]  /*00d0*/  IMAD.U32 R3, RZ, RZ, UR4 ;  /* 0x00000004ff037e24 */ /* 0x000fc6000f8e00ff */
[----:B------:R-:W4:Y:S01]  /*00e0*/  LDG.E R0, desc[UR56][R6.64+0x4] ;  /* 0x0000043806007981 */ /* 0x000f22000c1e1900 */
[----:B---3--:R-:W-:-:S04]  /*00f0*/  LOP3.LUT R34, R33, 0x1f, RZ, 0xc0, !PT ;  /* 0x0000001f21227812 */ /* 0x008fc800078ec0ff */
[----:B------:R-:W-:Y:S01]  /*0100*/  ISETP.GE.AND P0, PT, R34, R3, PT ;  /* 0x000000032200720c */ /* 0x000fe20003f06270 */
[----:B------:R-:W3:Y:S01]  /*0110*/  S2UR UR4, SR_CTAID.Y ;  /* 0x00000000000479c3 */ /* 0x000ee20000002600 */
[----:B------:R-:W-:-:S04]  /*0120*/  UISETP.NE.U32.AND UP0, UPT, UR20, URZ, UPT ;  /* 0x0000003f1400728c */ /* 0x000fc8000bf05070 */
[----:B------:R-:W-:-:S07]  /*0130*/  UISETP.NE.AND.EX UP0, UPT, UR21, URZ, UPT, UP0 ;  /* 0x0000003f1500728c */ /* 0x000fce000bf05300 */
[----:B------:R-:W1:Y:S01]  /*0140*/  @!P0 LDC.64 R4, c[0x0][0x918] ;  /* 0x00024600ff048b82 */ /* 0x000e620000000a00 */
[----:B------:R-:W-:-:S03]  /*0150*/  UISETP.NE.AND UP3, UPT, UR5, 0x1, UPT ;  /* 0x000000010500788c */ /* 0x000fc6000bf65270 */
[----:B------:R-:W-:-:S08]  /*0160*/  @UP0 ULDC UR8, c[0x0][0x8dc] ;  /* 0x0002370000080ab9 */ /* 0x000fd00000000800 */
[----:B------:R-:W-:Y:S01]  /*0170*/  @UP3 ULDC UR12, c[0x0][0x10] ;  /* 0x00000400000c3ab9 */ /* 0x000fe20000000800 */
[----:B------:R-:W-:Y:S02]  /*0180*/  @UP3 UMOV UR5, URZ ;  /* 0x0000003f00053c82 */ /* 0x000fe40008000000 */
[----:B---3--:R-:W-:Y:S01]  /*0190*/  @UP3 UIMAD.WIDE.U32 UR12, UR40, UR12, UR4 ;  /* 0x0000000c280c32a5 */ /* 0x008fe2000f8e0004 */
[----:B------:R-:W-:Y:S01]  /*01a0*/  @UP3 UMOV UR9, URZ ;  /* 0x0000003f00093c82 */ /* 0x000fe20008000000 */
[----:B-1----:R-:W-:Y:S02]  /*01b0*/  @!P0 IMAD.WIDE.U32 R4, R34, 0xc, R4 ;  /* 0x0000000c22048825 */ /* 0x002fe400078e0004 */
[----:B------:R-:W-:-:S03]  /*01c0*/  @UP3 UIADD3 UR9, UR13, UR9, URZ ;  /* 0x000000090d093290 */ /* 0x000fc6000fffe03f */
[----:B------:R-:W-:Y:S01]  /*01d0*/  @UP3 UMOV UR10, UR12 ;  /* 0x0000000c000a3c82 */ /* 0x000fe20008000000 */
[----:B------:R1:W5:Y:S04]  /*01e0*/  @!P0 LDG.E R8, desc[UR56][R4.64] ;  /* 0x0000003804088981 */ /* 0x000368000c1e1900 */
[----:B------:R1:W5:Y:S01]  /*01f0*/  @!P0 LDG.E R9, desc[UR56][R4.64+0x4] ;  /* 0x0000043804098981 */ /* 0x000362000c1e1900 */
[----:B------:R-:W-:Y:S01]  /*0200*/  ISETP.NE.U32.AND P0, PT, RZ, UR22, PT ;  /* 0x00000016ff007c0c */ /* 0x000fe2000bf05070 */
[----:B------:R-:W-:Y:S01]  /*0210*/  @!UP3 ULDC UR5, c[0x0][0xc] ;  /* 0x000003000005bab9 */ /* 0x000fe20000000800 */
[----:B------:R-:W-:Y:S02]  /*0220*/  UMOV UR41, URZ ;  /* 0x0000003f00297c82 */ /* 0x000fe40008000000 */
[----:B------:R-:W-:Y:S01]  /*0230*/  ISETP.NE.AND.EX P0, PT, RZ, UR23, PT, P0 ;  /* 0x00000017ff007c0c */ /* 0x000fe2000bf05300 */
[----:B------:R-:W-:-:S07]  /*0240*/  @!UP3 UIMAD.WIDE.U32 UR4, UR5, UR4, UR40 ;  /* 0x000000040504b2a5 */ /* 0x000fce000f8e0028 */
[----:B------:R-:W-:Y:S01]  /*0250*/  @!UP3 UMOV UR9, UR5 ;  /* 0x000000050009bc82 */ /* 0x000fe20008000000 */
[----:B------:R-:W-:Y:S01]  /*0260*/  @!UP3 UMOV UR10, UR4 ;  /* 0x00000004000abc82 */ /* 0x000fe20008000000 */
[----:B--2---:R-:W-:-:S13]  /*0270*/  R2UR UR11, R2 ;  /* 0x00000000020b72ca */ /* 0x004fda00000e0000 */
[----:B------:R-:W-:-:S04]  /*0280*/  UIADD3 UR6, UP1, UR11, UR14, URZ ;  /* 0x0000000e0b067290 */ /* 0x000fc8000ff3e03f */
[----:B------:R-:W-:Y:S02]  /*0290*/  ULEA.HI.X.SX32 UR11, UR11, UR15, 0x1, UP1 ;  /* 0x0000000f0b0b7291 */ /* 0x000fe400088f0e3f */
[----:B------:R-:W-:Y:S01]  /*02a0*/  UIADD3 UR6, UP1, UR6, -0x1, URZ ;  /* 0xffffffff06067890 */ /* 0x000fe2000ff3e03f */
[----:B----4-:R-:W-:-:S03]  /*02b0*/  R2UR UR24, R0 ;  /* 0x00000000001872ca */ /* 0x010fc600000e0000 */
[----:B------:R-:W-:Y:S02]  /*02c0*/  UIADD3.X UR11, UR11, -0x1, URZ, UP1, !UPT ;  /* 0xffffffff0b0b7890 */ /* 0x000fe40008ffe43f */
[----:B------:R-:W-:-:S04]  /*02d0*/  @UP0 UIADD3 UR8, UP1, UR6, UR8, URZ ;  /* 0x0000000806080290 */ /* 0x000fc8000ff3e03f */
[----:B------:R-:W-:-:S04]  /*02e0*/  @UP0 UIADD3.X UR26, URZ, UR11, URZ, UP1, !UPT ;  /* 0x0000000b3f1a0290 */ /* 0x000fc80008ffe43f */
[----:B------:R-:W-:Y:S02]  /*02f0*/  @UP0 UIMAD.WIDE.U32 UR18, UR26, UR20, URZ ;  /* 0x000000141a1202a5 */ /* 0x000fe4000f8e003f */
[----:B------:R-:W-:Y:S02]  /*0300*/  @UP0 UIMAD.WIDE.U32 UR12, UR8, UR20, URZ ;  /* 0x00000014080c02a5 */ /* 0x000fe4000f8e003f */
[----:B------:R-:W-:Y:S02]  /*0310*/  @UP0 UIMAD.WIDE.U32 UR18, UP1, UR8, UR21, UR18 ;  /* 0x00000015081202a5 */ /* 0x000fe4000f820012 */
[----:B------:R-:W-:Y:S02]  /*0320*/  UIADD3 UR7, UP2, UR24, UR16, URZ ;  /* 0x0000001018077290 */ /* 0x000fe4000ff5e03f */
[----:B------:R-:W-:Y:S02]  /*0330*/  @UP0 UIADD3.X UR25, URZ, URZ, URZ, UP1, !UPT ;  /* 0x0000003f3f190290 */ /* 0x000fe40008ffe43f */
[----:B------:R-:W-:-:S02]  /*0340*/  @UP0 UIADD3 URZ, UP1, UR13, UR18, URZ ;  /* 0x000000120d3f0290 */ /* 0x000fc4000ff3e03f */
[----:B------:R-:W-:-:S03]  /*0350*/  ULEA.HI.X.SX32 UR8, UR24, UR17, 0x1, UP2 ;  /* 0x0000001118087291 */ /* 0x000fc600090f0e3f */
[----:B------:R-:W-:Y:S02]  /*0360*/  @UP0 UMOV UR24, UR19 ;  /* 0x0000001300180c82 */ /* 0x000fe40008000000 */
[----:B------:R-:W-:Y:S02]  /*0370*/  @UP0 UIMAD.WIDE.U32.X UR12, UR26, UR21, UR24, UP1 ;  /* 0x000000151a0c02a5 */ /* 0x000fe400088e0418 */
[----:B------:R-:W-:-:S04]  /*0380*/  UIADD3 UR19, UP1, UR7, -0x1, URZ ;  /* 0xffffffff07137890 */ /* 0x000fc8000ff3e03f */
[----:B------:R-:W-:Y:S01]  /*0390*/  UIADD3.X UR5, UR8, -0x1, URZ, UP1, !UPT ;  /* 0xffffffff08057890 */ /* 0x000fe20008ffe43f */
[----:B------:R-:W-:Y:S01]  /*03a0*/  @UP0 UMOV UR6, UR12 ;  /* 0x0000000c00060c82 */ /* 0x000fe20008000000 */
[----:B------:R-:W-:Y:S01]  /*03b0*/  @UP0 UMOV UR11, UR13 ;  /* 0x0000000d000b0c82 */ /* 0x000fe20008000000 */
[----:B-1----:R-:W-:Y:S09]  /*03c0*/  @!P0 BRA `(.L_x_0) ;  /* 0x00000000002c8947 */ /* 0x002ff20003800000 */
[----:B------:R-:W-:Y:S02]  /*03d0*/  ULDC UR7, c[0x0][0x8f4] ;  /* 0x00023d0000077ab9 */ /* 0x000fe40000000800 */
[----:B------:R-:W-:-:S04]  /*03e0*/  UIADD3 UR7, UP1, UR19, UR7, URZ ;  /* 0x0000000713077290 */ /* 0x000fc8000ff3e03f */
[----:B------:R-:W-:-:S04]  /*03f0*/  UIADD3.X UR8, URZ, UR5, URZ, UP1, !UPT ;  /* 0x000000053f087290 */ /* 0x000fc80008ffe43f */
[----:B------:R-:W-:-:S04]  /*0400*/  UIMAD.WIDE.U32 UR4, UR8, UR22, URZ ;  /* 0x00000016080472a5 */ /* 0x000fc8000f8e003f */
[----:B------:R-:W-:Y:S02]  /*0410*/  UIMAD.WIDE.U32 UR12, UP1, UR7, UR23, UR4 ;  /* 0x00000017070c72a5 */ /* 0x000fe4000f820004 */
[----:B------:R-:W-:Y:S02]  /*0420*/  UIMAD.WIDE.U32 UR4, UR7, UR22, URZ ;  /* 0x00000016070472a5 */ /* 0x000fe4000f8e003f */
[----:B------:R-:W-:Y:S02]  /*0430*/  UIADD3.X UR19, URZ, URZ, URZ, UP1, !UPT ;  /* 0x0000003f3f137290 */ /* 0x000fe40008ffe43f */
[----:B------:R-:W-:Y:S01]  /*0440*/  UIADD3 URZ, UP1, UR5, UR12, URZ ;  /* 0x0000000c053f7290 */ /* 0x000fe2000ff3e03f */
[----:B------:R-:W-:-:S03]  /*0450*/  UMOV UR18, UR13 ;  /* 0x0000000d00127c82 */ /* 0x000fc60008000000 */
[----:B------:R-:W-:-:S07]  /*0460*/  UIMAD.WIDE.U32.X UR4, UR8, UR23, UR18, UP1 ;  /* 0x00000017080472a5 */ /* 0x000fce00088e0412 */
[----:B------:R-:W-:-:S05]  /*0470*/  UMOV UR19, UR4 ;  /* 0x0000000400137c82 */ /* 0x000fca0008000000 */
.L_x_0:
[----:B------:R-:W-:Y:S01]  /*0480*/  ULDC UR8, c[0x0][0x934] ;  /* 0x00024d0000087ab9 */ /* 0x000fe20000000800 */
[----:B------:R-:W-:Y:S01]  /*0490*/  ULDC UR7, c[0x0][0x904] ;  /* 0x0002410000077ab9 */ /* 0x000fe20000000800 */
[----:B------:R-:W-:Y:S01]  /*04a0*/  ULDC UR4, c[0x0][0x938] ;  /* 0x00024e0000047ab9 */ /* 0x000fe20000000800 */
[----:B------:R-:W-:Y:S01]  /*04b0*/  USHF.L.U32 UR8, UR8, UR7, URZ ;  /* 0x0000000708087299 */ /* 0x000fe2000800063f */
[----:B------:R-:W-:Y:S01]  /*04c0*/  SHF.R.U32.HI R13, RZ, 0x5, R33 ;  /* 0x00000005ff0d7819 */ /* 0x000fe20000011621 */
[----:B------:R-:W-:Y:S01]  /*04d0*/  USHF.L.U32 UR7, UR4, UR7, URZ ;  /* 0x0000000704077299 */ /* 0x000fe2000800063f */
[----:B------:R-:W-:Y:S01]  /*04e0*/  ULDC UR18, c[0x0][0x8d8] ;  /* 0x0002360000127ab9 */ /* 0x000fe20000000800 */
[----:B------:R-:W-:Y:S02]  /*04f0*/  ULDC UR28, c[0x0][0x8f0] ;  /* 0x00023c00001c7ab9 */ /* 0x000fe40000000800 */
[----:B------:R-:W-:Y:S01]  /*0500*/  IMAD.U32 R10, RZ, RZ, UR8 ;  /* 0x00000008ff0a7e24 */ /* 0x000fe2000f8e00ff */
[----:B------:R-:W-:Y:S01]  /*0510*/  USHF.R.U64 UR11, UR6, UR18, UR11 ;  /* 0x00000012060b7299 */ /* 0x000fe2000800120b */
[----:B------:R-:W-:Y:S01]  /*0520*/  IMAD.U32 R11, RZ, RZ, UR7 ;  /* 0x00000007ff0b7e24 */ /* 0x000fe2000f8e00ff */
[----:B------:R-:W-:-:S02]  /*0530*/  USHF.R.U64 UR6, UR19, UR28, UR5 ;  /* 0x0000001c13067299 */ /* 0x000fc40008001205 */
[----:B------:R-:W-:Y:S01]  /*0540*/  IABS R0, R10 ;  /* 0x0000000a00007213 */ /* 0x000fe20000000000 */
[----:B------:R-:W-:Y:S01]  /*0550*/  UIADD3 UR11, UR11, -0x1, UR8 ;  /* 0xffffffff0b0b7890 */ /* 0x000fe2000fffe008 */
[----:B------:R-:W-:Y:S01]  /*0560*/  IABS R2, R11 ;  /* 0x0000000b00027213 */ /* 0x000fe20000000000 */
[----:B------:R-:W-:Y:S01]  /*0570*/  UIADD3 UR6, UR6, -0x1, UR7 ;  /* 0xffffffff06067890 */ /* 0x000fe2000fffe007 */
[----:B------:R-:W-:Y:S01]  /*0580*/  R2UR UR27, R0 ;  /* 0x00000000001b72ca */ /* 0x000fe200000e0000 */
[----:B------:R-:W-:Y:S01]  /*0590*/  UMOV UR4, URZ ;  /* 0x0000003f00047c82 */ /* 0x000fe20008000000 */
[----:B------:R-:W-:Y:S01]  /*05a0*/  UISETP.GE.AND UP5, UPT, UR11, URZ, UPT ;  /* 0x0000003f0b00728c */ /* 0x000fe2000bfa6270 */
[----:B------:R-:W-:Y:S01]  /*05b0*/  IMAD.MOV.U32 R0, RZ, RZ, R2 ;  /* 0x000000ffff007224 */ /* 0x000fe200078e0002 */
[----:B------:R-:W-:Y:S01]  /*05c0*/  UISETP.NE.AND UP4, UPT, UR8, URZ, UPT ;  /* 0x0000003f0800728c */ /* 0x000fe2000bf85270 */
[----:B------:R-:W-:-:S03]  /*05d0*/  UMOV UR53, 0x1 ;  /* 0x0000000100357882 */ /* 0x000fc60000000000 */
[----:B------:R-:W-:-:S05]  /*05e0*/  R2UR UR26, R0 ;  /* 0x00000000001a72ca */ /* 0x000fca00000e0000 */
[----:B------:R-:W1:Y:S08]  /*05f0*/  I2F.RP R0, UR27 ;  /* 0x0000001b00007d06 */ /* 0x000e700008209400 */
[----:B------:R-:W2:Y:S08]  /*0600*/  I2F.RP R4, UR26 ;  /* 0x0000001a00047d06 */ /* 0x000eb00008209400 */
[----:B-1----:R-:W1:Y:S08]  /*0610*/  MUFU.RCP R0, R0 ;  /* 0x0000000000007308 */ /* 0x002e700000001000 */
[----:B--2---:R-:W2:Y:S01]  /*0620*/  MUFU.RCP R4, R4 ;  /* 0x0000000400047308 */ /* 0x004ea20000001000 */
[----:B-1----:R-:W-:-:S02]  /*0630*/  VIADD R2, R0, 0xffffffe ;  /* 0x0ffffffe00027836 */ /* 0x002fc40000000000 */
[----:B------:R-:W-:-:S05]  /*0640*/  IMAD.U32 R0, RZ, RZ, UR11 ;  /* 0x0000000bff007e24 */ /* 0x000fca000f8e00ff */
[----:B------:R-:W1:Y:S01]  /*0650*/  F2I.FTZ.U32.TRUNC.NTZ R2, R2 ;  /* 0x0000000200027305 */ /* 0x000e62000021f000 */
[----:B------:R-:W-:Y:S01]  /*0660*/  IABS R0, R0 ;  /* 0x0000000000007213 */ /* 0x000fe20000000000 */
[----:B--2---:R-:W-:Y:S01]  /*0670*/  VIADD R5, R4, 0xffffffe ;  /* 0x0ffffffe04057836 */ /* 0x004fe20000000000 */
[----:B------:R-:W-:Y:S02]  /*0680*/  IABS R4, R10 ;  /* 0x0000000a00047213 */ /* 0x000fe40000000000 */
[----:B------:R-:W-:-:S03]  /*0690*/  R2UR UR31, R0 ;  /* 0x00000000001f72ca */ /* 0x000fc600000e0000 */
[----:B------:R-:W2:Y:S01]  /*06a0*/  F2I.FTZ.U32.TRUNC.NTZ R5, R5 ;  /* 0x0000000500057305 */ /* 0x000ea2000021f000 */
[----:B------:R-:W-:Y:S01]  /*06b0*/  IMAD.MOV R4, RZ, RZ, -R4 ;  /* 0x000000ffff047224 */ /* 0x000fe200078e0a04 */
[----:B-1----:R-:W-:Y:S01]  /*06c0*/  R2UR UR5, R2 ;  /* 0x00000000020572ca */ /* 0x002fe200000e0000 */
[----:B------:R-:W-:Y:S01]  /*06d0*/  IMAD.U32 R2, RZ, RZ, UR6 ;  /* 0x00000006ff027e24 */ /* 0x000fe2000f8e00ff */
[----:B--2---:R-:W-:-:S04]  /*06e0*/  R2UR UR13, R5 ;  /* 0x00000000050d72ca */ /* 0x004fc800000e0000 */
[----:B------:R-:W-:Y:S01]  /*06f0*/  IABS R5, R2 ;  /* 0x0000000200057213 */ /* 0x000fe20000000000 */
[----:B------:R-:W-:Y:S01]  /*0700*/  IMAD.MOV.U32 R2, RZ, RZ, R4 ;  /* 0x000000ffff027224 */ /* 0x000fe200078e0004 */
[----:B------:R-:W-:-:S05]  /*0710*/  IABS R4, R11 ;  /* 0x0000000b00047213 */ /* 0x000fca0000000000 */
[----:B------:R-:W-:Y:S01]  /*0720*/  UIADD3 UR12, URZ, -UR5, URZ ;  /* 0x800000053f0c7290 */ /* 0x000fe2000fffe03f */
[----:B------:R-:W-:Y:S01]  /*0730*/  IMAD.MOV.U32 R0, RZ, RZ, R5 ;  /* 0x000000ffff007224 */ /* 0x000fe200078e0005 */
[----:B------:R-:W-:Y:S02]  /*0740*/  R2UR UR29, R2 ;  /* 0x00000000021d72ca */ /* 0x000fe400000e0000 */
[----:B------:R-:W-:Y:S01]  /*0750*/  UIMAD UR12, UR12, UR27, URZ ;  /* 0x0000001b0c0c72a4 */ /* 0x000fe2000f8e023f */
[----:B------:R-:W-:Y:S01]  /*0760*/  IMAD.MOV R4, RZ, RZ, -R4 ;  /* 0x000000ffff047224 */ /* 0x000fe200078e0a04 */
[----:B------:R-:W1:Y:S01]  /*0770*/  SHFL.IDX PT, R2, R13, RZ, 0x1f ;  /* 0x00001fff0d027589 */ /* 0x000e6200000e0000 */
[----:B------:R-:W-:Y:S01]  /*0780*/  R2UR UR32, R0 ;  /* 0x00000000002072ca */ /* 0x000fe200000e0000 */
[----:B------:R-:W-:Y:S01]  /*0790*/  UIADD3 UR24, URZ, -UR13, URZ ;  /* 0x8000000d3f187290 */ /* 0x000fe2000fffe03f */
[----:B------:R-:W-:Y:S01]  /*07a0*/  IMAD.MOV.U32 R0, RZ, RZ, R4 ;  /* 0x000000ffff007224 */ /* 0x000fe200078e0004 */
[----:B------:R-:W-:-:S02]  /*07b0*/  UIMAD.WIDE.U32 UR4, UR5, UR12, UR4 ;  /* 0x0000000c050472a5 */ /* 0x000fc4000f8e0004 */
[----:B------:R-:W-:Y:S01]  /*07c0*/  UIMAD UR24, UR24, UR26, URZ ;  /* 0x0000001a181872a4 */ /* 0x000fe2000f8e023f */
[----:B------:R-:W-:Y:S01]  /*07d0*/  UMOV UR12, URZ ;  /* 0x0000003f000c7c82 */ /* 0x000fe20008000000 */
[----:B------:R-:W-:Y:S02]  /*07e0*/  R2UR UR30, R0 ;  /* 0x00000000001e72ca */ /* 0x000fe400000e0000 */
[----:B------:R-:W-:Y:S01]  /*07f0*/  UIMAD.WIDE.U32 UR24, UR13, UR24, UR12 ;  /* 0x000000180d1872a5 */ /* 0x000fe2000f8e000c */
[----:B------:R-:W-:Y:S02]  /*0800*/  SHF.R.U32.HI R0, RZ, 0x7, R33 ;  /* 0x00000007ff007819 */ /* 0x000fe40000011621 */
[----:B------:R-:W-:Y:S02]  /*0810*/  UMOV UR13, UR5 ;  /* 0x00000005000d7c82 */ /* 0x000fe40008000000 */
[----:B------:R-:W-:Y:S02]  /*0820*/  UIMAD.WIDE.U32 UR4, UR13, UR31, URZ ;  /* 0x0000001f0d0472a5 */ /* 0x000fe4000f8e003f */
[----:B------:R-:W-:Y:S01]  /*0830*/  UMOV UR19, UR25 ;  /* 0x0000001900137c82 */ /* 0x000fe20008000000 */
[----:B------:R-:W2:Y:S01]  /*0840*/  SHFL.IDX PT, R0, R0, RZ, 0x1f ;  /* 0x00001fff00007589 */ /* 0x000ea200000e0000 */
[----:B------:R-:W-:-:S02]  /*0850*/  UIMAD UR5, UR5, UR29, UR31 ;  /* 0x0000001d050572a4 */ /* 0x000fc4000f8e021f */
[----:B------:R-:W-:Y:S02]  /*0860*/  UIMAD.WIDE.U32 UR24, UR19, UR32, URZ ;  /* 0x00000020131872a5 */ /* 0x000fe4000f8e003f */
[----:B------:R-:W-:Y:S01]  /*0870*/  UISETP.GT.U32.AND UP1, UPT, UR27, UR5, UPT ;  /* 0x000000051b00728c */ /* 0x000fe2000bf24070 */
[----:B-1----:R-:W-:Y:S01]  /*0880*/  R2UR UR33, R2 ;  /* 0x00000000022172ca */ /* 0x002fe200000e0000 */
[----:B------:R-:W-:Y:S02]  /*0890*/  UIMAD UR25, UR25, UR30, UR32 ;  /* 0x0000001e191972a4 */ /* 0x000fe4000f8e0220 */
[----:B------:R-:W-:Y:S02]  /*08a0*/  ULOP3.LUT UR31, URZ, UR8, URZ, 0x33, !UPT ;  /* 0x000000083f1f7292 */ /* 0x000fe4000f8e333f */
[----:B------:R-:W-:Y:S02]  /*08b0*/  UISETP.GT.U32.AND UP2, UPT, UR26, UR25, UPT ;  /* 0x000000191a00728c */ /* 0x000fe4000bf44070 */
[----:B------:R-:W-:-:S03]  /*08c0*/  ULOP3.LUT UR32, URZ, UR7, URZ, 0x33, !UPT ;  /* 0x000000073f207292 */ /* 0x000fc6000f8e333f */
[----:B------:R-:W-:-:S03]  /*08d0*/  @!UP1 UIADD3 UR5, UR5, -UR27, URZ ;  /* 0x8000001b05059290 */ /* 0x000fc6000fffe03f */
[----:B------:R-:W-:Y:S02]  /*08e0*/  USHF.R.S32.HI UR4, URZ, 0x1f, UR33 ;  /* 0x0000001f3f047899 */ /* 0x000fe40008011421 */
[----:B------:R-:W-:Y:S01]  /*08f0*/  ISETP.NE.AND P1, PT, RZ, UR33, PT ;  /* 0x00000021ff007c0c */ /* 0x000fe2000bf25270 */
[----:B------:R-:W-:Y:S02]  /*0900*/  UISETP.GT.U32.AND UP6, UPT, UR27, UR5, UPT ;  /* 0x000000051b00728c */ /* 0x000fe4000bfc4070 */
[----:B------:R-:W-:Y:S01]  /*0910*/  @!UP2 UIADD3 UR25, UR25, -UR26, URZ ;  /* 0x8000001a1919a290 */ /* 0x000fe2000fffe03f */
[----:B--2---:R-:W-:Y:S01]  /*0920*/  R2UR UR12, R0 ;  /* 0x00000000000c72ca */ /* 0x004fe200000e0000 */
[----:B------:R-:W-:Y:S02]  /*0930*/  UISETP.NE.AND UP2, UPT, UR7, URZ, UPT ;  /* 0x0000003f0700728c */ /* 0x000fe4000bf45270 */
[----:B------:R-:W-:Y:S02]  /*0940*/  UISETP.GT.U32.AND UP1, UPT, UR26, UR25, UPT ;  /* 0x000000191a00728c */ /* 0x000fe4000bf24070 */
[----:B------:R-:W-:-:S03]  /*0950*/  ULEA.HI UR4, UR4, UR33, URZ, 0x2 ;  /* 0x0000002104047291 */ /* 0x000fc6000f8f103f */
[----:B------:R-:W-:Y:S02]  /*0960*/  @!UP6 UIADD3 UR5, UR5, -UR27, URZ ;  /* 0x8000001b0505e290 */ /* 0x000fe4000fffe03f */
[----:B------:R-:W-:Y:S02]  /*0970*/  UISETP.GE.AND UP6, UPT, UR6, URZ, UPT ;  /* 0x0000003f0600728c */ /* 0x000fe4000bfc6270 */
[----:B------:R-:W-:Y:S02]  /*0980*/  @!UP5 UIADD3 UR5, -UR5, URZ, URZ ;  /* 0x0000003f0505d290 */ /* 0x000fe4000fffe13f */
[----:B------:R-:W-:Y:S02]  /*0990*/  @!UP1 UIADD3 UR25, UR25, -UR26, URZ ;  /* 0x8000001a19199290 */ /* 0x000fe4000fffe03f */
[----:B------:R-:W-:Y:S02]  /*09a0*/  USEL UR5, UR31, UR5, !UP4 ;  /* 0x000000051f057287 */ /* 0x000fe4000e000000 */
[----:B------:R-:W-:-:S02]  /*09b0*/  ULOP3.LUT UR4, UR4, 0xfffffffc, URZ, 0xc0, !UPT ;  /* 0xfffffffc04047892 */ /* 0x000fc4000f8ec03f */
[----:B------:R-:W-:Y:S02]  /*09c0*/  UIADD3 UR5, UR11, -UR5, URZ ;  /* 0x800000050b057290 */ /* 0x000fe4000fffe03f */
[----:B------:R-:W-:Y:S02]  /*09d0*/  @!UP6 UIADD3 UR25, -UR25, URZ, URZ ;  /* 0x0000003f1919e290 */ /* 0x000fe4000fffe13f */
[----:B------:R-:W-:Y:S02]  /*09e0*/  UIADD3 UR54, UR33, -UR4, URZ ;  /* 0x8000000421367290 */ /* 0x000fe4000fffe03f */
[----:B------:R-:W-:Y:S02]  /*09f0*/  USEL UR25, UR32, UR25, !UP2 ;  /* 0x0000001920197287 */ /* 0x000fe4000d000000 */
[----:B------:R-:W-:Y:S02]  /*0a00*/  UISETP.NE.AND UP1, UPT, UR12, URZ, UPT ;  /* 0x0000003f0c00728c */ /* 0x000fe4000bf25270 */
[----:B------:R-:W-:-:S02]  /*0a10*/  UIADD3 UR25, UR6, -UR25, URZ ;  /* 0x8000001906197290 */ /* 0x000fc4000fffe03f */
[----:B------:R-:W-:Y:S02]  /*0a20*/  UISETP.EQ.AND UP5, UPT, UR54, 0x3, !UP1 ;  /* 0x000000033600788c */ /* 0x000fe4000cfa2270 */
[----:B------:R-:W-:Y:S02]  /*0a30*/  UIMAD UR24, UR5, UR25, URZ ;  /* 0x00000019051872a4 */ /* 0x000fe4000f8e023f */
[----:B------:R-:W-:Y:S02]  /*0a40*/  USEL UR4, UR25, UR5, !UP3 ;  /* 0x0000000519047287 */ /* 0x000fe4000d800000 */
[----:B------:R-:W-:Y:S02]  /*0a50*/  USHF.R.S32.HI UR25, URZ, 0x1f, UR24 ;  /* 0x0000001f3f197899 */ /* 0x000fe40008011418 */
[----:B------:R-:W-:Y:S01]  /*0a60*/  USHF.R.S32.HI UR5, URZ, 0x1f, UR4 ;  /* 0x0000001f3f057899 */ /* 0x000fe20008011404 */
[----:B------:R-:W-:Y:S01]  /*0a70*/  IMAD.U32 R6, RZ, RZ, UR24 ;  /* 0x00000018ff067e24 */ /* 0x000fe2000f8e00ff */
[----:B------:R-:W-:Y:S01]  /*0a80*/  USEL UR53, UR53, 0x2, UP5 ;  /* 0x0000000235357887 */ /* 0x000fe2000a800000 */
[----:B------:R-:W-:-:S02]  /*0a90*/  IMAD.U32 R4, RZ, RZ, UR4 ;  /* 0x00000004ff047e24 */ /* 0x000fc4000f8e00ff */
[----:B------:R-:W-:Y:S02]  /*0aa0*/  IMAD.U32 R7, RZ, RZ, UR25 ;  /* 0x00000019ff077e24 */ /* 0x000fe4000f8e00ff */
[----:B------:R-:W-:Y:S01]  /*0ab0*/  IMAD.U32 R5, RZ, RZ, UR5 ;  /* 0x00000005ff057e24 */ /* 0x000fe2000f8e00ff */
[----:B------:R-:W-:Y:S06]  /*0ac0*/  @P1 BRA `(.L_x_1) ;  /* 0x0000000000841947 */ /* 0x000fec0003800000 */
[----:B------:R-:W-:Y:S01]  /*0ad0*/  ELECT P1, URZ, PT ;  /* 0x00000000003f782f */ /* 0x000fe20003820000 */
[----:B------:R-:W-:-:S12]  /*0ae0*/  BSSY B0, `(.L_x_1) ;  /* 0x000001f000007945 */ /* 0x000fd80003800000 */
[----:B------:R-:W-:Y:S05]  /*0af0*/  @!P1 BRA `(.L_x_2) ;  /* 0x0000000000749947 */ /* 0x000fea0003800000 */
[----:B------:R-:W1:Y:S01]  /*0b00*/  S2UR UR6, SR_CgaCtaId ;  /* 0x00000000000679c3 */ /* 0x000e620000008800 */
[----:B------:R-:W-:Y:S01]  /*0b10*/  UMOV UR4, 0x400 ;  /* 0x0000040000047882 */ /* 0x000fe20000000000 */
[----:B------:R-:W-:Y:S01]  /*0b20*/  UMOV UR5, 0x1 ;  /* 0x0000000100057882 */ /* 0x000fe20000000000 */
[----:B------:R-:W-:Y:S02]  /*0b30*/  UMOV UR24, 0x140 ;  /* 0x0000014000187882 */ /* 0x000fe40000000000 */
[----:B------:R-:W-:-:S04]  /*0b40*/  UIADD3 UR24, -UR24, 0x100000, URZ ;  /* 0x0010000018187890 */ /* 0x000fc8000fffe13f */
[----:B------:R-:W-:Y:S02]  /*0b50*/  USHF.L.U32 UR25, UR24, 0xb, URZ ;  /* 0x0000000b18197899 */ /* 0x000fe4000800063f */
[----:B------:R-:W-:Y:S02]  /*0b60*/  USHF.L.U32 UR24, UR24, 0x1, URZ ;  /* 0x0000000118187899 */ /* 0x000fe4000800063f */
[----:B-1----:R-:W-:Y:S02]  /*0b70*/  ULEA UR6, UR6, UR4, 0x18 ;  /* 0x0000000406067291 */ /* 0x002fe4000f8ec03f */
[----:B------:R-:W-:-:S04]  /*0b80*/  UIADD3 UR4, -UR5, 0x100000, URZ ;  /* 0x0010000005047890 */ /* 0x000fc8000fffe13f */
[----:B------:R-:W-:Y:S02]  /*0b90*/  USHF.L.U32 UR5, UR4, 0xb, URZ ;  /* 0x0000000b04057899 */ /* 0x000fe4000800063f */
[----:B------:R-:W-:Y:S01]  /*0ba0*/  USHF.L.U32 UR4, UR4, 0x1, URZ ;  /* 0x0000000104047899 */ /* 0x000fe2000800063f */
[----:B------:R-:W1:Y:S11]  /*0bb0*/  FENCE.VIEW.ASYNC.S ;  /* 0x00000000000073c6 */ /* 0x000e760000000000 */
[----:B-1----:R1:W2:Y:S01]  /*0bc0*/  SYNCS.EXCH.64 URZ, [UR6+0x38400], UR4 ;  /* 0x03840004063f75b2 */ /* 0x0022a20008000100 */
[----:B------:R1:W3:Y:S01]  /*0bd0*/  SYNCS.EXCH.64 URZ, [UR6+0x38440], UR24 ;  /* 0x03844018063f75b2 */ /* 0x0002e20008000100 */
[----:B------:R1:W4:Y:S01]  /*0be0*/  SYNCS.EXCH.64 URZ, [UR6+0x38408], UR4 ;  /* 0x03840804063f75b2 */ /* 0x0003220008000100 */
[----:B------:R1:W1:Y:S01]  /*0bf0*/  SYNCS.EXCH.64 URZ, [UR6+0x38448], UR24 ;  /* 0x03844818063f75b2 */ /* 0x0002620008000100 */
        /* <DEDUP_REMOVED lines=12> */
[----:B------:R-:W-:Y:S01]  /*0cc0*/  NOP ;  /* 0x0000000000007918 */ /* 0x000fe20000000000 */
.L_x_2:
[----:B-1----:R-:W-:Y:S05]  /*0cd0*/  BSYNC B0 ;  /* 0x0000000000007941 */ /* 0x002fea0003800000 */
.L_x_1:
[----:B------:R-:W1:Y:S01]  /*0ce0*/  SHFL.IDX PT, R0, R13, RZ, 0x1f ;  /* 0x00001fff0d007589 */ /* 0x000e6200000e0000 */
[----:B------:R-:W-:Y:S01]  /*0cf0*/  UIADD3 UR33, UR12, -0x1, URZ ;  /* 0xffffffff0c217890 */ /* 0x000fe2000fffe03f */
[----:B------:R-:W-:Y:S01]  /*0d00*/  NOP ;  /* 0x0000000000007918 */ /* 0x000fe20000000000 */
[----:B------:R-:W-:Y:S02]  /*0d10*/  UISETP.LT.U32.AND UP6, UPT, UR54, 0x2, !UP1 ;  /* 0x000000023600788c */ /* 0x000fe4000cfc1070 */
[----:B------:R-:W-:Y:S02]  /*0d20*/  UISETP.GE.U32.AND UP5, UPT, UR33, 0x2, UPT ;  /* 0x000000022100788c */ /* 0x000fe4000bfa6070 */
[----:B------:R-:W-:-:S04]  /*0d30*/  USEL UR52, URZ, 0x1, !UP6 ;  /* 0x000000013f347887 */ /* 0x000fc8000f000000 */
[----:B------:R-:W-:Y:S01]  /*0d40*/  USEL UR52, UR52, 0x2, UP5 ;  /* 0x0000000234347887 */ /* 0x000fe2000a800000 */
[----:B-1----:R-:W-:-:S13]  /*0d50*/  ISETP.NE.AND P1, PT, R0, RZ, PT ;  /* 0x000000ff0000720c */ /* 0x002fda0003f25270 */
[----:B------:R-:W-:Y:S05]  /*0d60*/  @P1 BRA `(.L_x_3) ;  /* 0x0000000000501947 */ /* 0x000fea0003800000 */
[----:B------:R-:W1:Y:S01]  /*0d70*/  S2UR UR5, SR_CgaCtaId ;  /* 0x00000000000579c3 */ /* 0x000e620000008800 */
[----:B------:R-:W-:Y:S01]  /*0d80*/  UMOV UR4, 0x400 ;  /* 0x0000040000047882 */ /* 0x000fe20000000000 */
[----:B------:R-:W-:Y:S01]  /*0d90*/  UMOV UR24, 0x1 ;  /* 0x0000000100187882 */ /* 0x000fe20000000000 */
[----:B------:R-:W-:Y:S01]  /*0da0*/  UMOV UR11, 0x100 ;  /* 0x00000100000b7882 */ /* 0x000fe20000000000 */
[----:B------:R-:W-:-:S04]  /*0db0*/  UIADD3 UR24, -UR24, 0x100000, URZ ;  /* 0x0010000018187890 */ /* 0x000fc8000fffe13f */
[----:B------:R-:W-:Y:S02]  /*0dc0*/  USHF.L.U32 UR25, UR24, 0xb, URZ ;  /* 0x0000000b18197899 */ /* 0x000fe4000800063f */
[----:B------:R-:W-:Y:S01]  /*0dd0*/  USHF.L.U32 UR24, UR24, 0x1, URZ ;  /* 0x0000000118187899 */ /* 0x000fe2000800063f */
[----:B------:R-:W-:Y:S01]  /*0de0*/  ELECT P1, URZ, PT ;  /* 0x00000000003f782f */ /* 0x000fe20003820000 */
[----:B-1----:R-:W-:Y:S02]  /*0df0*/  ULEA UR6, UR5, UR4, 0x18 ;  /* 0x0000000405067291 */ /* 0x002fe4000f8ec03f */
[----:B------:R-:W-:-:S04]  /*0e00*/  UIADD3 UR4, -UR11, 0x100000, URZ ;  /* 0x001000000b047890 */ /* 0x000fc8000fffe13f */
[----:B------:R-:W-:Y:S02]  /*0e10*/  USHF.L.U32 UR5, UR4, 0xb, URZ ;  /* 0x0000000b04057899 */ /* 0x000fe4000800063f */
[----:B------:R-:W-:Y:S01]  /*0e20*/  USHF.L.U32 UR4, UR4, 0x1, URZ ;  /* 0x0000000104047899 */ /* 0x000fe2000800063f */
[----:B------:R-:W1:Y:S03]  /*0e30*/  FENCE.VIEW.ASYNC.S ;  /* 0x00000000000073c6 */ /* 0x000e660000000000 */
[----:B-1----:R1:W1:Y:S08]  /*0e40*/  SYNCS.EXCH.64 URZ, [UR6+0x38480], UR24 ;  /* 0x03848018063f75b2 */ /* 0x0022700008000100 */
[----:B------:R1:W1:Y:S01]  /*0e50*/  SYNCS.EXCH.64 URZ, [UR6+0x38498], UR4 ;  /* 0x03849804063f75b2 */ /* 0x0002620008000100 */
[----:B------:R1:W1:Y:S01]  /*0e60*/  SYNCS.EXCH.64 URZ, [UR6+0x38488], UR24 ;  /* 0x03848818063f75b2 */ /* 0x0002620008000100 */
[----:B------:R1:W1:Y:S01]  /*0e70*/  SYNCS.EXCH.64 URZ, [UR6+0x384a0], UR4 ;  /* 0x0384a004063f75b2 */ /* 0x0002620008000100 */
[----:B------:R1:W1:Y:S01]  /*0e80*/  SYNCS.EXCH.64 URZ, [UR6+0x38490], UR24 ;  /* 0x03849018063f75b2 */ /* 0x0002620008000100 */
[----:B------:R1:W1:Y:S01]  /*0e90*/  SYNCS.EXCH.64 URZ, [UR6+0x384a8], UR4 ;  /* 0x0384a804063f75b2 */ /* 0x0002620008000100 */
[----:B------:R-:W-:Y:S01]  /*0ea0*/  NOP ;  /* 0x0000000000007918 */ /* 0x000fe20000000000 */
.L_x_3:
[----:B------:R-:W2:Y:S01]  /*0eb0*/  SHFL.IDX PT, R0, R13, RZ, 0x1f ;  /* 0x00001fff0d007589 */ /* 0x000ea200000e0000 */
[----:B------:R-:W-:Y:S01]  /*0ec0*/  UISETP.EQ.AND UP6, UPT, UR54, 0x2, !UP1 ;  /* 0x000000023600788c */ /* 0x000fe2000cfc2270 */
[----:B------:R-:W-:-:S03]  /*0ed0*/  NOP ;  /* 0x0000000000007918 */ /* 0x000fc60000000000 */
[----:B------:R-:W-:-:S04]  /*0ee0*/  USEL UR51, URZ, 0x1, !UP6 ;  /* 0x000000013f337887 */ /* 0x000fc8000f000000 */
[----:B------:R-:W-:Y:S01]  /*0ef0*/  USEL UR51, UR51, 0x2, UP5 ;  /* 0x0000000233337887 */ /* 0x000fe2000a800000 */
[----:B--2---:R-:W-:-:S13]  /*0f00*/  ISETP.NE.AND P1, PT, R0, RZ, PT ;  /* 0x000000ff0000720c */ /* 0x004fda0003f25270 */
[----:B------:R-:W-:Y:S05]  /*0f10*/  @P1 BRA `(.L_x_4) ;  /* 0x0000000000581947 */ /* 0x000fea0003800000 */
[----:B-1----:R-:W1:Y:S01]  /*0f20*/  S2UR UR5, SR_CgaCtaId ;  /* 0x00000000000579c3 */ /* 0x002e620000008800 */
[----:B------:R-:W-:Y:S01]  /*0f30*/  UMOV UR4, 0x400 ;  /* 0x0000040000047882 */ /* 0x000fe20000000000 */
[----:B------:R-:W-:Y:S01]  /*0f40*/  UMOV UR11, 0x20 ;  /* 0x00000020000b7882 */ /* 0x000fe20000000000 */
[----:B------:R-:W-:Y:S01]  /*0f50*/  UMOV UR24, 0x100 ;  /* 0x0000010000187882 */ /* 0x000fe20000000000 */
[----:B------:R-:W-:Y:S01]  /*0f60*/  ELECT P1, URZ, PT ;  /* 0x00000000003f782f */ /* 0x000fe20003820000 */
        /* <DEDUP_REMOVED lines=8> */
[----:B-1----:R2:W1:Y:S01]  /*0ff0*/  SYNCS.EXCH.64 URZ, [UR6+0x384b0], UR4 ;  /* 0x0384b004063f75b2 */ /* 0x0024620008000100 */
[----:B------:R2:W1:Y:S01]  /*1000*/  SYNCS.EXCH.64 URZ, [UR6+0x384d0], UR24 ;  /* 0x0384d018063f75b2 */ /* 0x0004620008000100 */
[----:B------:R2:W1:Y:S01]  /*1010*/  SYNCS.EXCH.64 URZ, [UR6+0x384b8], UR4 ;  /* 0x0384b804063f75b2 */ /* 0x0004620008000100 */
[----:B------:R2:W1:Y:S01]  /*1020*/  SYNCS.EXCH.64 URZ, [UR6+0x384d8], UR24 ;  /* 0x0384d818063f75b2 */ /* 0x0004620008000100 */
[----:B------:R2:W1:Y:S01]  /*1030*/  SYNCS.EXCH.64 URZ, [UR6+0x384c0], UR4 ;  /* 0x0384c004063f75b2 */ /* 0x0004620008000100 */
[----:B------:R2:W1:Y:S01]  /*1040*/  SYNCS.EXCH.64 URZ, [UR6+0x384e0], UR24 ;  /* 0x0384e018063f75b2 */ /* 0x0004620008000100 */
[----:B------:R2:W1:Y:S01]  /*1050*/  SYNCS.EXCH.64 URZ, [UR6+0x384c8], UR4 ;  /* 0x0384c804063f75b2 */ /* 0x0004620008000100 */
[----:B------:R2:W1:Y:S02]  /*1060*/  SYNCS.EXCH.64 URZ, [UR6+0x384e8], UR24 ;  /* 0x0384e818063f75b2 */ /* 0x0004640008000100 */
[----:B--2---:R-:W-:Y:S01]  /*1070*/  NOP ;  /* 0x0000000000007918 */ /* 0x004fe20000000000 */
.L_x_4:
[----:B------:R-:W2:Y:S01]  /*1080*/  SHFL.IDX PT, R0, R13, RZ, 0x1f ;  /* 0x00001fff0d007589 */ /* 0x000ea200000e0000 */
[----:B------:R-:W-:Y:S01]  /*1090*/  ELECT P1, URZ, PT ;  /* 0x00000000003f782f */ /* 0x000fe20003820000 */
[----:B------:R-:W3:Y:S01]  /*10a0*/  LDC.64 R14, c[0x0][0x8f8] ;  /* 0x00023e00ff0e7b82 */ /* 0x000ee20000000a00 */
[----:B-1----:R-:W-:Y:S01]  /*10b0*/  UMOV UR4, 0x20 ;  /* 0x0000002000047882 */ /* 0x002fe20000000000 */
[----:B------:R-:W-:Y:S01]  /*10c0*/  NOP ;  /* 0x0000000000007918 */ /* 0x000fe20000000000 */
[----:B------:R-:W-:Y:S01]  /*10d0*/  ULDC UR39, c[0x0][0xc] ;  /* 0x0000030000277ab9 */ /* 0x000fe20000000800 */
[----:B------:R-:W-:Y:S02]  /*10e0*/  IMAD.MOV.U32 R16, RZ, RZ, -0x1 ;  /* 0xffffffffff107424 */ /* 0x000fe400078e00ff */
[----:B------:R-:W-:Y:S02]  /*10f0*/  IMAD.MOV.U32 R17, RZ, RZ, -0x1 ;  /* 0xffffffffff117424 */ /* 0x000fe400078e00ff */
[----:B------:R-:W-:Y:S01]  /*1100*/  IMAD.MOV.U32 R18, RZ, RZ, -0x1 ;  /* 0xffffffffff127424 */ /* 0x000fe200078e00ff */
[----:B--2---:R-:W-:Y:S01]  /*1110*/  ISETP.NE.OR P1, PT, R0, RZ, !P1 ;  /* 0x000000ff0000720c */ /* 0x004fe20004f25670 */
[----:B------:R-:W-:-:S12]  /*1120*/  IMAD.U32 R0, RZ, RZ, UR9 ;  /* 0x00000009ff007e24 */ /* 0x000fd8000f8e00ff */
[----:B------:R-:W-:Y:S01]  /*1130*/  VOTEU.ALL UP5, P1 ;  /* 0x00000000003f7886 */ /* 0x000fe200008a0000 */
[----:B------:R-:W-:-:S04]  /*1140*/  VOTEU.ALL UP6, P1 ;  /* 0x00000000003f7886 */ /* 0x000fc800008c0000 */
[----:B------:R-:W1:Y:S01]  /*1150*/  @!UP5 S2UR UR11, SR_CgaCtaId ;  /* 0x00000000000bd9c3 */ /* 0x000e620000008800 */
[----:B------:R-:W-:Y:S01]  /*1160*/  @!UP5 UMOV UR6, 0x400 ;  /* 0x000004000006d882 */ /* 0x000fe20000000000 */
[----:B------:R-:W-:-:S04]  /*1170*/  @!UP5 UIADD3 UR4, -UR4, 0x100000, URZ ;  /* 0x001000000404d890 */ /* 0x000fc8000fffe13f */
[----:B------:R-:W-:Y:S02]  /*1180*/  @!UP5 USHF.L.U32 UR5, UR4, 0xb, URZ ;  /* 0x0000000b0405d899 */ /* 0x000fe4000800063f */
[----:B------:R-:W-:Y:S02]  /*1190*/  @!UP5 USHF.L.U32 UR4, UR4, 0x1, URZ ;  /* 0x000000010404d899 */ /* 0x000fe4000800063f */
[----:B-1----:R-:W-:Y:S01]  /*11a0*/  @!UP5 ULEA UR6, UR11, UR6, 0x18 ;  /* 0x000000060b06d291 */ /* 0x002fe2000f8ec03f */
[----:B------:R-:W-:Y:S01]  /*11b0*/  VOTEU.ALL UP5, P1 ;  /* 0x00000000003f7886 */ /* 0x000fe200008a0000 */
[----:B---3--:R-:W-:Y:S01]  /*11c0*/  ISETP.LE.U32.AND P1, PT, R14, UR10, PT ;  /* 0x0000000a0e007c0c */ /* 0x008fe2000bf23070 */
[----:B------:R-:W-:-:S03]  /*11d0*/  UMOV UR11, URZ ;  /* 0x0000003f000b7c82 */ /* 0x000fc60008000000 */
[----:B------:R-:W-:Y:S01]  /*11e0*/  ISETP.GE.U32.AND.EX P1, PT, R0, R15, PT, P1 ;  /* 0x0000000f0000720c */ /* 0x000fe20003f26110 */
[----:B------:R-:W1:Y:S05]  /*11f0*/  FENCE.VIEW.ASYNC.S ;  /* 0x00000000000073c6 */ /* 0x000e6a0000000000 */
[----:B-1----:R-:W4:Y:S01]  /*1200*/  @!UP5 SYNCS.EXCH.64 URZ, [UR6+0x384f0], UR4 ;  /* 0x0384f004063fd5b2 */ /* 0x002f220008000100 */
[----:B------:R1:W4:Y:S01]  /*1210*/  @!UP6 SYNCS.EXCH.64 URZ, [UR6+0x384f8], UR4 ;  /* 0x0384f804063fe5b2 */ /* 0x0003220008000100 */
[----:B------:R-:W-:Y:S01]  /*1220*/  NOP ;  /* 0x0000000000007918 */ /* 0x000fe20000000000 */
[----:B-1----:R-:W-:Y:S01]  /*1230*/  ULDC.U8 UR4, c[0x0][0x900] ;  /* 0x0002400000047ab9 */ /* 0x002fe20000000000 */
[----:B------:R-:W-:Y:S01]  /*1240*/  UMOV UR6, URZ ;  /* 0x0000003f00067c82 */ /* 0x000fe20008000000 */
[----:B----4-:R-:W-:Y:S01]  /*1250*/  BAR.SYNC.DEFER_BLOCKING 0x0 ;  /* 0x0000000000007b1d */ /* 0x010fe20000010000 */
[----:B------:R-:W-:-:S04]  /*1260*/  ISETP.NE.AND P2, PT, RZ, UR4, PT ;  /* 0x00000004ff007c0c */ /* 0x000fc8000bf45270 */
[----:B------:R-:W-:Y:S01]  /*1270*/  P2R R20, PR, RZ, 0x4 ;  /* 0x00000004ff147803 */ /* 0x000fe20000000000 */
[----:B------:R-:W-:Y:S01]  /*1280*/  UMOV UR5, URZ ;  /* 0x0000003f00057c82 */ /* 0x000fe20008000000 */
[----:B------:R-:W-:-:S07]  /*1290*/  UMOV UR4, URZ ;  /* 0x0000003f00047c82 */ /* 0x000fce0008000000 */
[----:B------:R-:W-:Y:S05]  /*12a0*/  @P2 BRA P1, `(.L_x_5) ;  /* 0x0000001400f42947 */ /* 0x000fea0000800000 */
[----:B------:R-:W-:Y:S01]  /*12b0*/  IMAD.U32 R15, RZ, RZ, UR9 ;  /* 0x00000009ff0f7e24 */ /* 0x000fe2000f8e00ff */
[----:B------:R-:W-:Y:S01]  /*12c0*/  ISETP.LE.U32.AND P1, PT, R6, UR10, PT ;  /* 0x0000000a06007c0c */ /* 0x000fe2000bf23070 */
[----:B------:R-:W-:Y:S01]  /*12d0*/  UMOV UR5, URZ ;  /* 0x0000003f00057c82 */ /* 0x000fe20008000000 */
[----:B------:R-:W-:Y:S01]  /*12e0*/  UMOV UR4, URZ ;  /* 0x0000003f00047c82 */ /* 0x000fe20008000000 */
[----:B------:R-:W-:Y:S01]  /*12f0*/  UMOV UR11, URZ ;  /* 0x0000003f000b7c82 */ /* 0x000fe20008000000 */
[----:B------:R-:W-:Y:S01]  /*1300*/  ISETP.GE.U32.AND.EX P1, PT, R15, R7, PT, P1 ;  /* 0x000000070f00720c */ /* 0x000fe20003f26110 */
[----:B------:R-:W-:-:S12]  /*1310*/  UMOV UR6, URZ ;  /* 0x0000003f00067c82 */ /* 0x000fd80008000000 */
[----:B------:R-:W-:Y:S05]  /*1320*/  @!P1 BRA `(.L_x_6) ;  /* 0x0000001000c09947 */ /* 0x000fea0003800000 */
[----:B------:R-:W-:Y:S02]  /*1330*/  VIADD R2, R34, 0x20 ;  /* 0x0000002022027836 */ /* 0x000fe40000000000 */
[----:B------:R-:W-:Y:S02]  /*1340*/  IMAD.MOV.U32 R0, RZ, RZ, R34 ;  /* 0x000000ffff007224 */ /* 0x000fe400078e0022 */
[----:B-----5:R-:W-:Y:S01]  /*1350*/  IMAD.MOV.U32 R12, RZ, RZ, R8 ;  /* 0x000000ffff0c7224 */ /* 0x020fe200078e0008 */
[----:B------:R-:W-:Y:S01]  /*1360*/  ISETP.GE.AND P1, PT, R2, R3, PT ;  /* 0x000000030200720c */ /* 0x000fe20003f26270 */
[----:B------:R-:W-:-:S12]  /*1370*/  IMAD.MOV.U32 R17, RZ, RZ, R9 ;  /* 0x000000ffff117224 */ /* 0x000fd800078e0009 */
[----:B------:R-:W1:Y:S01]  /*1380*/  @!P1 LDC.64 R14, c[0x0][0x918] ;  /* 0x00024600ff0e9b82 */ /* 0x000e620000000a00 */
[----:B------:R-:W-:Y:S01]  /*1390*/  @!P1 VIADD R7, R0, 0x20 ;  /* 0x0000002000079836 */ /* 0x000fe20000000000 */
[----:B------:R-:W-:Y:S02]  /*13a0*/  UIADD3 UR16, UP5, UR16, -0x1, URZ ;  /* 0xffffffff10107890 */ /* 0x000fe4000ffbe03f */
[----:B------:R-:W-:Y:S01]  /*13b0*/  UIADD3 UR14, UP6, UR14, -0x1, URZ ;  /* 0xffffffff0e0e7890 */ /* 0x000fe2000ffde03f */
[----:B------:R-:W-:Y:S01]  /*13c0*/  BSSY B0, `(.L_x_7) ;  /* 0x000004f000007945 */ /* 0x000fe20003800000 */
[----:B------:R-:W-:Y:S01]  /*13d0*/  UIADD3.X UR17, UR17, -0x1, URZ, UP5, !UPT ;  /* 0xffffffff11117890 */ /* 0x000fe2000affe43f */
[----:B-1----:R-:W-:-:S05]  /*13e0*/  @!P1 IMAD.WIDE R14, R7, 0xc, R14 ;  /* 0x0000000c070e9825 */ /* 0x002fca00078e020e */
[----:B------:R1:W5:Y:S04]  /*13f0*/  @!P1 LDG.E R8, desc[UR56][R14.64] ;  /* 0x000000380e089981 */ /* 0x000368000c1e1900 */
[----:B------:R1:W5:Y:S01]  /*1400*/  @!P1 LDG.E R9, desc[UR56][R14.64+0x4] ;  /* 0x000004380e099981 */ /* 0x000362000c1e1900 */
[----:B------:R-:W-:Y:S01]  /*1410*/  ISETP.GE.AND P1, PT, R0, R3, PT ;  /* 0x000000030000720c */ /* 0x000fe20003f26270 */
[----:B------:R-:W-:Y:S01]  /*1420*/  UIADD3.X UR15, UR15, -0x1, URZ, UP6, !UPT ;  /* 0xffffffff0f0f7890 */ /* 0x000fe2000b7fe43f */
[----:B------:R-:W-:Y:S01]  /*1430*/  CS2R R6, SRZ ;  /* 0x0000000000067805 */ /* 0x000fe2000001ff00 */
[----:B------:R-:W-:Y:S01]  /*1440*/  UIADD3 UR4, UR8, -0x1, URZ ;  /* 0xffffffff08047890 */ /* 0x000fe2000fffe03f */
[----:B------:R-:W-:Y:S01]  /*1450*/  IMAD.MOV.U32 R27, RZ, RZ, 0x7fffffff ;  /* 0x7fffffffff1b7424 */ /* 0x000fe200078e00ff */
[----:B------:R-:W-:Y:S01]  /*1460*/  UIADD3 UR5, UR7, -0x1, URZ ;  /* 0xffffffff07057890 */ /* 0x000fe2000fffe03f */
[----:B------:R-:W-:-:S07]  /*1470*/  IMAD.MOV.U32 R29, RZ, RZ, RZ ;  /* 0x000000ffff1d7224 */ /* 0x000fce00078e00ff */
[----:B-1----:R-:W-:Y:S05]  /*1480*/  @P1 BRA `(.L_x_8) ;  /* 0x0000000400081947 */ /* 0x002fea0003800000 */
[----:B------:R-:W-:Y:S02]  /*1490*/  PLOP3.LUT P3, PT, PT, PT, UP0, 0x80, 0x0 ;  /* 0x000000000000781c */ /* 0x000fe40003f6f008 */
[C---:B------:R-:W-:Y:S02]  /*14a0*/  IADD3 R21, P2, R17.reuse, UR16, RZ ;  /* 0x0000001011157c10 */ /* 0x040fe4000ff5e0ff */
[C---:B------:R-:W-:Y:S02]  /*14b0*/  IADD3 R23, P1, R12.reuse, UR14, RZ ;  /* 0x0000000e0c177c10 */ /* 0x040fe4000ff3e0ff */
[----:B------:R-:W-:Y:S02]  /*14c0*/  LEA.HI.X.SX32 R22, R17, UR17, 0x1, P2 ;  /* 0x0000001111167c11 */ /* 0x000fe400090f0eff */
[----:B------:R-:W-:-:S05]  /*14d0*/  LEA.HI.X.SX32 R12, R12, UR15, 0x1, P1 ;  /* 0x0000000f0c0c7c11 */ /* 0x000fca00088f0eff */
[----:B------:R-:W-:Y:S05]  /*14e0*/  @!P3 BRA `(.L_x_9) ;  /* 0x000000000030b947 */ /* 0x000fea0003800000 */
[----:B------:R-:W-:Y:S02]  /*14f0*/  ULDC UR6, c[0x0][0x8dc] ;  /* 0x0002370000067ab9 */ /* 0x000fe40000000800 */
[----:B------:R-:W-:-:S05]  /*1500*/  IADD3 R17, P1, R23, UR6, RZ ;  /* 0x0000000617117c10 */ /* 0x000fca000ff3e0ff */
[----:B------:R-:W-:-:S04]  /*1510*/  IMAD.X R23, RZ, RZ, R12, P1 ;  /* 0x000000ffff177224 */ /* 0x000fc800008e060c */
[----:B------:R-:W-:-:S04]  /*1520*/  IMAD.WIDE.U32 R4, R23, UR20, RZ ;  /* 0x0000001417047c25 */ /* 0x000fc8000f8e00ff */
[----:B------:R-:W-:-:S04]  /*1530*/  IMAD.WIDE.U32 R14, P1, R17, UR21, R4 ;  /* 0x00000015110e7c25 */ /* 0x000fc8000f820004 */
[----:B------:R-:W-:-:S04]  /*1540*/  IMAD.WIDE.U32 R4, R17, UR20, RZ ;  /* 0x0000001411047c25 */ /* 0x000fc8000f8e00ff */
[----:B------:R-:W-:Y:S01]  /*1550*/  IMAD.X R19, RZ, RZ, RZ, P1 ;  /* 0x000000ffff137224 */ /* 0x000fe200008e06ff */
[----:B------:R-:W-:Y:S01]  /*1560*/  IADD3 RZ, P1, R5, R14, RZ ;  /* 0x0000000e05ff7210 */ /* 0x000fe20007f3e0ff */
[----:B------:R-:W-:-:S04]  /*1570*/  IMAD.MOV.U32 R18, RZ, RZ, R15 ;  /* 0x000000ffff127224 */ /* 0x000fc800078e000f */
[----:B------:R-:W-:-:S04]  /*1580*/  IMAD.WIDE.U32.X R4, R23, UR21, R18, P1 ;  /* 0x0000001517047c25 */ /* 0x000fc800088e0412 */
[----:B------:R-:W-:Y:S02]  /*1590*/  IMAD.MOV.U32 R23, RZ, RZ, R4 ;  /* 0x000000ffff177224 */ /* 0x000fe400078e0004 */
[----:B------:R-:W-:-:S07]  /*15a0*/  IMAD.MOV.U32 R12, RZ, RZ, R5 ;  /* 0x000000ffff0c7224 */ /* 0x000fce00078e0005 */
.L_x_9:
        /* <DEDUP_REMOVED lines=13> */
.L_x_10:
[----:B------:R-:W-:Y:S02]  /*1680*/  SHF.R.U64 R5, R23, UR18, R12 ;  /* 0x0000001217057c19 */ /* 0x000fe4000800120c */
[----:B------:R-:W-:-:S03]  /*1690*/  SHF.R.U64 R4, R21, UR28, R22 ;  /* 0x0000001c15047c19 */ /* 0x000fc60008001216 */
[----:B------:R-:W-:Y:S02]  /*16a0*/  VIADD R17, R5, UR4 ;  /* 0x0000000405117c36 */ /* 0x000fe40008000000 */
[----:B------:R-:W-:-:S03]  /*16b0*/  VIADD R14, R4, UR5 ;  /* 0x00000005040e7c36 */ /* 0x000fc60008000000 */
[----:B------:R-:W-:Y:S02]  /*16c0*/  IABS R15, R17 ;  /* 0x00000011000f7213 */ /* 0x000fe40000000000 */
[----:B------:R-:W-:-:S03]  /*16d0*/  IABS R12, R14 ;  /* 0x0000000e000c7213 */ /* 0x000fc60000000000 */
[----:B------:R-:W-:-:S04]  /*16e0*/  IMAD.HI.U32 R4, R15, UR13, RZ ;  /* 0x0000000d0f047c27 */ /* 0x000fc8000f8e00ff */
[----:B------:R-:W-:-:S04]  /*16f0*/  IMAD.HI.U32 R5, R12, UR19, RZ ;  /* 0x000000130c057c27 */ /* 0x000fc8000f8e00ff */
[----:B------:R-:W-:Y:S02]  /*1700*/  IMAD R4, R4, UR29, R15 ;  /* 0x0000001d04047c24 */ /* 0x000fe4000f8e020f */
[----:B------:R-:W-:Y:S02]  /*1710*/  IMAD R5, R5, UR30, R12 ;  /* 0x0000001e05057c24 */ /* 0x000fe4000f8e020c */
[----:B------:R-:W-:Y:S01]  /*1720*/  IMAD.U32 R15, RZ, RZ, UR31 ;  /* 0x0000001fff0f7e24 */ /* 0x000fe2000f8e00ff */
[----:B------:R-:W-:Y:S01]  /*1730*/  ISETP.LT.U32.AND P1, PT, R4, UR27, PT ;  /* 0x0000001b04007c0c */ /* 0x000fe2000bf21070 */
[----:B------:R-:W-:Y:S01]  /*1740*/  IMAD.U32 R12, RZ, RZ, UR32 ;  /* 0x00000020ff0c7e24 */ /* 0x000fe2000f8e00ff */
[----:B------:R-:W-:-:S11]  /*1750*/  ISETP.LT.U32.AND P2, PT, R5, UR26, PT ;  /* 0x0000001a05007c0c */ /* 0x000fd6000bf41070 */
[----:B------:R-:W-:Y:S01]  /*1760*/  @!P1 VIADD R4, R4, -UR27 ;  /* 0x8000001b04049c36 */ /* 0x000fe20008000000 */
[----:B------:R-:W-:Y:S01]  /*1770*/  ISETP.GE.AND P1, PT, R14, RZ, PT ;  /* 0x000000ff0e00720c */ /* 0x000fe20003f26270 */
[----:B------:R-:W-:Y:S01]  /*1780*/  @!P2 VIADD R5, R5, -UR26 ;  /* 0x8000001a0505ac36 */ /* 0x000fe20008000000 */
[----:B------:R-:W-:Y:S02]  /*1790*/  ISETP.GE.AND P2, PT, R17, RZ, PT ;  /* 0x000000ff1100720c */ /* 0x000fe40003f46270 */
[----:B------:R-:W-:Y:S02]  /*17a0*/  ISETP.LT.U32.AND P3, PT, R4, UR27, PT ;  /* 0x0000001b04007c0c */ /* 0x000fe4000bf61070 */
[----:B------:R-:W-:-:S11]  /*17b0*/  ISETP.LT.U32.AND P4, PT, R5, UR26, PT ;  /* 0x0000001a05007c0c */ /* 0x000fd6000bf81070 */
[----:B------:R-:W-:Y:S01]  /*17c0*/  @!P3 VIADD R4, R4, -UR27 ;  /* 0x8000001b0404bc36 */ /* 0x000fe20008000000 */
[----:B------:R-:W-:Y:S01]  /*17d0*/  PLOP3.LUT P3, PT, PT, PT, UP4, 0x80, 0x0 ;  /* 0x000000000000781c */ /* 0x000fe20003f6f048 */
[----:B------:R-:W-:Y:S01]  /*17e0*/  @!P4 VIADD R5, R5, -UR26 ;  /* 0x8000001a0505cc36 */ /* 0x000fe20008000000 */
[----:B------:R-:W-:Y:S01]  /*17f0*/  PLOP3.LUT P4, PT, PT, PT, UP2, 0x80, 0x0 ;  /* 0x000000000000781c */ /* 0x000fe20003f8f028 */
[----:B------:R-:W-:Y:S02]  /*1800*/  @!P2 IMAD.MOV R4, RZ, RZ, -R4 ;  /* 0x000000ffff04a224 */ /* 0x000fe400078e0a04 */
[----:B------:R-:W-:Y:S01]  /*1810*/  @!P1 IMAD.MOV R5, RZ, RZ, -R5 ;  /* 0x000000ffff059224 */ /* 0x000fe200078e0a05 */
[----:B------:R-:W-:Y:S02]  /*1820*/  PLOP3.LUT P1, PT, PT, PT, UP3, 0x80, 0x0 ;  /* 0x000000000000781c */ /* 0x000fe40003f2f038 */
[----:B------:R-:W-:Y:S02]  /*1830*/  SEL R4, R15, R4, !P3 ;  /* 0x000000040f047207 */ /* 0x000fe40005800000 */
[----:B------:R-:W-:-:S03]  /*1840*/  SEL R5, R12, R5, !P4 ;  /* 0x000000050c057207 */ /* 0x000fc60006000000 */
[----:B------:R-:W-:Y:S02]  /*1850*/  IMAD.IADD R12, R17, 0x1, -R4 ;  /* 0x00000001110c7824 */ /* 0x000fe400078e0a04 */
[----:B------:R-:W-:-:S04]  /*1860*/  IMAD.IADD R5, R14, 0x1, -R5 ;  /* 0x000000010e057824 */ /* 0x000fc800078e0a05 */
[----:B------:R-:W-:Y:S01]  /*1870*/  IMAD R27, R12, R5, RZ ;  /* 0x000000050c1b7224 */ /* 0x000fe200078e02ff */
[----:B------:R-:W-:-:S04]  /*1880*/  SEL R4, R5, R12, !P1 ;  /* 0x0000000c05047207 */ /* 0x000fc80004800000 */
[----:B------:R-:W-:Y:S02]  /*1890*/  SHF.R.S32.HI R5, RZ, 0x1f, R4 ;  /* 0x0000001fff057819 */ /* 0x000fe40000011404 */
[----:B------:R-:W-:-:S07]  /*18a0*/  SHF.R.S32.HI R29, RZ, 0x1f, R27 ;  /* 0x0000001fff1d7819 */ /* 0x000fce000001141b */
.L_x_8:
[----:B------:R-:W-:Y:S05]  /*18b0*/  BSYNC B0 ;  /* 0x0000000000007941 */ /* 0x000fea0003800000 */
.L_x_7:
[----:B------:R-:W1:Y:S01]  /*18c0*/  SHFL.UP PT, R14, R27, 0x1, RZ ;  /* 0x042000001b0e7989 */ /* 0x000e6200000e00ff */
[C---:B------:R-:W-:Y:S02]  /*18d0*/  ISETP.NE.AND P2, PT, R34.reuse, RZ, PT ;  /* 0x000000ff2200720c */ /* 0x040fe40003f45270 */
[C---:B------:R-:W-:Y:S01]  /*18e0*/  ISETP.GE.U32.AND P3, PT, R34.reuse, 0x2, PT ;  /* 0x000000022200780c */ /* 0x040fe20003f66070 */
[----:B------:R-:W2:Y:S01]  /*18f0*/  SHFL.UP PT, R12, R29, 0x1, RZ ;  /* 0x042000001d0c7989 */ /* 0x000ea200000e00ff */
[C---:B------:R-:W-:Y:S02]  /*1900*/  ISETP.GE.U32.AND P4, PT, R34.reuse, 0x4, PT ;  /* 0x000000042200780c */ /* 0x040fe40003f86070 */
[C---:B------:R-:W-:Y:S02]  /*1910*/  ISETP.GE.U32.AND P5, PT, R34.reuse, 0x8, PT ;  /* 0x000000082200780c */ /* 0x040fe40003fa6070 */
[----:B------:R-:W-:Y:S02]  /*1920*/  ISETP.GE.U32.AND P6, PT, R34, 0x10, PT ;  /* 0x000000102200780c */ /* 0x000fe40003fc6070 */
[----:B-1----:R-:W-:-:S02]  /*1930*/  SEL R14, R14, RZ, P2 ;  /* 0x000000ff0e0e7207 */ /* 0x002fc40001000000 */
[----:B--2---:R-:W-:Y:S02]  /*1940*/  SEL R12, R12, RZ, P2 ;  /* 0x000000ff0c0c7207 */ /* 0x004fe40001000000 */
[----:B------:R-:W-:-:S05]  /*1950*/  IADD3 R19, P1, R14, R27, RZ ;  /* 0x0000001b0e137210 */ /* 0x000fca0007f3e0ff */
[----:B------:R-:W-:Y:S01]  /*1960*/  IMAD.X R21, R12, 0x1, R29, P1 ;  /* 0x000000010c157824 */ /* 0x000fe200008e061d */
[----:B------:R-:W1:Y:S04]  /*1970*/  SHFL.UP PT, R14, R19, 0x2, RZ ;  /* 0x04400000130e7989 */ /* 0x000e6800000e00ff */
[----:B------:R-:W2:Y:S01]  /*1980*/  SHFL.UP PT, R12, R21, 0x2, RZ ;  /* 0x04400000150c7989 */ /* 0x000ea200000e00ff */
[----:B-1----:R-:W-:-:S04]  /*1990*/  SEL R14, R14, RZ, P3 ;  /* 0x000000ff0e0e7207 */ /* 0x002fc80001800000 */
[----:B------:R-:W-:Y:S02]  /*19a0*/  IADD3 R15, P1, R14, R19, RZ ;  /* 0x000000130e0f7210 */ /* 0x000fe40007f3e0ff */
[----:B--2---:R-:W-:-:S03]  /*19b0*/  SEL R12, R12, RZ, P3 ;  /* 0x000000ff0c0c7207 */ /* 0x004fc60001800000 */
[----:B------:R-:W1:Y:S02]  /*19c0*/  SHFL.UP PT, R14, R15, 0x4, RZ ;  /* 0x048000000f0e7989 */ /* 0x000e6400000e00ff */
[----:B------:R-:W-:-:S05]  /*19d0*/  IMAD.X R17, R12, 0x1, R21, P1 ;  /* 0x000000010c117824 */ /* 0x000fca00008e0615 */
        /* <DEDUP_REMOVED lines=15> */
[----:B--2---:R-:W-:-:S05]  /*1ad0*/  SEL R12, R12, RZ, P6 ;  /* 0x000000ff0c0c7207 */ /* 0x004fca0003000000 */
[----:B------:R-:W-:Y:S01]  /*1ae0*/  IMAD.X R19, R12, 0x1, R17, P1 ;  /* 0x000000010c137824 */ /* 0x000fe200008e0611 */
[----:B------:R-:W-:-:S04]  /*1af0*/  ISETP.GT.U32.AND P1, PT, R18, UR10, PT ;  /* 0x0000000a12007c0c */ /* 0x000fc8000bf24070 */
[----:B------:R-:W-:-:S13]  /*1b00*/  ISETP.GT.U32.AND.EX P1, PT, R19, UR9, PT, P1 ;  /* 0x0000000913007c0c */ /* 0x000fda000bf24110 */
[----:B------:R-:W-:-:S04]  /*1b10*/  VOTE.ANY R12, PT, P1 ;  /* 0x00000000000c7806 */ /* 0x000fc800008e0100 */
[----:B------:R-:W-:-:S13]  /*1b20*/  ISETP.NE.AND P1, PT, R12, RZ, PT ;  /* 0x000000ff0c00720c */ /* 0x000fda0003f25270 */
[----:B------:R-:W-:Y:S05]  /*1b30*/  @P1 BRA `(.L_x_11) ;  /* 0x00000008006c1947 */ /* 0x000fea0003800000 */
[----:B------:R-:W1:Y:S01]  /*1b40*/  LDC R3, c[0x0][0x910] ;  /* 0x00024400ff037b82 */ /* 0x000e620000000800 */
[----:B------:R-:W-:Y:S01]  /*1b50*/  ULDC UR13, c[0x0][0x8f4] ;  /* 0x00023d00000d7ab9 */ /* 0x000fe20000000800 */
[----:B------:R-:W-:Y:S01]  /*1b60*/  ULDC UR6, c[0x0][0x8dc] ;  /* 0x0002370000067ab9 */ /* 0x000fe20000000800 */
[----:B------:R-:W-:Y:S01]  /*1b70*/  ULDC UR22, c[0x0][0x8d8] ;  /* 0x0002360000167ab9 */ /* 0x000fe20000000800 */
[----:B------:R-:W-:Y:S01]  /*1b80*/  ULDC UR23, c[0x0][0x8f0] ;  /* 0x00023c0000177ab9 */ /* 0x000fe20000000800 */
[----:B------:R-:W-:Y:S01]  /*1b90*/  ULDC.64 UR18, c[0x0][0x8d0] ;  /* 0x0002340000127ab9 */ /* 0x000fe20000000a00 */
[----:B------:R-:W-:-:S05]  /*1ba0*/  ULDC.64 UR20, c[0x0][0x8e8] ;  /* 0x00023a0000147ab9 */ /* 0x000fca0000000a00 */
.L_x_16:
[----:B------:R-:W-:Y:S02]  /*1bb0*/  IMAD.MOV.U32 R0, RZ, RZ, R2 ;  /* 0x000000ffff007224 */ /* 0x000fe400078e0002 */
[----:B------:R-:W-:Y:S02]  /*1bc0*/  VIADD R2, R2, 0x20 ;  /* 0x0000002002027836 */ /* 0x000fe40000000000 */
[----:B-----5:R-:W-:Y:S02]  /*1bd0*/  IMAD.MOV.U32 R12, RZ, RZ, R8 ;  /* 0x000000ffff0c7224 */ /* 0x020fe400078e0008 */
[----:B------:R-:W-:Y:S01]  /*1be0*/  IMAD.MOV.U32 R17, RZ, RZ, R9 ;  /* 0x000000ffff117224 */ /* 0x000fe200078e0009 */
[----:B-1----:R-:W-:-:S13]  /*1bf0*/  ISETP.GE.AND P1, PT, R2, R3, PT ;  /* 0x000000030200720c */ /* 0x002fda0003f26270 */
[----:B------:R-:W1:Y:S01]  /*1c00*/  @!P1 LDC.64 R6, c[0x0][0x918] ;  /* 0x00024600ff069b82 */ /* 0x000e620000000a00 */
[----:B------:R-:W-:Y:S01]  /*1c10*/  @!P1 VIADD R15, R0, 0x20 ;  /* 0x00000020000f9836 */ /* 0x000fe20000000000 */
[----:B------:R-:W-:Y:S01]  /*1c20*/  BSSY B0, `(.L_x_12) ;  /* 0x0000065000007945 */ /* 0x000fe20003800000 */
[----:B------:R-:W-:Y:S02]  /*1c30*/  IMAD.MOV.U32 R27, RZ, RZ, 0x7fffffff ;  /* 0x7fffffffff1b7424 */ /* 0x000fe400078e00ff */
[----:B-1----:R-:W-:-:S05]  /*1c40*/  @!P1 IMAD.WIDE R14, R15, 0xc, R6 ;  /* 0x0000000c0f0e9825 */ /* 0x002fca00078e0206 */
[----:B------:R1:W5:Y:S04]  /*1c50*/  @!P1 LDG.E R8, desc[UR56][R14.64] ;  /* 0x000000380e089981 */ /* 0x000368000c1e1900 */
[----:B------:R1:W5:Y:S01]  /*1c60*/  @!P1 LDG.E R9, desc[UR56][R14.64+0x4] ;  /* 0x000004380e099981 */ /* 0x000362000c1e1900 */
[----:B------:R-:W-:Y:S01]  /*1c70*/  ISETP.GE.AND P1, PT, R0, R3, PT ;  /* 0x000000030000720c */ /* 0x000fe20003f26270 */
[----:B------:R-:W-:Y:S02]  /*1c80*/  IMAD.MOV.U32 R29, RZ, RZ, RZ ;  /* 0x000000ffff1d7224 */ /* 0x000fe400078e00ff */
[----:B------:R1:W2:Y:S04]  /*1c90*/  SHFL.IDX PT, R6, R19, 0x1f, 0x1f ;  /* 0x03e01f0013067f89 */ /* 0x0002a800000e0000 */
[----:B------:R1:W3:Y:S06]  /*1ca0*/  SHFL.IDX PT, R7, R18, 0x1f, 0x1f ;  /* 0x03e01f0012077f89 */ /* 0x0002ec00000e0000 */
[----:B------:R-:W-:Y:S05]  /*1cb0*/  @P1 BRA `(.L_x_13) ;  /* 0x00000004006c1947 */ /* 0x000fea0003800000 */
[----:B------:R-:W-:Y:S02]  /*1cc0*/  IABS R25, R11 ;  /* 0x0000000b00197213 */ /* 0x000fe40000000000 */
[C---:B------:R-:W-:Y:S02]  /*1cd0*/  IADD3 R21, P1, R12.reuse, UR14, RZ ;  /* 0x0000000e0c157c10 */ /* 0x040fe4000ff3e0ff */
[----:B------:R-:W4:Y:S02]  /*1ce0*/  I2F.RP R4, R25 ;  /* 0x0000001900047306 */ /* 0x000f240000209400 */
[----:B------:R-:W-:Y:S02]  /*1cf0*/  LEA.HI.X.SX32 R22, R12, UR15, 0x1, P1 ;  /* 0x0000000f0c167c11 */ /* 0x000fe400088f0eff */
[----:B------:R-:W-:-:S04]  /*1d00*/  IADD3 R12, P1, R17, UR16, RZ ;  /* 0x00000010110c7c10 */ /* 0x000fc8000ff3e0ff */
[----:B------:R-:W-:Y:S02]  /*1d10*/  LEA.HI.X.SX32 R17, R17, UR17, 0x1, P1 ;  /* 0x0000001111117c11 */ /* 0x000fe400088f0eff */
[----:B------:R-:W-:Y:S01]  /*1d20*/  PLOP3.LUT P1, PT, PT, PT, UP0, 0x80, 0x0 ;  /* 0x000000000000781c */ /* 0x000fe20003f2f008 */
[----:B----4-:R-:W4:Y:S02]  /*1d30*/  MUFU.RCP R4, R4 ;  /* 0x0000000400047308 */ /* 0x010f240000001000 */
[----:B----4-:R-:W-:-:S06]  /*1d40*/  VIADD R5, R4, 0xffffffe ;  /* 0x0ffffffe04057836 */ /* 0x010fcc0000000000 */
[----:B------:R-:W4:Y:S02]  /*1d50*/  F2I.FTZ.U32.TRUNC.NTZ R27, R5 ;  /* 0x00000005001b7305 */ /* 0x000f24000021f000 */
[----:B----4-:R-:W-:Y:S02]  /*1d60*/  IMAD.MOV R24, RZ, RZ, -R27 ;  /* 0x000000ffff187224 */ /* 0x010fe400078e0a1b */
[----:B------:R-:W-:Y:S05]  /*1d70*/  @!P1 BRA `(.L_x_14) ;  /* 0x00000000002c9947 */ /* 0x000fea0003800000 */
[----:B------:R-:W-:-:S05]  /*1d80*/  IADD3 R21, P1, R21, UR6, RZ ;  /* 0x0000000615157c10 */ /* 0x000fca000ff3e0ff */
[----:B------:R-:W-:-:S04]  /*1d90*/  IMAD.X R23, RZ, RZ, R22, P1 ;  /* 0x000000ffff177224 */ /* 0x000fc800008e0616 */
[----:B------:R-:W-:-:S04]  /*1da0*/  IMAD.WIDE.U32 R4, R23, UR18, RZ ;  /* 0x0000001217047c25 */ /* 0x000fc8000f8e00ff */
[----:B-1----:R-:W-:-:S04]  /*1db0*/  IMAD.WIDE.U32 R14, P1, R21, UR19, R4 ;  /* 0x00000013150e7c25 */ /* 0x002fc8000f820004 */
[----:B------:R-:W-:-:S04]  /*1dc0*/  IMAD.WIDE.U32 R4, R21, UR18, RZ ;  /* 0x0000001215047c25 */ /* 0x000fc8000f8e00ff */
[----:B------:R-:W-:Y:S01]  /*1dd0*/  IMAD.X R19, RZ, RZ, RZ, P1 ;  /* 0x000000ffff137224 */ /* 0x000fe200008e06ff */
[----:B------:R-:W-:Y:S01]  /*1de0*/  IADD3 RZ, P1, R5, R14, RZ ;  /* 0x0000000e05ff7210 */ /* 0x000fe20007f3e0ff */
[----:B------:R-:W-:-:S04]  /*1df0*/  IMAD.MOV.U32 R18, RZ, RZ, R15 ;  /* 0x000000ffff127224 */ /* 0x000fc800078e000f */
[----:B------:R-:W-:-:S04]  /*1e00*/  IMAD.WIDE.U32.X R4, R23, UR19, R18, P1 ;  /* 0x0000001317047c25 */ /* 0x000fc800088e0412 */
[----:B------:R-:W-:Y:S02]  /*1e10*/  IMAD.MOV.U32 R21, RZ, RZ, R4 ;  /* 0x000000ffff157224 */ /* 0x000fe400078e0004 */
[----:B------:R-:W-:-:S07]  /*1e20*/  IMAD.MOV.U32 R22, RZ, RZ, R5 ;  /* 0x000000ffff167224 */ /* 0x000fce00078e0005 */
.L_x_14:
        /* <DEDUP_REMOVED lines=12> */
.L_x_15:
[----:B------:R-:W-:Y:S01]  /*1ef0*/  SHF.R.U64 R12, R12, UR23, R17 ;  /* 0x000000170c0c7c19 */ /* 0x000fe20008001211 */
[----:B------:R-:W-:Y:S01]  /*1f00*/  IMAD.MOV.U32 R4, RZ, RZ, R24 ;  /* 0x000000ffff047224 */ /* 0x000fe200078e0018 */
[----:B------:R-:W-:Y:S02]  /*1f10*/  IABS R5, R11 ;  /* 0x0000000b00057213 */ /* 0x000fe40000000000 */
[-C--:B-1----:R-:W-:Y:S01]  /*1f20*/  IABS R18, R10.reuse ;  /* 0x0000000a00127213 */ /* 0x082fe20000000000 */
[----:B------:R-:W-:Y:S01]  /*1f30*/  VIADD R15, R12, UR5 ;  /* 0x000000050c0f7c36 */ /* 0x000fe20008000000 */
[----:B------:R-:W-:Y:S01]  /*1f40*/  SHF.R.U64 R21, R21, UR22, R22 ;  /* 0x0000001615157c19 */ /* 0x000fe20008001216 */
[----:B------:R-:W-:Y:S01]  /*1f50*/  IMAD R12, R4, R25, RZ ;  /* 0x00000019040c7224 */ /* 0x000fe200078e02ff */
[----:B------:R-:W-:Y:S01]  /*1f60*/  IABS R23, R10 ;  /* 0x0000000a00177213 */ /* 0x000fe20000000000 */
[----:B------:R-:W-:Y:S01]  /*1f70*/  IMAD.MOV R17, RZ, RZ, -R5 ;  /* 0x000000ffff117224 */ /* 0x000fe200078e0a05 */
[----:B------:R-:W-:Y:S01]  /*1f80*/  IABS R14, R15 ;  /* 0x0000000f000e7213 */ /* 0x000fe20000000000 */
[----:B------:R-:W-:-:S02]  /*1f90*/  IMAD.MOV.U32 R4, RZ, RZ, RZ ;  /* 0x000000ffff047224 */ /* 0x000fc400078e00ff */
[----:B------:R-:W-:Y:S02]  /*1fa0*/  IMAD.MOV.U32 R5, RZ, RZ, R27 ;  /* 0x000000ffff057224 */ /* 0x000fe400078e001b */
[----:B------:R-:W-:-:S04]  /*1fb0*/  IMAD.HI.U32 R4, R27, R12, R4 ;  /* 0x0000000c1b047227 */ /* 0x000fc800078e0004 */
[----:B------:R-:W-:Y:S02]  /*1fc0*/  IMAD.MOV.U32 R12, RZ, RZ, R17 ;  /* 0x000000ffff0c7224 */ /* 0x000fe400078e0011 */
[----:B------:R-:W1:Y:S01]  /*1fd0*/  I2F.RP R17, R18 ;  /* 0x0000001200117306 */ /* 0x000e620000209400 */
[----:B------:R-:W-:Y:S02]  /*1fe0*/  IMAD.MOV.U32 R5, RZ, RZ, R14 ;  /* 0x000000ffff057224 */ /* 0x000fe400078e000e */
[----:B------:R-:W-:Y:S02]  /*1ff0*/  VIADD R14, R21, UR4 ;  /* 0x00000004150e7c36 */ /* 0x000fe40008000000 */
[----:B------:R-:W-:-:S03]  /*2000*/  IMAD.HI.U32 R4, R4, R5, RZ ;  /* 0x0000000504047227 */ /* 0x000fc600078e00ff */
[----:B------:R-:W-:Y:S01]  /*2010*/  IABS R21, R14 ;  /* 0x0000000e00157213 */ /* 0x000fe20000000000 */
[----:B------:R-:W-:-:S05]  /*2020*/  IMAD R12, R4, R12, R5 ;  /* 0x0000000c040c7224 */ /* 0x000fca00078e0205 */
[----:B------:R-:W-:Y:S01]  /*2030*/  ISETP.GT.U32.AND P1, PT, R25, R12, PT ;  /* 0x0000000c1900720c */ /* 0x000fe20003f24070 */
[----:B-1----:R-:W1:-:S12]  /*2040*/  MUFU.RCP R17, R17 ;  /* 0x0000001100117308 */ /* 0x002e580000001000 */
[----:B------:R-:W-:Y:S02]  /*2050*/  @!P1 IMAD.IADD R12, R12, 0x1, -R25 ;  /* 0x000000010c0c9824 */ /* 0x000fe400078e0a19 */
[----:B-1----:R-:W-:Y:S02]  /*2060*/  VIADD R4, R17, 0xffffffe ;  /* 0x0ffffffe11047836 */ /* 0x002fe40000000000 */
[----:B------:R-:W-:Y:S02]  /*2070*/  IMAD.MOV R17, RZ, RZ, -R23 ;  /* 0x000000ffff117224 */ /* 0x000fe400078e0a17 */
[----:B------:R1:W4:Y:S02]  /*2080*/  F2I.FTZ.U32.TRUNC.NTZ R5, R4 ;  /* 0x0000000400057305 */ /* 0x000324000021f000 */
[----:B-1----:R-:W-:Y:S02]  /*2090*/  IMAD.MOV.U32 R4, RZ, RZ, RZ ;  /* 0x000000ffff047224 */ /* 0x002fe400078e00ff */
[----:B----4-:R-:W-:-:S04]  /*20a0*/  IMAD.MOV R19, RZ, RZ, -R5 ;  /* 0x000000ffff137224 */ /* 0x010fc800078e0a05 */
[----:B------:R-:W-:-:S04]  /*20b0*/  IMAD R19, R19, R18, RZ ;  /* 0x0000001213137224 */ /* 0x000fc800078e02ff */
[----:B------:R-:W-:-:S04]  /*20c0*/  IMAD.HI.U32 R22, R5, R19, R4 ;  /* 0x0000001305167227 */ /* 0x000fc800078e0004 */
[----:B------:R-:W-:-:S04]  /*20d0*/  IMAD.MOV.U32 R5, RZ, RZ, R21 ;  /* 0x000000ffff057224 */ /* 0x000fc800078e0015 */
[----:B------:R-:W-:-:S04]  /*20e0*/  IMAD.HI.U32 R4, R22, R5, RZ ;  /* 0x0000000516047227 */ /* 0x000fc800078e00ff */
[----:B------:R-:W-:-:S05]  /*20f0*/  IMAD R5, R4, R17, R5 ;  /* 0x0000001104057224 */ /* 0x000fca00078e0205 */
[----:B------:R-:W-:-:S13]  /*2100*/  ISETP.GT.U32.AND P1, PT, R18, R5, PT ;  /* 0x000000051200720c */ /* 0x000fda0003f24070 */
[----:B------:R-:W-:Y:S01]  /*2110*/  @!P1 IMAD.IADD R5, R5, 0x1, -R18 ;  /* 0x0000000105059824 */ /* 0x000fe200078e0a12 */
[----:B------:R-:W-:-:S13]  /*2120*/  ISETP.GT.U32.AND P1, PT, R25, R12, PT ;  /* 0x0000000c1900720c */ /* 0x000fda0003f24070 */
[----:B------:R-:W-:Y:S01]  /*2130*/  @!P1 IMAD.IADD R12, R12, 0x1, -R25 ;  /* 0x000000010c0c9824 */ /* 0x000fe200078e0a19 */
[----:B------:R-:W-:-:S03]  /*2140*/  ISETP.GT.U32.AND P1, PT, R18, R5, PT ;  /* 0x000000051200720c */ /* 0x000fc60003f24070 */
[----:B------:R-:W-:-:S10]  /*2150*/  IMAD.MOV.U32 R4, RZ, RZ, R12 ;  /* 0x000000ffff047224 */ /* 0x000fd400078e000c */
[----:B------:R-:W-:Y:S01]  /*2160*/  @!P1 IMAD.IADD R5, R5, 0x1, -R18 ;  /* 0x0000000105059824 */ /* 0x000fe200078e0a12 */
[----:B------:R-:W-:-:S13]  /*2170*/  ISETP.GE.AND P1, PT, R15, RZ, PT ;  /* 0x000000ff0f00720c */ /* 0x000fda0003f26270 */
[----:B------:R-:W-:Y:S01]  /*2180*/  @!P1 IMAD.MOV R4, RZ, RZ, -R4 ;  /* 0x000000ffff049224 */ /* 0x000fe200078e0a04 */
[----:B------:R-:W-:-:S13]  /*2190*/  ISETP.GE.AND P1, PT, R14, RZ, PT ;  /* 0x000000ff0e00720c */ /* 0x000fda0003f26270 */
[----:B------:R-:W-:Y:S01]  /*21a0*/  @!P1 IMAD.MOV R5, RZ, RZ, -R5 ;  /* 0x000000ffff059224 */ /* 0x000fe200078e0a05 */
[----:B------:R-:W-:-:S13]  /*21b0*/  ISETP.NE.AND P1, PT, RZ, UR7, PT ;  /* 0x00000007ff007c0c */ /* 0x000fda000bf25270 */
[----:B------:R-:W-:Y:S02]  /*21c0*/  @!P1 LOP3.LUT R4, RZ, UR7, RZ, 0x33, !PT ;  /* 0x00000007ff049c12 */ /* 0x000fe4000f8e33ff */
[----:B------:R-:W-:-:S03]  /*21d0*/  ISETP.NE.AND P1, PT, RZ, UR8, PT ;  /* 0x00000008ff007c0c */ /* 0x000fc6000bf25270 */
[----:B------:R-:W-:-:S10]  /*21e0*/  IMAD.IADD R4, R15, 0x1, -R4 ;  /* 0x000000010f047824 */ /* 0x000fd400078e0a04 */
[----:B------:R-:W-:Y:S02]  /*21f0*/  @!P1 LOP3.LUT R5, RZ, UR8, RZ, 0x33, !PT ;  /* 0x00000008ff059c12 */ /* 0x000fe4000f8e33ff */
[----:B------:R-:W-:-:S03]  /*2200*/  PLOP3.LUT P1, PT, PT, PT, UP3, 0x80, 0x0 ;  /* 0x000000000000781c */ /* 0x000fc60003f2f038 */
[----:B------:R-:W-:-:S04]  /*2210*/  IMAD.IADD R5, R14, 0x1, -R5 ;  /* 0x000000010e057824 */ /* 0x000fc800078e0a05 */
[CC--:B------:R-:W-:Y:S01]  /*2220*/  IMAD R27, R4.reuse, R5.reuse, RZ ;  /* 0x00000005041b7224 */ /* 0x0c0fe200078e02ff */
[----:B------:R-:W-:-:S04]  /*2230*/  SEL R15, R4, R5, !P1 ;  /* 0x00000005040f7207 */ /* 0x000fc80004800000 */
[--C-:B------:R-:W-:Y:S01]  /*2240*/  SHF.R.S32.HI R5, RZ, 0x1f, R15.reuse ;  /* 0x0000001fff057819 */ /* 0x100fe2000001140f */
[----:B------:R-:W-:Y:S01]  /*2250*/  IMAD.MOV.U32 R4, RZ, RZ, R15 ;  /* 0x000000ffff047224 */ /* 0x000fe200078e000f */
[----:B------:R-:W-:-:S07]  /*2260*/  SHF.R.S32.HI R29, RZ, 0x1f, R27 ;  /* 0x0000001fff1d7819 */ /* 0x000fce000001141b */
.L_x_13:
[----:B------:R-:W-:Y:S05]  /*2270*/  BSYNC B0 ;  /* 0x0000000000007941 */ /* 0x000fea0003800000 */
.L_x_12:
[----:B-1----:R-:W1:Y:S04]  /*2280*/  SHFL.UP PT, R14, R27, 0x1, RZ ;  /* 0x042000001b0e7989 */ /* 0x002e6800000e00ff */
[----:B------:R-:W4:Y:S01]  /*2290*/  SHFL.UP PT, R12, R29, 0x1, RZ ;  /* 0x042000001d0c7989 */ /* 0x000f2200000e00ff */
[----:B-1----:R-:W-:Y:S02]  /*22a0*/  SEL R14, R14, RZ, P2 ;  /* 0x000000ff0e0e7207 */ /* 0x002fe40001000000 */
[----:B----4-:R-:W-:Y:S02]  /*22b0*/  SEL R12, R12, RZ, P2 ;  /* 0x000000ff0c0c7207 */ /* 0x010fe40001000000 */
[----:B------:R-:W-:-:S05]  /*22c0*/  IADD3 R17, P1, R14, R27, RZ ;  /* 0x0000001b0e117210 */ /* 0x000fca0007f3e0ff */
[----:B------:R-:W-:Y:S01]  /*22d0*/  IMAD.X R25, R12, 0x1, R29, P1 ;  /* 0x000000010c197824 */ /* 0x000fe200008e061d */
[----:B------:R-:W1:Y:S04]  /*22e0*/  SHFL.UP PT, R14, R17, 0x2, RZ ;  /* 0x04400000110e7989 */ /* 0x000e6800000e00ff */
        /* <DEDUP_REMOVED lines=23> */
[----:B---3--:R-:W-:-:S05]  /*2460*/  IADD3 R18, P1, R14, R7, RZ ;  /* 0x000000070e127210 */ /* 0x008fca0007f3e0ff */
[----:B--2---:R-:W-:Y:S01]  /*2470*/  IMAD.X R19, R15, 0x1, R6, P1 ;  /* 0x000000010f137824 */ /* 0x004fe200008e0606 */
[----:B------:R-:W-:-:S04]  /*2480*/  ISETP.GT.U32.AND P1, PT, R18, UR10, PT ;  /* 0x0000000a12007c0c */ /* 0x000fc8000bf24070 */
[----:B------:R-:W-:-:S13]  /*2490*/  ISETP.GT.U32.AND.EX P1, PT, R19, UR9, PT, P1 ;  /* 0x0000000913007c0c */ /* 0x000fda000bf24110 */
[----:B------:R-:W-:-:S04]  /*24a0*/  VOTE.ANY R12, PT, P1 ;  /* 0x00000000000c7806 */ /* 0x000fc800008e0100 */
[----:B------:R-:W-:-:S13]  /*24b0*/  ISETP.NE.AND P1, PT, R12, RZ, PT ;  /* 0x000000ff0c00720c */ /* 0x000fda0003f25270 */
[----:B------:R-:W-:Y:S05]  /*24c0*/  @!P1 BRA `(.L_x_16) ;  /* 0xfffffff400b89947 */ /* 0x000fea000383ffff */
[----:B------:R-:W-:Y:S02]  /*24d0*/  IMAD.MOV.U32 R18, RZ, RZ, R14 ;  /* 0x000000ffff127224 */ /* 0x000fe400078e000e */
[----:B------:R-:W-:-:S07]  /*24e0*/  IMAD.MOV.U32 R19, RZ, RZ, R15 ;  /* 0x000000ffff137224 */ /* 0x000fce00078e000f */
.L_x_11:
[----:B------:R-:W1:Y:S08]  /*24f0*/  BREV R12, R12 ;  /* 0x0000000c000c7301 */ /* 0x000e700000000000 */
[----:B-1----:R-:W1:Y:S02]  /*2500*/  FLO.U32.SH R17, R12 ;  /* 0x0000000c00117300 */ /* 0x002e6400000e0400 */
[----:B-1----:R-:W1:Y:S02]  /*2510*/  SHFL.IDX PT, R0, R0, R17, 0x1f ;  /* 0x00001f1100007589 */ /* 0x002e6400000e0000 */
[----:B-1----:R-:W-:-:S13]  /*2520*/  R2UR UR6, R0 ;  /* 0x00000000000672ca */ /* 0x002fda00000e0000 */
[----:B------:R-:W-:-:S05]  /*2530*/  VIADD R2, R34, UR6 ;  /* 0x0000000622027c36 */ /* 0x000fca0008000000 */
[----:B------:R-:W-:-:S13]  /*2540*/  ISETP.GE.AND P1, PT, R2, R3, PT ;  /* 0x000000030200720c */ /* 0x000fda0003f26270 */
[----:B------:R-:W1:Y:S02]  /*2550*/  @!P1 LDC.64 R14, c[0x0][0x918] ;  /* 0x00024600ff0e9b82 */ /* 0x000e640000000a00 */
[----:B-1----:R-:W-:-:S05]  /*2560*/  @!P1 IMAD.WIDE R14, R2, 0xc, R14 ;  /* 0x0000000c020e9825 */ /* 0x002fca00078e020e */
[----:B-----5:R1:W5:Y:S04]  /*2570*/  @!P1 LDG.E R8, desc[UR56][R14.64] ;  /* 0x000000380e089981 */ /* 0x020368000c1e1900 */
[----:B------:R1:W5:Y:S01]  /*2580*/  @!P1 LDG.E R9, desc[UR56][R14.64+0x4] ;  /* 0x000004380e099981 */ /* 0x000362000c1e1900 */
[----:B------:R-:W-:-:S03]  /*2590*/  IADD3 R2, P1, P2, R18, R7, -R27 ;  /* 0x0000000712027210 */ /* 0x000fc60007a3e81b */
[----:B------:R-:W-:Y:S01]  /*25a0*/  SHFL.IDX PT, R7, R29, R17, 0x1f ;  /* 0x00001f111d077589 */ /* 0x000fe200000e0000 */
[----:B------:R-:W-:-:S03]  /*25b0*/  IADD3.X R18, R19, R6, ~R29, P1, P2 ;  /* 0x0000000613127210 */ /* 0x000fc60000fe4c1d */
[----:B------:R-:W2:Y:S04]  /*25c0*/  SHFL.IDX PT, R2, R2, R17, 0x1f ;  /* 0x00001f1102027589 */ /* 0x000ea800000e0000 */
[----:B------:R-:W3:Y:S04]  /*25d0*/  SHFL.IDX PT, R18, R18, R17, 0x1f ;  /* 0x00001f1112127589 */ /* 0x000ee800000e0000 */
[----:B------:R1:W4:Y:S04]  /*25e0*/  SHFL.IDX PT, R6, R27, R17, 0x1f ;  /* 0x00001f111b067589 */ /* 0x00032800000e0000 */
[----:B------:R1:W1:Y:S04]  /*25f0*/  SHFL.IDX PT, R5, R5, R17, 0x1f ;  /* 0x00001f1105057589 */ /* 0x00026800000e0000 */
[----:B------:R1:W1:Y:S01]  /*2600*/  SHFL.IDX PT, R4, R4, R17, 0x1f ;  /* 0x00001f1104047589 */ /* 0x00026200000e0000 */
[----:B--2---:R-:W-:-:S02]  /*2610*/  R2UR UR5, R2 ;  /* 0x00000000020572ca */ /* 0x004fc400000e0000 */
[----:B---3--:R-:W-:-:S15]  /*2620*/  R2UR UR4, R18 ;  /* 0x00000000120472ca */ /* 0x008fde00000e0000 */
.L_x_6:
[----:B------:R-:W-:Y:S01]  /*2630*/  ISETP.LE.AND P1, PT, R3, UR6, PT ;  /* 0x0000000603007c0c */ /* 0x000fe2000bf23270 */
[----:B-1----:R-:W-:Y:S02]  /*2640*/  IMAD.MOV.U32 R17, RZ, RZ, -0x1 ;  /* 0xffffffffff117424 */ /* 0x002fe400078e00ff */
[----:B------:R-:W-:-:S10]  /*2650*/  IMAD.MOV.U32 R18, RZ, RZ, -0x1 ;  /* 0xffffffffff127424 */ /* 0x000fd400078e00ff */
[----:B------:R-:W-:Y:S05]  /*2660*/  @P1 BRA `(.L_x_5) ;  /* 0x0000000400041947 */ /* 0x000fea0003800000 */
[----:B------:R-:W-:Y:S01]  /*2670*/  UIADD3 UR15, UP2, -UR5, UR10, URZ ;  /* 0x0000000a050f7290 */ /* 0x000fe2000ff5e13f */
[----:B------:R-:W1:Y:S01]  /*2680*/  S2UR UR18, SR_CTAID.Y ;  /* 0x00000000001279c3 */ /* 0x000e620000002600 */
[----:B------:R-:W-:Y:S01]  /*2690*/  ULDC UR17, c[0x0][0x8c0] ;  /* 0x0002300000117ab9 */ /* 0x000fe20000000800 */
[----:B------:R-:W-:Y:S01]  /*26a0*/  ULDC UR20, c[0x0][0x8b0] ;  /* 0x00022c0000147ab9 */ /* 0x000fe20000000800 */
[----:B------:R-:W-:Y:S01]  /*26b0*/  UIADD3.X UR11, ~UR4, UR9, URZ, UP2, !UPT ;  /* 0x00000009040b7290 */ /* 0x000fe200097fe53f */
[--C-:B------:R-:W-:Y:S01]  /*26c0*/  SHF.R.U32.HI R23, RZ, UR20, R5.reuse ;  /* 0x00000014ff177c19 */ /* 0x100fe20008011605 */
[----:B------:R-:W-:Y:S01]  /*26d0*/  ULDC UR19, c[0x0][0x904] ;  /* 0x0002410000137ab9 */ /* 0x000fe20000000800 */
[----:B------:R-:W-:Y:S01]  /*26e0*/  ULDC UR13, c[0x0][0x8a8] ;  /* 0x00022a00000d7ab9 */ /* 0x000fe20000000800 */
[----:B------:R-:W-:Y:S01]  /*26f0*/  USHF.R.U32.HI UR16, URZ, UR17, UR11 ;  /* 0x000000113f107299 */ /* 0x000fe2000801160b */
[----:B------:R-:W-:Y:S01]  /*2700*/  SHF.R.U64 R16, R4, UR20, R5 ;  /* 0x0000001404107c19 */ /* 0x000fe20008001205 */
[----:B------:R-:W-:-:S02]  /*2710*/  USHF.R.U64 UR15, UR15, UR17, UR11 ;  /* 0x000000110f0f7299 */ /* 0x000fc4000800120b */
[----:B------:R-:W-:Y:S02]  /*2720*/  USHF.R.U32.HI UR14, URZ, UR20, UR16 ;  /* 0x000000143f0e7299 */ /* 0x000fe40008011610 */
[----:B------:R-:W-:Y:S02]  /*2730*/  UIADD3 UR13, UR13, -0x1, URZ ;  /* 0xffffffff0d0d7890 */ /* 0x000fe4000fffe03f */
[----:B------:R-:W-:Y:S02]  /*2740*/  USHF.R.U32.HI UR21, URZ, UR19, UR14 ;  /* 0x000000133f157299 */ /* 0x000fe4000801160e */
[----:B------:R-:W-:Y:S02]  /*2750*/  USHF.R.U64 UR16, UR15, UR20, UR16 ;  /* 0x000000140f107299 */ /* 0x000fe40008001210 */
[----:B------:R-:W-:Y:S02]  /*2760*/  ULOP3.LUT UR15, UR15, UR13, URZ, 0xc0, !UPT ;  /* 0x0000000d0f0f7292 */ /* 0x000fe4000f8ec03f */
[----:B------:R-:W-:Y:S01]  /*2770*/  LOP3.LUT R0, R23, UR21, RZ, 0xfc, !PT ;  /* 0x0000001517007c12 */ /* 0x000fe2000f8efcff */
[----:B------:R-:W-:-:S02]  /*2780*/  USHF.R.U64 UR14, UR16, UR19, UR14 ;  /* 0x00000013100e7299 */ /* 0x000fc4000800120e */
[----:B-1----:R-:W-:Y:S01]  /*2790*/  USEL UR11, UR40, UR18, !UP3 ;  /* 0x00000012280b7287 */ /* 0x002fe2000d800000 */
[----:B------:R-:W-:-:S13]  /*27a0*/  ISETP.NE.U32.AND P1, PT, R0, RZ, PT ;  /* 0x000000ff0000720c */ /* 0x000fda0003f25070 */
[----:B------:R-:W-:Y:S05]  /*27b0*/  @!P1 BRA `(.L_x_17) ;  /* 0x0000000000149947 */ /* 0x000fea0003800000 */
[----:B------:R-:W-:-:S07]  /*27c0*/  MOV R12, 0x27e0 ;  /* 0x000027e0000c7802 */ /* 0x000fce0000000f00 */
[----:B----45:R-:W-:Y:S05]  /*27d0*/  CALL.REL.NOINC `($__internal_0_$__cuda_sm20_div_u64) ;  /* 0x000000a800807944 */ /* 0x030fea0003c00000 */
[----:B------:R-:W-:-:S04]  /*27e0*/  IMAD.MOV R12, RZ, RZ, -R0 ;  /* 0x000000ffff0c7224 */ /* 0x000fc800078e0a00 */
[----:B------:R-:W-:Y:S01]  /*27f0*/  IMAD R12, R16, R12, UR14 ;  /* 0x0000000e100c7e24 */ /* 0x000fe2000f8e020c */
[----:B------:R-:W-:Y:S06]  /*2800*/  BRA `(.L_x_18) ;  /* 0x0000000000507947 */ /* 0x000fec0003800000 */
.L_x_17:
[----:B------:R-:W1:Y:S01]  /*2810*/  I2F.U32.RP R0, R16 ;  /* 0x0000001000007306 */ /* 0x000e620000209000 */
[----:B------:R-:W-:-:S07]  /*2820*/  ISETP.NE.U32.AND P3, PT, R16, RZ, PT ;  /* 0x000000ff1000720c */ /* 0x000fce0003f65070 */
[----:B-1----:R-:W1:Y:S02]  /*2830*/  MUFU.RCP R0, R0 ;  /* 0x0000000000007308 */ /* 0x002e640000001000 */
[----:B-1----:R-:W-:-:S06]  /*2840*/  VIADD R2, R0, 0xffffffe ;  /* 0x0ffffffe00027836 */ /* 0x002fcc0000000000 */
[----:B------:R1:W2:Y:S02]  /*2850*/  F2I.FTZ.U32.TRUNC.NTZ R3, R2 ;  /* 0x0000000200037305 */ /* 0x0002a4000021f000 */
[----:B-1----:R-:W-:Y:S02]  /*2860*/  IMAD.MOV.U32 R2, RZ, RZ, RZ ;  /* 0x000000ffff027224 */ /* 0x002fe400078e00ff */
[----:B--2---:R-:W-:-:S04]  /*2870*/  IMAD.MOV R15, RZ, RZ, -R3 ;  /* 0x000000ffff0f7224 */ /* 0x004fc800078e0a03 */
[----:B------:R-:W-:-:S04]  /*2880*/  IMAD R15, R15, R16, RZ ;  /* 0x000000100f0f7224 */ /* 0x000fc800078e02ff */
[----:B------:R-:W-:-:S06]  /*2890*/  IMAD.HI.U32 R3, R3, R15, R2 ;  /* 0x0000000f03037227 */ /* 0x000fcc00078e0002 */
[----:B------:R-:W-:-:S04]  /*28a0*/  IMAD.HI.U32 R0, R3, UR14, RZ ;  /* 0x0000000e03007c27 */ /* 0x000fc8000f8e00ff */
[----:B------:R-:W-:-:S04]  /*28b0*/  IMAD.MOV R3, RZ, RZ, -R0 ;  /* 0x000000ffff037224 */ /* 0x000fc800078e0a00 */
[----:B------:R-:W-:-:S05]  /*28c0*/  IMAD R3, R16, R3, UR14 ;  /* 0x0000000e10037e24 */ /* 0x000fca000f8e0203 */
[----:B------:R-:W-:-:S13]  /*28d0*/  ISETP.GE.U32.AND P1, PT, R3, R16, PT ;  /* 0x000000100300720c */ /* 0x000fda0003f26070 */
[----:B------:R-:W-:Y:S02]  /*28e0*/  @P1 IMAD.IADD R3, R3, 0x1, -R16 ;  /* 0x0000000103031824 */ /* 0x000fe400078e0a10 */
[----:B------:R-:W-:-:S03]  /*28f0*/  @P1 VIADD R0, R0, 0x1 ;  /* 0x0000000100001836 */ /* 0x000fc60000000000 */
[----:B------:R-:W-:-:S13]  /*2900*/  ISETP.GE.U32.AND P2, PT, R3, R16, PT ;  /* 0x000000100300720c */ /* 0x000fda0003f46070 */
[----:B------:R-:W-:Y:S01]  /*2910*/  @P2 VIADD R0, R0, 0x1 ;  /* 0x0000000100002836 */ /* 0x000fe20000000000 */
[----:B------:R-:W-:-:S05]  /*2920*/  @!P3 LOP3.LUT R0, RZ, R16, RZ, 0x33, !PT ;  /* 0x00000010ff00b212 */ /* 0x000fca00078e33ff */
[----:B------:R-:W-:-:S04]  /*2930*/  IMAD.MOV R12, RZ, RZ, -R0 ;  /* 0x000000ffff0c7224 */ /* 0x000fc800078e0a00 */
[----:B------:R-:W-:-:S07]  /*2940*/  IMAD R12, R16, R12, UR14 ;  /* 0x0000000e100c7e24 */ /* 0x000fce000f8e020c */
.L_x_18:
[----:B------:R-:W1:Y:S01]  /*2950*/  LDC R15, c[0x0][0x8a8] ;  /* 0x00022a00ff0f7b82 */ /* 0x000e620000000800 */
[----:B------:R-:W-:Y:S01]  /*2960*/  ULDC UR14, c[0x0][0x904] ;  /* 0x00024100000e7ab9 */ /* 0x000fe20000000800 */
[----:B------:R-:W-:Y:S01]  /*2970*/  UMOV UR13, 0xffffffff ;  /* 0xffffffff000d7882 */ /* 0x000fe20000000000 */
[----:B------:R-:W-:Y:S01]  /*2980*/  PLOP3.LUT P1, PT, PT, PT, UP3, 0x80, 0x0 ;  /* 0x000000000000781c */ /* 0x000fe20003f2f038 */
[----:B------:R-:W-:-:S04]  /*2990*/  USHF.L.U32 UR13, UR13, UR14, URZ ;  /* 0x0000000e0d0d7299 */ /* 0x000fc8000800063f */
[----:B------:R-:W2:Y:S02]  /*29a0*/  LDC R17, c[0x0][0x8b8] ;  /* 0x00022e00ff117b82 */ /* 0x000ea40000000800 */
[----:B------:R-:W-:Y:S01]  /*29b0*/  LOP3.LUT R2, RZ, UR13, RZ, 0x33, !PT ;  /* 0x0000000dff027c12 */ /* 0x000fe2000f8e33ff */
[----:B------:R-:W-:Y:S02]  /*29c0*/  UMOV UR13, 0x1 ;  /* 0x00000001000d7882 */ /* 0x000fe40000000000 */
[----:B------:R-:W-:Y:S01]  /*29d0*/  USHF.L.U32 UR13, UR13, UR14, URZ ;  /* 0x0000000e0d0d7299 */ /* 0x000fe2000800063f */
[----:B------:R-:W-:Y:S02]  /*29e0*/  LOP3.LUT R3, R2, UR16, RZ, 0xc0, !PT ;  /* 0x0000001002037c12 */ /* 0x000fe4000f8ec0ff */
[----:B------:R-:W-:Y:S02]  /*29f0*/  @P1 IMAD.U32 R18, RZ, RZ, UR6 ;  /* 0x00000006ff121e24 */ /* 0x000fe4000f8e00ff */
[----:B------:R-:W-:-:S02]  /*2a00*/  @!P1 IMAD.U32 R18, RZ, RZ, UR6 ;  /* 0x00000006ff129e24 */ /* 0x000fc4000f8e00ff */
[----:B------:R-:W-:Y:S02]  /*2a10*/  IMAD R0, R0, UR13, R3 ;  /* 0x0000000d00007c24 */ /* 0x000fe4000f8e0203 */
[----:B-1----:R-:W-:-:S04]  /*2a20*/  IMAD R12, R12, R15, UR15 ;  /* 0x0000000f0c0c7e24 */ /* 0x002fc8000f8e020f */
[----:B------:R-:W-:Y:S02]  /*2a30*/  @P1 IMAD.MOV.U32 R16, RZ, RZ, R12 ;  /* 0x000000ffff101224 */ /* 0x000fe400078e000c */
[----:B--2---:R-:W-:Y:S01]  /*2a40*/  IMAD R17, R0, R17, UR11 ;  /* 0x0000000b00117e24 */ /* 0x004fe2000f8e0211 */
[----:B------:R-:W-:-:S03]  /*2a50*/  UMOV UR11, 0x1 ;  /* 0x00000001000b7882 */ /* 0x000fc60000000000 */
[----:B------:R-:W-:Y:S02]  /*2a60*/  @!P1 IMAD.MOV.U32 R16, RZ, RZ, R17 ;  /* 0x000000ffff109224 */ /* 0x000fe400078e0011 */
[----:B------:R-:W-:-:S07]  /*2a70*/  @!P1 IMAD.MOV.U32 R17, RZ, RZ, R12 ;  /* 0x000000ffff119224 */ /* 0x000fce00078e000c */
.L_x_5:
[----:B------:R-:W-:-:S13]  /*2a80*/  ISETP.NE.AND P1, PT, RZ, UR11, PT ;  /* 0x0000000bff007c0c */ /* 0x000fda000bf25270 */
[----:B------:R-:W-:Y:S05]  /*2a90*/  @!P1 EXIT ;  /* 0x000000000000994d */ /* 0x000fea0003800000 */
[----:B------:R-:W1:Y:S02]  /*2aa0*/  LDC.64 R14, c[0x0][0x290] ;  /* 0x0000a400ff0e7b82 */ /* 0x000e640000000a00 */
[----:B-1----:R-:W-:-:S05]  /*2ab0*/  IMAD.WIDE R14, R18, 0xc, R14 ;  /* 0x0000000c120e7825 */ /* 0x002fca00078e020e */
[----:B------:R1:W5:Y:S04]  /*2ac0*/  LDG.E R2, desc[UR56][R14.64] ;  /* 0x000000380e027981 */ /* 0x000368000c1e1900 */
[----:B------:R1:W5:Y:S04]  /*2ad0*/  LDG.E R0, desc[UR56][R14.64+0x4] ;  /* 0x000004380e007981 */ /* 0x000368000c1e1900 */
[----:B------:R1:W5:Y:S01]  /*2ae0*/  LDG.E R19, desc[UR56][R14.64+0x8] ;  /* 0x000008380e137981 */ /* 0x000362000c1e1900 */
[----:B------:R-:W-:Y:S01]  /*2af0*/  PLOP3.LUT P1, PT, PT, PT, UP1, 0x80, 0x0 ;  /* 0x000000000000781c */ /* 0x000fe20003f2f018 */
[----:B------:R-:W2:Y:S01]  /*2b00*/  S2UR UR41, SR_CgaCtaId ;  /* 0x00000000002979c3 */ /* 0x000ea20000008800 */
[----:B------:R-:W-:-:S11]  /*2b10*/  SHF.R.S32.HI R3, RZ, 0x1f, R18 ;  /* 0x0000001fff037819 */ /* 0x000fd60000011412 */
[----:B-1----:R-:W-:Y:S05]  /*2b20*/  @!P1 BRA `(.L_x_19) ;  /* 0x0000004000949947 */ /* 0x002fea0003800000 */
[----:B------:R-:W-:-:S06]  /*2b30*/  UISETP.GT.U32.AND UP0, UPT, UR33, 0x1, UPT ;  /* 0x000000012100788c */ /* 0x000fcc000bf04070 */
[----:B------:R-:W-:-:S13]  /*2b40*/  PLOP3.LUT P0, PT, PT, PT, UP0, 0x80, 0x0 ;  /* 0x000000000000781c */ /* 0x000fda0003f0f008 */
[----:B--2---:R-:W-:Y:S05]  /*2b50*/  @P0 EXIT ;  /* 0x000000000000094d */ /* 0x004fea0003800000 */
.L_x_20:
[----:B------:R-:W-:-:S08]  /*2b60*/  NOP ;  /* 0x0000000000007918 */ /* 0x000fd00000000000 */
[----:B------:R-:W1:Y:S02]  /*2b70*/  USETMAXREG.TRY_ALLOC.CTAPOOL UP0, 0xe8 ;  /* 0x000000e8000079c8 */ /* 0x000e640008000600 */
[----:B-1----:R-:W-:-:S13]  /*2b80*/  PLOP3.LUT P0, PT, PT, PT, UP0, 0x80, 0x0 ;  /* 0x000000000000781c */ /* 0x002fda0003f0f008 */
[----:B------:R-:W-:Y:S05]  /*2b90*/  @!P0 BRA `(.L_x_20) ;  /* 0xfffffffc00f08947 */ /* 0x000fea000383ffff */
[----:B------:R-:W1:Y:S01]  /*2ba0*/  SHFL.IDX PT, R13, R13, RZ, 0x1f ;  /* 0x00001fff0d0d7589 */ /* 0x000e6200000e0000 */
[----:B------:R-:W2:Y:S01]  /*2bb0*/  S2UR UR4, SR_CTAID.Y ;  /* 0x00000000000479c3 */ /* 0x000ea20000002600 */
[----:B------:R-:W-:Y:S01]  /*2bc0*/  UMOV UR58, URZ ;  /* 0x0000003f003a7c82 */ /* 0x000fe20008000000 */
[----:B------:R-:W-:Y:S01]  /*2bd0*/  UMOV UR59, URZ ;  /* 0x0000003f003b7c82 */ /* 0x000fe20008000000 */
[----:B-1----:R-:W-:Y:S01]  /*2be0*/  LOP3.LUT P0, RZ, R13, 0x3, RZ, 0xc0, !PT ;  /* 0x000000030dff7812 */ /* 0x002fe2000780c0ff */
[----:B--2---:R-:W-:-:S12]  /*2bf0*/  UIMAD UR4, UR4, UR39, UR40 ;  /* 0x00000027040472a4 */ /* 0x004fd8000f8e0228 */
[----:B------:R-:W-:Y:S05]  /*2c00*/  @P0 BRA `(.L_x_21) ;  /* 0x0000000000a40947 */ /* 0x000fea0003800000 */
[----:B------:R-:W-:Y:S01]  /*2c10*/  ELECT P0, URZ, PT ;  /* 0x00000000003f782f */ /* 0x000fe20003800000 */
[----:B------:R-:W-:-:S12]  /*2c20*/  BSSY B0, `(.L_x_22) ;  /* 0x0000020000007945 */ /* 0x000fd80003800000 */
[----:B------:R-:W-:Y:S05]  /*2c30*/  @!P0 BRA `(.L_x_23) ;  /* 0x0000000000788947 */ /* 0x000fea0003800000 */
[----:B------:R-:W1:Y:S01]  /*2c40*/  S2UR UR6, SR_CgaCtaId ;  /* 0x00000000000679c3 */ /* 0x000e620000008800 */
[----:B------:R-:W-:Y:S01]  /*2c50*/  UISETP.NE.AND UP0, UPT, UR12, 0x1, UPT ;  /* 0x000000010c00788c */ /* 0x000fe2000bf05270 */
[----:B------:R-:W-:-:S06]  /*2c60*/  UMOV UR5, 0x400 ;  /* 0x0000040000057882 */ /* 0x000fcc0000000000 */
[----:B------:R-:W2:Y:S08]  /*2c70*/  LDC.64 R4, c[0x0][0x700] ;  /* 0x0001c000ff047b82 */ /* 0x000eb00000000a00 */
[----:B----4-:R-:W2:Y:S08]  /*2c80*/  LDC.64 R6, c[0x0][0x708] ;  /* 0x0001c200ff067b82 */ /* 0x010eb00000000a00 */
[----:B-----5:R-:W3:Y:S01]  /*2c90*/  LDC.64 R8, c[0x0][0x710] ;  /* 0x0001c400ff087b82 */ /* 0x020ee20000000a00 */
[----:B-1----:R-:W-:-:S04]  /*2ca0*/  ULEA UR5, UR6, UR5, 0x18 ;  /* 0x0000000506057291 */ /* 0x002fc8000f8ec03f */
[----:B------:R-:W-:Y:S02]  /*2cb0*/  UIADD3 UR6, UR5, 0x80, URZ ;  /* 0x0000008005067890 */ /* 0x000fe4000fffe03f */
[----:B------:R-:W-:Y:S01]  /*2cc0*/  @!UP0 UIADD3 UR6, UR5, URZ, URZ ;  /* 0x0000003f05068290 */ /* 0x000fe2000fffe03f */
[----:B------:R-:W3:Y:S08]  /*2cd0*/  LDC.64 R10, c[0x0][0x718] ;  /* 0x0001c600ff0a7b82 */ /* 0x000ef00000000a00 */
[----:B------:R-:W1:Y:S01]  /*2ce0*/  LDC.64 R12, c[0x0][0x720] ;  /* 0x0001c800ff0c7b82 */ /* 0x000e620000000a00 */
[----:B--2---:R2:W-:Y:S07]  /*2cf0*/  STS.128 [UR6+0x38700], R4 ;  /* 0x03870004ff007988 */ /* 0x0045ee0008000c06 */
[----:B------:R-:W1:Y:S08]  /*2d00*/  LDC.64 R14, c[0x0][0x728] ;  /* 0x0001ca00ff0e7b82 */ /* 0x000e700000000a00 */
[----:B------:R-:W4:Y:S01]  /*2d10*/  LDC.64 R20, c[0x0][0x730] ;  /* 0x0001cc00ff147b82 */ /* 0x000f220000000a00 */
[----:B---3--:R2:W-:Y:S07]  /*2d20*/  STS.128 [UR6+0x38710], R8 ;  /* 0x03871008ff007988 */ /* 0x0085ee0008000c06 */
[----:B------:R-:W4:Y:S08]  /*2d30*/  LDC.64 R22, c[0x0][0x738] ;  /* 0x0001ce00ff167b82 */ /* 0x000f300000000a00 */
[----:B------:R-:W3:Y:S01]  /*2d40*/  LDC.64 R24, c[0x0][0x740] ;  /* 0x0001d000ff187b82 */ /* 0x000ee20000000a00 */
[----:B-1----:R2:W-:Y:S07]  /*2d50*/  STS.128 [UR6+0x38720], R12 ;  /* 0x0387200cff007988 */ /* 0x0025ee0008000c06 */
[----:B------:R-:W3:Y:S08]  /*2d60*/  LDC.64 R26, c[0x0][0x748] ;  /* 0x0001d200ff1a7b82 */ /* 0x000ef00000000a00 */
[----:B------:R-:W1:Y:S01]  /*2d70*/  LDC.64 R28, c[0x0][0x750] ;  /* 0x0001d400ff1c7b82 */ /* 0x000e620000000a00 */
[----:B----4-:R2:W-:Y:S07]  /*2d80*/  STS.128 [UR6+0x38730], R20 ;  /* 0x03873014ff007988 */ /* 0x0105ee0008000c06 */
[----:B------:R-:W1:Y:S08]  /*2d90*/  LDC.64 R30, c[0x0][0x758] ;  /* 0x0001d600ff1e7b82 */ /* 0x000e700000000a00 */
[----:B------:R-:W4:Y:S01]  /*2da0*/  LDC.64 R36, c[0x0][0x760] ;  /* 0x0001d800ff247b82 */ /* 0x000f220000000a00 */
[----:B---3--:R2:W-:Y:S07]  /*2db0*/  STS.128 [UR6+0x38740], R24 ;  /* 0x03874018ff007988 */ /* 0x0085ee0008000c06 */
[----:B------:R-:W4:Y:S08]  /*2dc0*/  LDC.64 R38, c[0x0][0x768] ;  /* 0x0001da00ff267b82 */ /* 0x000f300000000a00 */
[----:B------:R-:W3:Y:S01]  /*2dd0*/  LDC.64 R40, c[0x0][0x770] ;  /* 0x0001dc00ff287b82 */ /* 0x000ee20000000a00 */
[----:B-1----:R2:W-:Y:S07]  /*2de0*/  STS.128 [UR6+0x38750], R28 ;  /* 0x0387501cff007988 */ /* 0x0025ee0008000c06 */
[----:B------:R-:W3:Y:S01]  /*2df0*/  LDC.64 R42, c[0x0][0x778] ;  /* 0x0001de00ff2a7b82 */ /* 0x000ee20000000a00 */
[----:B----4-:R2:W-:Y:S04]  /*2e00*/  STS.128 [UR6+0x38760], R36 ;  /* 0x03876024ff007988 */ /* 0x0105e80008000c06 */
[----:B---3--:R2:W-:Y:S02]  /*2e10*/  STS.128 [UR6+0x38770], R40 ;  /* 0x03877028ff007988 */ /* 0x0085e40008000c06 */
.L_x_23:
[----:B------:R-:W-:Y:S05]  /*2e20*/  BSYNC B0 ;  /* 0x0000000000007941 */ /* 0x000fea0003800000 */
.L_x_22:
[----:B------:R-:W-:Y:S01]  /*2e30*/  UISETP.NE.AND UP0, UPT, UR12, 0x1, UPT ;  /* 0x000000010c00788c */ /* 0x000fe2000bf05270 */
[----:B------:R-:W-:Y:S01]  /*2e40*/  NOP ;  /* 0x0000000000007918 */ /* 0x000fe20000000000 */
[----:B------:R-:W-:Y:S01]  /*2e50*/  ULDC UR5, c[0x0][0x884] ;  /* 0x0002210000057ab9 */ /* 0x000fe20000000800 */
[----:B------:R-:W-:Y:S01]  /*2e60*/  ULDC.64 UR58, c[0x0][0x800] ;  /* 0x00020000003a7ab9 */ /* 0x000fe20000000a00 */
[----:B------:R-:W-:-:S04]  /*2e70*/  USEL UR5, UR5, URZ, UP0 ;  /* 0x0000003f05057287 */ /* 0x000fc80008000000 */
[----:B------:R-:W-:-:S04]  /*2e80*/  UIADD3 UR5, UR4, UR5, URZ ;  /* 0x0000000504057290 */ /* 0x000fc8000fffe03f */
[----:B------:R-:W-:-:S12]  /*2e90*/  UIMAD.WIDE UR58, UR5, 0x80, UR58 ;  /* 0x00000080053a78a5 */ /* 0x000fd8000f8e023a */
.L_x_21:
[----:B------:R-:W-:-:S13]  /*2ea0*/  ISETP.NE.AND P0, PT, RZ, UR54, PT ;  /* 0x00000036ff007c0c */ /* 0x000fda000bf05270 */
[----:B------:R-:W-:Y:S05]  /*2eb0*/  @P0 BRA `(.L_x_24) ;  /* 0x00000004001c0947 */ /* 0x000fea0003800000 */
[----:B------:R-:W-:Y:S01]  /*2ec0*/  ELECT P0, URZ, PT ;  /* 0x00000000003f782f */ /* 0x000fe20003800000 */
[----:B------:R-:W-:-:S12]  /*2ed0*/  BSSY B0, `(.L_x_25) ;  /* 0x0000030000007945 */ /* 0x000fd80003800000 */
[----:B------:R-:W-:Y:S05]  /*2ee0*/  @!P0 BRA `(.L_x_26) ;  /* 0x0000000000b88947 */ /* 0x000fea0003800000 */
[C---:B--2---:R-:W-:Y:S01]  /*2ef0*/  IMAD.SHL.U32 R4, R18.reuse, 0x8, RZ ;  /* 0x0000000812047824 */ /* 0x044fe200078e00ff */
[----:B------:R-:W-:Y:S01]  /*2f00*/  ULDC.64 UR4, c[0x0][0x820] ;  /* 0x0002080000047ab9 */ /* 0x000fe20000000a00 */
[----:B------:R-:W-:-:S03]  /*2f10*/  SHF.L.U64.HI R3, R18, 0x3, R3 ;  /* 0x0000000312037819 */ /* 0x000fc60000010203 */
[----:B----4-:R-:W-:-:S04]  /*2f20*/  IADD3 R6, P0, R4, UR4, RZ ;  /* 0x0000000404067c10 */ /* 0x010fc8000ff1e0ff */
[----:B------:R-:W-:Y:S01]  /*2f30*/  IADD3.X R7, R3, UR5, RZ, P0, !PT ;  /* 0x0000000503077c10 */ /* 0x000fe200087fe4ff */
[----:B------:R-:W-:-:S05]  /*2f40*/  ULDC.64 UR4, c[0x0][0x818] ;  /* 0x0002060000047ab9 */ /* 0x000fca0000000a00 */
[----:B------:R-:W2:Y:S01]  /*2f50*/  LDG.E.64 R6, desc[UR56][R6.64] ;  /* 0x0000003806067981 */ /* 0x000ea2000c1e1b00 */
[----:B------:R-:W-:-:S04]  /*2f60*/  IADD3 R4, P0, R4, UR4, RZ ;  /* 0x0000000404047c10 */ /* 0x000fc8000ff1e0ff */
[----:B------:R-:W-:-:S06]  /*2f70*/  IADD3.X R5, R3, UR5, RZ, P0, !PT ;  /* 0x0000000503057c10 */ /* 0x000fcc00087fe4ff */
[----:B------:R-:W3:Y:S01]  /*2f80*/  LDG.E.64 R4, desc[UR56][R4.64] ;  /* 0x0000003804047981 */ /* 0x000ee2000c1e1b00 */
[----:B------:R-:W1:Y:S01]  /*2f90*/  S2UR UR5, SR_CgaCtaId ;  /* 0x00000000000579c3 */ /* 0x000e620000008800 */
[----:B------:R-:W-:Y:S01]  /*2fa0*/  UISETP.NE.AND UP0, UPT, UR12, 0x1, UPT ;  /* 0x000000010c00788c */ /* 0x000fe2000bf05270 */
[----:B-----5:R-:W-:Y:S01]  /*2fb0*/  VIADD R9, R0, 0xffffffff ;  /* 0xffffffff00097836 */ /* 0x020fe20000000000 */
[----:B------:R-:W-:Y:S01]  /*2fc0*/  UMOV UR4, 0x400 ;  /* 0x0000040000047882 */ /* 0x000fe20000000000 */
[----:B------:R-:W-:Y:S01]  /*2fd0*/  CS2R R10, SRZ ;  /* 0x00000000000a7805 */ /* 0x000fe2000001ff00 */
[----:B-1----:R-:W-:-:S04]  /*2fe0*/  ULEA UR4, UR5, UR4, 0x18 ;  /* 0x0000000405047291 */ /* 0x002fc8000f8ec03f */
[----:B------:R-:W-:-:S03]  /*2ff0*/  UIADD3 UR5, UR4, 0x80, URZ ;  /* 0x0000008004057890 */ /* 0x000fc6000fffe03f */
[----:B------:R-:W-:-:S04]  /*3000*/  @!UP0 UIADD3 UR5, UR4, URZ, URZ ;  /* 0x0000003f04058290 */ /* 0x000fc8000fffe03f */
[----:B------:R-:W-:-:S05]  /*3010*/  UIADD3 UR4, UR5, 0x38700, URZ ;  /* 0x0003870005047890 */ /* 0x000fca000fffe03f */
[----:B------:R-:W1:Y:S01]  /*3020*/  LDS R3, [UR5+0x3871c] ;  /* 0x03871c05ff037984 */ /* 0x000e620008000800 */
[----:B------:R-:W-:-:S03]  /*3030*/  IMAD.U32 R14, RZ, RZ, UR4 ;  /* 0x00000004ff0e7e24 */ /* 0x000fc6000f8e00ff */
[----:B------:R-:W-:Y:S02]  /*3040*/  STS [UR5+0x38730], RZ ;  /* 0x038730ffff007988 */ /* 0x000fe40008000805 */
[----:B------:R-:W-:-:S05]  /*3050*/  SHF.R.U64 R14, R14, 0x4, RZ ;  /* 0x000000040e0e7819 */ /* 0x000fca00000012ff */
[----:B------:R-:W-:Y:S04]  /*3060*/  STS [UR5+0x38710], R14 ;  /* 0x0387100eff007988 */ /* 0x000fe80008000805 */
[----:B------:R-:W-:Y:S01]  /*3070*/  STS [UR5+0x38714], R14 ;  /* 0x0387140eff007988 */ /* 0x000fe20008000805 */
[C---:B--2---:R-:W-:Y:S01]  /*3080*/  SHF.L.U64.HI R13, R6.reuse, 0x1, R7 ;  /* 0x00000001060d7819 */ /* 0x044fe20000010207 */
[----:B------:R-:W-:-:S03]  /*3090*/  IMAD.SHL.U32 R6, R6, 0x2, RZ ;  /* 0x0000000206067824 */ /* 0x000fc600078e00ff */
[----:B------:R-:W-:Y:S02]  /*30a0*/  LOP3.LUT R13, R13, 0x1fffffff, RZ, 0xc0, !PT ;  /* 0x1fffffff0d0d7812 */ /* 0x000fe400078ec0ff */
[----:B------:R-:W-:Y:S02]  /*30b0*/  LOP3.LUT R0, R6, 0xfffffffe, RZ, 0xc0, !PT ;  /* 0xfffffffe06007812 */ /* 0x000fe400078ec0ff */
[--C-:B------:R-:W-:Y:S02]  /*30c0*/  SHF.R.U32.HI R8, RZ, 0x4, R13.reuse ;  /* 0x00000004ff087819 */ /* 0x100fe4000001160d */
[----:B------:R-:W-:Y:S01]  /*30d0*/  SHF.R.U64 R0, R0, 0x4, R13 ;  /* 0x0000000400007819 */ /* 0x000fe2000000120d */
[----:B---3--:R-:W-:Y:S01]  /*30e0*/  STS.64 [UR5+0x38700], R4 ;  /* 0x03870004ff007988 */ /* 0x008fe20008000a05 */
[----:B-1----:R-:W-:-:S03]  /*30f0*/  LOP3.LUT R3, R3, 0xf, R8, 0xb8, !PT ;  /* 0x0000000f03037812 */ /* 0x002fc600078eb808 */
[----:B------:R-:W-:Y:S04]  /*3100*/  STS [UR5+0x3870c], R0 ;  /* 0x03870c00ff007988 */ /* 0x000fe80008000805 */
[----:B------:R-:W-:Y:S04]  /*3110*/  STS [UR5+0x3871c], R3 ;  /* 0x03871c03ff007988 */ /* 0x000fe80008000805 */
[----:B------:R-:W1:Y:S02]  /*3120*/  LDS R7, [UR5+0x3871c] ;  /* 0x03871c05ff077984 */ /* 0x000e640008000800 */
[----:B-1----:R-:W-:-:S05]  /*3130*/  LOP3.LUT R7, R7, 0xf0, RZ, 0xb8, !PT ;  /* 0x000000f007077812 */ /* 0x002fca00078eb8ff */
[----:B------:R-:W-:Y:S04]  /*3140*/  STS [UR5+0x3871c], R7 ;  /* 0x03871c07ff007988 */ /* 0x000fe80008000805 */
[----:B------:R-:W1:Y:S02]  /*3150*/  LDS R8, [UR5+0x3871c] ;  /* 0x03871c05ff087984 */ /* 0x000e640008000800 */
[----:B-1----:R-:W-:Y:S01]  /*3160*/  LOP3.LUT R15, R8, 0xf00, RZ, 0xb8, !PT ;  /* 0x00000f00080f7812 */ /* 0x002fe200078eb8ff */
[----:B------:R-:W-:-:S04]  /*3170*/  VIADD R8, R2, 0xffffffff ;  /* 0xffffffff02087836 */ /* 0x000fc80000000000 */
[----:B------:R-:W-:Y:S04]  /*3180*/  STS.64 [UR5+0x38718], R14 ;  /* 0x0387180eff007988 */ /* 0x000fe80008000a05 */
[----:B------:R-:W1:Y:S04]  /*3190*/  LDS R12, [UR5+0x3871c] ;  /* 0x03871c05ff0c7984 */ /* 0x000e680008000800 */
[----:B------:R3:W-:Y:S01]  /*31a0*/  STS.128 [UR5+0x38720], R8 ;  /* 0x03872008ff007988 */ /* 0x0007e20008000c05 */
[----:B-1----:R-:W-:-:S05]  /*31b0*/  LOP3.LUT R12, R12, 0xf000, RZ, 0xb8, !PT ;  /* 0x0000f0000c0c7812 */ /* 0x002fca00078eb8ff */
[----:B------:R3:W-:Y:S02]  /*31c0*/  STS [UR5+0x3871c], R12 ;  /* 0x03871c0cff007988 */ /* 0x0007e40008000805 */
.L_x_26:
[----:B------:R-:W-:Y:S05]  /*31d0*/  BSYNC B0 ;  /* 0x0000000000007941 */ /* 0x000fea0003800000 */
.L_x_25:
[----:B------:R-:W-:Y:S01]  /*31e0*/  ELECT P0, URZ, PT ;  /* 0x00000000003f782f */ /* 0x000fe20003800000 */
[----:B------:R-:W-:Y:S01]  /*31f0*/  NOP ;  /* 0x0000000000007918 */ /* 0x000fe20000000000 */
[----:B------:R-:W-:Y:S11]  /*3200*/  BSSY B0, `(.L_x_27) ;  /* 0x0000004000007945 */ /* 0x000ff60003800000 */
[----:B------:R-:W-:Y:S05]  /*3210*/  @!P0 BRA `(.L_x_28) ;  /* 0x0000000000088947 */ /* 0x000fea0003800000 */
[----:B------:R0:W-:Y:S01]  /*3220*/  UTMACMDFLUSH ;  /* 0x00000000000079b7 */ /* 0x0001e20000000000 */
[----:B------:R-:W-:-:S04]  /*3230*/  DEPBAR.LE SB0, 0x0 ;  /* 0x000080000000791a */ /* 0x000fc80000000000 */
.L_x_28:
[----:B------:R-:W-:Y:S05]  /*3240*/  BSYNC B0 ;  /* 0x0000000000007941 */ /* 0x000fea0003800000 */
.L_x_27:
[----:B------:R-:W1:Y:S01]  /*3250*/  S2UR UR5, SR_CgaCtaId ;  /* 0x00000000000579c3 */ /* 0x000e620000008800 */
[----:B-----5:R-:W2:Y:S01]  /*3260*/  S2R R0, SR_LANEID ;  /* 0x0000000000007919 */ /* 0x020ea20000000000 */
[----:B------:R-:W-:Y:S01]  /*3270*/  UISETP.NE.AND UP0, UPT, UR12, 0x1, UPT ;  /* 0x000000010c00788c */ /* 0x000fe2000bf05270 */
[----:B------:R-:W-:Y:S02]  /*3280*/  UMOV UR4, 0x400 ;  /* 0x0000040000047882 */ /* 0x000fe40000000000 */
[----:B-1----:R-:W-:-:S04]  /*3290*/  ULEA UR4, UR5, UR4, 0x18 ;  /* 0x0000000405047291 */ /* 0x002fc8000f8ec03f */
[----:B------:R-:W-:-:S04]  /*32a0*/  UIADD3 UR5, UR4, 0x80, URZ ;  /* 0x0000008004057890 */ /* 0x000fc8000fffe03f */
[----:B------:R-:W-:Y:S01]  /*32b0*/  @!UP0 UIADD3 UR5, UR4, URZ, URZ ;  /* 0x0000003f04058290 */ /* 0x000fe2000fffe03f */
[----:B--2---:R-:W-:-:S05]  /*32c0*/  IMAD.SHL.U32 R0, R0, 0x4, RZ ;  /* 0x0000000400007824 */ /* 0x004fca00078e00ff */
[----:B------:R-:W-:Y:S01]  /*32d0*/  IMAD.U32 R3, RZ, RZ, UR5 ;  /* 0x00000005ff037e24 */ /* 0x000fe2000f8e00ff */
[----:B------:R-:W-:-:S04]  /*32e0*/  IADD3 R2, P0, R0, UR58, RZ ;  /* 0x0000003a00027c10 */ /* 0x000fc8000ff1e0ff */
[----:B------:R-:W-:Y:S01]  /*32f0*/  IADD3 R4, R0, 0x38700, R3 ;  /* 0x0003870000047810 */ /* 0x000fe20007ffe003 */
[----:B------:R-:W-:-:S04]  /*3300*/  IMAD.X R3, RZ, RZ, UR59, P0 ;  /* 0x0000003bff037e24 */ /* 0x000fc800080e06ff */
[----:B------:R-:W1:Y:S04]  /*3310*/  LDS R5, [R4] ;  /* 0x0000000004057984 */ /* 0x000e680000000800 */
[----:B-1----:R1:W5:Y:S02]  /*3320*/  ATOMG.E.EXCH.STRONG.GPU PT, RZ, [R2], R5 ;  /* 0x0000000502ff73a8 */ /* 0x00236400041ee100 */
.L_x_24:
[----:B-----5:R-:W-:Y:S01]  /*3330*/  SHF.R.S32.HI R0, RZ, 0x1f, R33 ;  /* 0x0000001fff007819 */ /* 0x020fe20000011421 */
[----:B------:R-:W3:Y:S01]  /*3340*/  S2UR UR42, SR_CgaCtaId ;  /* 0x00000000002a79c3 */ /* 0x000ee20000008800 */
[----:B------:R-:W-:Y:S01]  /*3350*/  UISETP.NE.AND UP0, UPT, UR12, 0x1, UPT ;  /* 0x000000010c00788c */ /* 0x000fe2000bf05270 */
[----:B------:R-:W-:Y:S01]  /*3360*/  IMAD.MOV.U32 R90, RZ, RZ, 0x1 ;  /* 0x00000001ff5a7424 */ /* 0x000fe200078e00ff */
[----:B------:R-:W-:Y:S01]  /*3370*/  LEA.HI R0, R0, R33, RZ, 0x8 ;  /* 0x0000002100007211 */ /* 0x000fe200078f40ff */
[----:B------:R-:W-:Y:S01]  /*3380*/  UMOV UR43, 0x400 ;  /* 0x00000400002b7882 */ /* 0x000fe20000000000 */
[----:B------:R-:W-:Y:S01]  /*3390*/  IMAD.MOV.U32 R91, RZ, RZ, RZ ;  /* 0x000000ffff5b7224 */ /* 0x000fe200078e00ff */
[----:B------:R-:W-:Y:S01]  /*33a0*/  ULOP3.LUT UR50, UR52, 0x1, URZ, 0xfc, !UPT ;  /* 0x0000000134327892 */ /* 0x000fe2000f8efc3f */
[----:B------:R-:W-:Y:S01]  /*33b0*/  LOP3.LUT R0, R0, 0xffffff00, RZ, 0xc0, !PT ;  /* 0xffffff0000007812 */ /* 0x000fe200078ec0ff */
[----:B------:R-:W-:Y:S02]  /*33c0*/  ULOP3.LUT UR47, UR53, 0x1, URZ, 0xfc, !UPT ;  /* 0x00000001352f7892 */ /* 0x000fe4000f8efc3f */
[----:B------:R-:W-:-:S02]  /*33d0*/  ULOP3.LUT UR48, UR51, 0x1, URZ, 0xfc, !UPT ;  /* 0x0000000133307892 */ /* 0x000fc4000f8efc3f */
[----:B------:R-:W-:Y:S01]  /*33e0*/  IMAD.IADD R0, R33, 0x1, -R0 ;  /* 0x0000000121007824 */ /* 0x000fe200078e0a00 */
[----:B------:R-:W-:Y:S01]  /*33f0*/  UMOV UR36, URZ ;  /* 0x0000003f00247c82 */ /* 0x000fe20008000000 */
[----:B------:R-:W-:Y:S01]  /*3400*/  UMOV UR55, URZ ;  /* 0x0000003f00377c82 */ /* 0x000fe20008000000 */
[----:B------:R-:W-:Y:S01]  /*3410*/  UMOV UR9, URZ ;  /* 0x0000003f00097c82 */ /* 0x000fe20008000000 */
[C---:B-12---:R-:W-:Y:S01]  /*3420*/  IMAD.SHL.U32 R5, R0.reuse, 0x40, RZ ;  /* 0x0000004000057824 */ /* 0x046fe200078e00ff */
[----:B------:R-:W-:Y:S01]  /*3430*/  SHF.R.S32.HI R3, RZ, 0x1f, R0 ;  /* 0x0000001fff037819 */ /* 0x000fe20000011400 */
[C---:B------:R-:W-:Y:S01]  /*3440*/  VIADD R88, R0.reuse, 0x1f ;  /* 0x0000001f00587836 */ /* 0x040fe20000000000 */
[-C--:B------:R-:W-:Y:S01]  /*3450*/  LEA.HI R2, R0, R0.reuse, RZ, 0x1 ;  /* 0x0000000000027211 */ /* 0x080fe200078f08ff */
[----:B------:R-:W-:Y:S01]  /*3460*/  UMOV UR37, URZ ;  /* 0x0000003f00257c82 */ /* 0x000fe20008000000 */
[----:B------:R-:W-:Y:S01]  /*3470*/  LEA.HI R4, R3, R0, RZ, 0x5 ;  /* 0x0000000003047211 */ /* 0x000fe200078f28ff */
[----:B------:R-:W-:Y:S01]  /*3480*/  UMOV UR38, URZ ;  /* 0x0000003f00267c82 */ /* 0x000fe20008000000 */
[----:B------:R-:W-:Y:S01]  /*3490*/  SHF.R.S32.HI R2, RZ, 0x1, R2 ;  /* 0x00000001ff027819 */ /* 0x000fe20000011402 */
[----:B---3--:R-:W-:Y:S01]  /*34a0*/  ULEA UR43, UR42, UR43, 0x18 ;  /* 0x0000002b2a2b7291 */ /* 0x008fe2000f8ec03f */
[----:B------:R-:W-:-:S02]  /*34b0*/  SHF.R.S32.HI R4, RZ, 0x5, R4 ;  /* 0x00000005ff047819 */ /* 0x000fc40000011404 */
[-C--:B------:R-:W-:Y:S01]  /*34c0*/  LEA.HI R7, R3, R0.reuse, RZ, 0x4 ;  /* 0x0000000003077211 */ /* 0x080fe200078f20ff */
[----:B------:R-:W-:Y:S01]  /*34d0*/  UIADD3 UR49, UR43, 0x80, URZ ;  /* 0x000000802b317890 */ /* 0x000fe2000fffe03f */
[----:B------:R-:W-:Y:S01]  /*34e0*/  LOP3.LUT R5, R5, 0x40, RZ, 0xc0, !PT ;  /* 0x0000004005057812 */ /* 0x000fe200078ec0ff */
[----:B----4-:R-:W-:Y:S01]  /*34f0*/  IMAD.SHL.U32 R6, R4, 0x10, RZ ;  /* 0x0000001004067824 */ /* 0x010fe200078e00ff */
[----:B------:R-:W-:Y:S01]  /*3500*/  SHF.R.S32.HI R8, RZ, 0x4, R7 ;  /* 0x00000004ff087819 */ /* 0x000fe20000011407 */
[----:B------:R-:W-:Y:S01]  /*3510*/  IMAD.SHL.U32 R4, R2, 0x80, RZ ;  /* 0x0000008002047824 */ /* 0x000fe200078e00ff */
[----:B------:R-:W-:Y:S01]  /*3520*/  LEA.HI R2, R3, R0, RZ, 0x3 ;  /* 0x0000000003027211 */ /* 0x000fe200078f18ff */
[----:B------:R-:W-:Y:S01]  /*3530*/  @!UP0 UIADD3 UR49, UR43, URZ, URZ ;  /* 0x0000003f2b318290 */ /* 0x000fe2000fffe03f */
[----:B------:R-:W-:Y:S02]  /*3540*/  LEA.HI R9, R7, R8, RZ, 0x1 ;  /* 0x0000000807097211 */ /* 0x000fe400078f08ff */
[----:B------:R-:W-:Y:S01]  /*3550*/  LOP3.LUT R4, R4, 0x180, RZ, 0xc0, !PT ;  /* 0x0000018004047812 */ /* 0x000fe200078ec0ff */
[----:B------:R-:W-:Y:S01]  /*3560*/  UIADD3 UR49, UR49, 0x38700, URZ ;  /* 0x0003870031317890 */ /* 0x000fe2000fffe03f */
[----:B------:R-:W-:-:S02]  /*3570*/  LOP3.LUT R7, R5, 0x30, R6, 0xf8, !PT ;  /* 0x0000003005077812 */ /* 0x000fc400078ef806 */
[----:B------:R-:W-:Y:S02]  /*3580*/  LOP3.LUT R9, R9, 0x7ffffe, RZ, 0xc0, !PT ;  /* 0x007ffffe09097812 */ /* 0x000fe400078ec0ff */
[----:B------:R-:W-:Y:S02]  /*3590*/  LOP3.LUT R5, R4, R5, RZ, 0xfc, !PT ;  /* 0x0000000504057212 */ /* 0x000fe400078efcff */
[----:B------:R-:W-:Y:S01]  /*35a0*/  LEA.HI R22, R3, R0, RZ, 0x7 ;  /* 0x0000000003167211 */ /* 0x000fe200078f38ff */
[----:B------:R-:W-:Y:S01]  /*35b0*/  IMAD.IADD R9, R8, 0x1, -R9 ;  /* 0x0000000108097824 */ /* 0x000fe200078e0a09 */
[----:B------:R-:W-:Y:S02]  /*35c0*/  LOP3.LUT R7, R7, 0x8, R2, 0xf8, !PT ;  /* 0x0000000807077812 */ /* 0x000fe400078ef802 */
[----:B------:R-:W-:Y:S02]  /*35d0*/  SHF.R.U32.HI R5, RZ, 0x3, R5 ;  /* 0x00000003ff057819 */ /* 0x000fe40000011605 */
[----:B------:R-:W-:-:S02]  /*35e0*/  SHF.R.S32.HI R22, RZ, 0x7, R22 ;  /* 0x00000007ff167819 */ /* 0x000fc40000011416 */
[----:B------:R-:W-:Y:S01]  /*35f0*/  LOP3.LUT R5, R5, R7, R4, 0x1e, !PT ;  /* 0x0000000705057212 */ /* 0x000fe200078e1e04 */
[----:B------:R-:W-:Y:S02]  /*3600*/  IMAD.MOV.U32 R4, RZ, RZ, 0x1 ;  /* 0x00000001ff047424 */ /* 0x000fe400078e00ff */
[----:B------:R-:W-:-:S04]  /*3610*/  IMAD R2, R22, 0x4, R9 ;  /* 0x0000000416027824 */ /* 0x000fc800078e0209 */
[----:B------:R-:W-:-:S07]  /*3620*/  IMAD.U32 R23, R2, 0x200, R5 ;  /* 0x0000020002177824 */ /* 0x000fce00078e0005 */
.L_x_93:
[----:B--23--:R-:W1:Y:S02]  /*3630*/  LDC.64 R2, c[0x0][0x290] ;  /* 0x0000a400ff027b82 */ /* 0x00ce640000000a00 */
[----:B-1----:R-:W-:-:S05]  /*3640*/  IMAD.WIDE R2, R18, 0xc, R2 ;  /* 0x0000000c12027825 */ /* 0x002fca00078e0202 */
[----:B------:R-:W2:Y:S01]  /*3650*/  LDG.E R5, desc[UR56][R2.64+0x8] ;  /* 0x0000083802057981 */ /* 0x000ea2000c1e1900 */
[----:B------:R-:W-:Y:S01]  /*3660*/  UMOV UR10, URZ ;  /* 0x0000003f000a7c82 */ /* 0x000fe20008000000 */
[----:B------:R-:W-:Y:S01]  /*3670*/  UMOV UR11, UR9 ;  /* 0x00000009000b7c82 */ /* 0x000fe20008000000 */
[--C-:B------:R-:W-:Y:S01]  /*3680*/  IMAD.MOV.U32 R89, RZ, RZ, R18.reuse ;  /* 0x000000ffff597224 */ /* 0x100fe200078e0012 */
[----:B-----5:R-:W1:Y:S01]  /*3690*/  SHFL.IDX PT, R0, R22, RZ, 0x1f ;  /* 0x00001fff16007589 */ /* 0x020e6200000e0000 */
[----:B------:R-:W-:Y:S02]  /*36a0*/  SHF.R.S32.HI R19, RZ, 0x1f, R18 ;  /* 0x0000001fff137819 */ /* 0x000fe40000011412 */
[----:B------:R-:W-:Y:S02]  /*36b0*/  CS2R R86, SRZ ;  /* 0x0000000000567805 */ /* 0x000fe4000001ff00 */
[----:B------:R-:W-:Y:S02]  /*36c0*/  CS2R R24, SRZ ;  /* 0x0000000000187805 */ /* 0x000fe4000001ff00 */
[----:B------:R-:W-:-:S02]  /*36d0*/  CS2R R26, SRZ ;  /* 0x00000000001a7805 */ /* 0x000fc4000001ff00 */
[----:B------:R-:W-:Y:S02]  /*36e0*/  CS2R R28, SRZ ;  /* 0x00000000001c7805 */ /* 0x000fe4000001ff00 */
[----:B------:R-:W-:Y:S02]  /*36f0*/  CS2R R30, SRZ ;  /* 0x00000000001e7805 */ /* 0x000fe4000001ff00 */
[----:B------:R-:W-:Y:S02]  /*3700*/  CS2R R32, SRZ ;  /* 0x0000000000207805 */ /* 0x000fe4000001ff00 */
        /* <DEDUP_REMOVED lines=16> */
[----:B-1----:R-:W-:Y:S01]  /*3810*/  R2UR UR4, R0 ;  /* 0x00000000000472ca */ /* 0x002fe200000e0000 */
[----:B------:R-:W-:Y:S01]  /*3820*/  IMAD.U32 R0, RZ, RZ, UR37 ;  /* 0x00000025ff007e24 */ /* 0x000fe2000f8e00ff */
        /* <DEDUP_REMOVED lines=9> */
[----:B------:R-:W-:Y:S01]  /*38c0*/  CS2R R84, SRZ ;  /* 0x0000000000547805 */ /* 0x000fe2000001ff00 */
[----:B------:R-:W-:-:S04]  /*38d0*/  ULEA.HI UR5, UR4, UR4, URZ, 0x1 ;  /* 0x0000000404057291 */ /* 0x000fc8000f8f083f */
[----:B------:R-:W-:-:S04]  /*38e0*/  ULOP3.LUT UR5, UR5, 0x1e, URZ, 0xc0, !UPT ;  /* 0x0000001e05057892 */ /* 0x000fc8000f8ec03f */
[----:B------:R-:W-:-:S04]  /*38f0*/  UIADD3 UR5, UR4, -UR5, URZ ;  /* 0x8000000504057290 */ /* 0x000fc8000fffe03f */
[----:B------:R-:W-:-:S04]  /*3900*/  ULEA UR5, UR5, UR43, 0xd ;  /* 0x0000002b05057291 */ /* 0x000fc8000f8e683f */
[----:B------:R-:W-:-:S04]  /*3910*/  USHF.R.U32.HI UR5, URZ, 0x4, UR5 ;  /* 0x000000043f057899 */ /* 0x000fc80008011605 */
[----:B------:R-:W-:-:S04]  /*3920*/  ULOP3.LUT UR5, UR5, 0x3fff, URZ, 0xc0, !UPT ;  /* 0x00003fff05057892 */ /* 0x000fc8000f8ec03f */
[----:B------:R-:W-:Y:S01]  /*3930*/  ULOP3.LUT UR8, UR5, 0x10000, URZ, 0xfc, !UPT ;  /* 0x0001000005087892 */ /* 0x000fe2000f8efc3f */
[----:B--2---:R-:W-:-:S13]  /*3940*/  ISETP.GE.AND P0, PT, R5, 0x1, PT ;  /* 0x000000010500780c */ /* 0x004fda0003f06270 */
[----:B------:R-:W-:Y:S05]  /*3950*/  @!P0 BRA `(.L_x_29) ;  /* 0x0000000400488947 */ /* 0x000fea0003800000 */
[----:B------:R-:W-:-:S06]  /*3960*/  UISETP.NE.AND UP0, UPT, UR50, 0x3, UPT ;  /* 0x000000033200788c */ /* 0x000fcc000bf05270 */
[----:B------:R-:W-:-:S13]  /*3970*/  PLOP3.LUT P1, PT, PT, PT, UP0, 0x80, 0x0 ;  /* 0x000000000000781c */ /* 0x000fda0003f2f008 */
[----:B------:R-:W-:Y:S05]  /*3980*/  @!P1 BRA `(.L_x_30) ;  /* 0x0000000000049947 */ /* 0x000fea0003800000 */
[----:B------:R-:W-:Y:S01]  /*3990*/  BPT.TRAP 0x1 ;  /* 0x000000040000795c */ /* 0x000fe20000300000 */
.L_x_30:
[----:B------:R-:W-:Y:S01]  /*39a0*/  ULEA UR4, UR9, UR43, 0x3 ;  /* 0x0000002b09047291 */ /* 0x000fe2000f8e183f */
[----:B------:R-:W-:-:S05]  /*39b0*/  IMAD.U32 R0, RZ, RZ, UR37 ;  /* 0x00000025ff007e24 */ /* 0x000fca000f8e00ff */
[----:B------:R-:W-:-:S04]  /*39c0*/  SHF.L.U32 R0, R0, 0x1f, RZ ;  /* 0x0000001f00007819 */ /* 0x000fc800000006ff */
[----:B------:R1:W2:Y:S01]  /*39d0*/  SYNCS.PHASECHK.TRANS64.TRYWAIT P0, [UR4+0x38480], R0 ;  /* 0x03848000ff0075a7 */ /* 0x0002a20008000144 */
[----:B------:R-:W-:Y:S05]  /*39e0*/  @!P1 BRA `(.L_x_31) ;  /* 0x0000000000049947 */ /* 0x000fea0003800000 */
[----:B------:R-:W-:Y:S01]  /*39f0*/  BPT.TRAP 0x1 ;  /* 0x000000040000795c */ /* 0x000fe20000300000 */
.L_x_31:
[----:B--2---:R-:W-:Y:S05]  /*3a00*/  @P0 BRA `(.L_x_32) ;  /* 0x0000000000080947 */ /* 0x004fea0003800000 */
[----:B------:R-:W2:Y:S02]  /*3a10*/  SYNCS.PHASECHK.TRANS64.TRYWAIT P0, [UR4+0x38480], R0 ;  /* 0x03848000ff0075a7 */ /* 0x000ea40008000144 */
[----:B--2---:R-:W-:Y:S05]  /*3a20*/  @!P0 BRA `(.L_x_33) ;  /* 0x0000008800d48947 */ /* 0x004fea0003800000 */
.L_x_32:
[----:B------:R-:W-:Y:S01]  /*3a30*/  UIADD3 UR4, UR43, 0x18000, URZ ;  /* 0x000180002b047890 */ /* 0x000fe2000fffe03f */
[----:B------:R-:W-:Y:S01]  /*3a40*/  WARPGROUP.ARRIVE ;  /* 0x00000000000079c5 */ /* 0x000fe20000000000 */
[----:B------:R-:W-:Y:S02]  /*3a50*/  ULEA UR11, UR9, UR8, 0xb ;  /* 0x00000008090b7291 */ /* 0x000fe4000f8e583f */
[----:B------:R-:W-:Y:S01]  /*3a60*/  USHF.R.U32.HI UR4, URZ, 0x4, UR4 ;  /* 0x000000043f047899 */ /* 0x000fe20008011604 */
[----:B------:R-:W-:Y:S01]  /*3a70*/  UMOV UR5, 0x40000040 ;  /* 0x4000004000057882 */ /* 0x000fe20000000000 */
[----:B------:R-:W-:Y:S02]  /*3a80*/  UMOV UR7, 0x40000040 ;  /* 0x4000004000077882 */ /* 0x000fe40000000000 */
[----:B------:R-:W-:-:S04]  /*3a90*/  ULOP3.LUT UR4, UR4, 0x3fff, URZ, 0xc0, !UPT ;  /* 0x00003fff04047892 */ /* 0x000fc8000f8ec03f */
[----:B------:R-:W-:-:S04]  /*3aa0*/  ULOP3.LUT UR4, UR4, 0x10000, URZ, 0xfc, !UPT ;  /* 0x0001000004047892 */ /* 0x000fc8000f8efc3f */
[----:B------:R-:W-:-:S03]  /*3ab0*/  ULEA UR10, UR9, UR4, 0xb ;  /* 0x00000004090a7291 */ /* 0x000fc6000f8e583f */
[----:B------:R-:W-:-:S04]  /*3ac0*/  UMOV UR4, UR11 ;  /* 0x0000000b00047c82 */ /* 0x000fc80008000000 */
[----:B------:R-:W-:Y:S02]  /*3ad0*/  UMOV UR6, UR10 ;  /* 0x0000000a00067c82 */ /* 0x000fe40008000000 */
[----:B------:R-:W-:Y:S01]  /*3ae0*/  HGMMA.64x128x16.F32.BF16 R24, gdesc[UR4], RZ, !UPT, gsb0 ;  /* 0x01e00000041879f0 */ /* 0x000fe2000c0018ff */
[----:B------:R-:W-:Y:S02]  /*3af0*/  UIADD3 UR4, UR11, 0x2, URZ ;  /* 0x000000020b047890 */ /* 0x000fe4000fffe03f */
[----:B------:R-:W-:Y:S01]  /*3b00*/  UIADD3 UR6, UR10, 0x2, URZ ;  /* 0x000000020a067890 */ /* 0x000fe2000fffe03f */
[----:B------:R-:W-:Y:S01]  /*3b10*/  UMOV UR5, 0x40000040 ;  /* 0x4000004000057882 */ /* 0x000fe20000000000 */
[----:B------:R-:W-:Y:S01]  /*3b20*/  UMOV UR7, 0x40000040 ;  /* 0x4000004000077882 */ /* 0x000fe20000000000 */
[----:B------:R-:W-:Y:S02]  /*3b30*/  WARPGROUP.DEPBAR.LE gsb0, 0x0 ;  /* 0x00008000000079c5 */ /* 0x000fe40000010000 */
[----:B------:R-:W-:-:S06]  /*3b40*/  WARPGROUP.ARRIVE ;  /* 0x00000000000079c5 */ /* 0x000fcc0000000000 */
[----:B------:R-:W-:Y:S01]  /*3b50*/  HGMMA.64x128x16.F32.BF16 R24, gdesc[UR4], R24, gsb0 ;  /* 0x01e00000041879f0 */ /* 0x000fe20008001818 */
        /* <DEDUP_REMOVED lines=39> */
[----:B------:R-:W-:Y:S01]  /*3dd0*/  UIADD3 UR11, UR9, 0x1, URZ ;  /* 0x00000001090b7890 */ /* 0x000fe2000fffe03f */
[----:B------:R-:W-:-:S03]  /*3de0*/  UMOV UR10, 0x1 ;  /* 0x00000001000a7882 */ /* 0x000fc60000000000 */
[----:B------:R-:W-:-:S04]  /*3df0*/  UISETP.NE.AND UP0, UPT, UR11, 0x3, UPT ;  /* 0x000000030b00788c */ /* 0x000fc8000bf05270 */
[----:B------:R-:W-:Y:S01]  /*3e00*/  USEL UR11, UR11, URZ, UP0 ;  /* 0x0000003f0b0b7287 */ /* 0x000fe20008000000 */
[----:B------:R-:W-:Y:S02]  /*3e10*/  WARPGROUP.DEPBAR.LE gsb0, 0x0 ;  /* 0x00008000000079c5 */ /* 0x000fe40000010000 */
[----:B------:R-:W-:-:S06]  /*3e20*/  WARPGROUP.ARRIVE ;  /* 0x00000000000079c5 */ /* 0x000fcc0000000000 */
[----:B------:R-:W-:Y:S01]  /*3e30*/  HGMMA.64x128x16.F32.BF16 R24, gdesc[UR4], R24, gsb0 ;  /* 0x01e00000041879f0 */ /* 0x000fe20008001818 */
[----:B------:R-:W-:-:S04]  /*3e40*/  USEL UR4, URZ, 0x1, UP0 ;  /* 0x000000013f047887 */ /* 0x000fc80008000000 */
[----:B------:R-:W-:-:S06]  /*3e50*/  ULOP3.LUT UR4, UR37, UR4, URZ, 0x3c, !UPT ;  /* 0x0000000425047292 */ /* 0x000fcc000f8e3c3f */
[----:B-12---:R-:W-:Y:S01]  /*3e60*/  IMAD.U32 R0, RZ, RZ, UR4 ;  /* 0x00000004ff007e24 */ /* 0x006fe2000f8e00ff */
[----:B------:R-:W-:-:S06]  /*3e70*/  WARPGROUP.DEPBAR.LE gsb0, 0x0 ;  /* 0x00008000000079c5 */ /* 0x000fcc0000010000 */
.L_x_29:
[----:B------:R-:W-:-:S05]  /*3e80*/  VIADD R2, R5, 0x7f ;  /* 0x0000007f05027836 */ /* 0x000fca0000000000 */
[----:B------:R-:W-:-:S04]  /*3e90*/  SHF.R.S32.HI R3, RZ, 0x1f, R2 ;  /* 0x0000001fff037819 */ /* 0x000fc80000011402 */
[----:B------:R-:W-:-:S04]  /*3ea0*/  LEA.HI R3, R3, R2, RZ, 0x7 ;  /* 0x0000000203037211 */ /* 0x000fc800078f38ff */
[----:B------:R-:W-:-:S04]  /*3eb0*/  SHF.R.S32.HI R3, RZ, 0x7, R3 ;  /* 0x00000007ff037819 */ /* 0x000fc80000011403 */
[----:B------:R-:W-:-:S05]  /*3ec0*/  VIMNMX R2, R3, 0x1, PT ;  /* 0x0000000103027848 */ /* 0x000fca0003fe0100 */
[----:B------:R-:W-:-:S05]  /*3ed0*/  IMAD.IADD R6, R3, 0x1, -R2 ;  /* 0x0000000103067824 */ /* 0x000fca00078e0a02 */
[----:B------:R-:W-:-:S13]  /*3ee0*/  ISETP.GE.AND P0, PT, R6, 0x1, PT ;  /* 0x000000010600780c */ /* 0x000fda0003f06270 */
[----:B------:R-:W-:Y:S05]  /*3ef0*/  @!P0 BRA `(.L_x_34) ;  /* 0x0000000400888947 */ /* 0x000fea0003800000 */
[----:B------:R-:W-:Y:S01]  /*3f00*/  IMAD.MOV.U32 R2, RZ, RZ, R6 ;  /* 0x000000ffff027224 */ /* 0x000fe200078e0006 */
[----:B------:R-:W-:-:S06]  /*3f10*/  UMOV UR12, UR9 ;  /* 0x00000009000c7c82 */ /* 0x000fcc0008000000 */
.L_x_41:
[----:B------:R-:W-:-:S06]  /*3f20*/  UISETP.NE.AND UP0, UPT, UR50, 0x3, UPT ;  /* 0x000000033200788c */ /* 0x000fcc000bf05270 */
[----:B------:R-:W-:-:S13]  /*3f30*/  PLOP3.LUT P1, PT, PT, PT, UP0, 0x80, 0x0 ;  /* 0x000000000000781c */ /* 0x000fda0003f2f008 */
[----:B-12---:R-:W-:Y:S05]  /*3f40*/  @!P1 BRA `(.L_x_35) ;  /* 0x0000000000049947 */ /* 0x006fea0003800000 */
[----:B------:R-:W-:Y:S01]  /*3f50*/  BPT.TRAP 0x1 ;  /* 0x000000040000795c */ /* 0x000fe20000300000 */
.L_x_35:
[----:B------:R-:W-:Y:S01]  /*3f60*/  ULEA UR4, UR11, UR43, 0x3 ;  /* 0x0000002b0b047291 */ /* 0x000fe2000f8e183f */
[----:B------:R-:W-:-:S08]  /*3f70*/  SHF.L.U32 R3, R0, 0x1f, RZ ;  /* 0x0000001f00037819 */ /* 0x000fd000000006ff */
[----:B------:R1:W2:Y:S01]  /*3f80*/  SYNCS.PHASECHK.TRANS64.TRYWAIT P0, [UR4+0x38480], R3 ;  /* 0x03848003ff0075a7 */ /* 0x0002a20008000144 */
[----:B------:R-:W-:Y:S05]  /*3f90*/  @!P1 BRA `(.L_x_36) ;  /* 0x0000000000049947 */ /* 0x000fea0003800000 */
[----:B------:R-:W-:Y:S01]  /*3fa0*/  BPT.TRAP 0x1 ;  /* 0x000000040000795c */ /* 0x000fe20000300000 */
.L_x_36:
[----:B--2---:R-:W-:Y:S05]  /*3fb0*/  @P0 BRA `(.L_x_37) ;  /* 0x0000000000080947 */ /* 0x004fea0003800000 */
[----:B------:R-:W2:Y:S02]  /*3fc0*/  SYNCS.PHASECHK.TRANS64.TRYWAIT P0, [UR4+0x38480], R3 ;  /* 0x03848003ff0075a7 */ /* 0x000ea40008000144 */
[----:B--2---:R-:W-:Y:S05]  /*3fd0*/  @!P0 BRA `(.L_x_38) ;  /* 0x0000008400808947 */ /* 0x004fea0003800000 */
.L_x_37:
[----:B------:R-:W-:Y:S01]  /*3fe0*/  UIADD3 UR4, UR43, 0x18000, URZ ;  /* 0x000180002b047890 */ /* 0x000fe2000fffe03f */
[----:B------:R-:W-:Y:S01]  /*3ff0*/  WARPGROUP.ARRIVE ;  /* 0x00000000000079c5 */ /* 0x000fe20000000000 */
[----:B------:R-:W-:Y:S02]  /*4000*/  UISETP.NE.U32.AND UP0, UPT, UR10, URZ, UPT ;  /* 0x0000003f0a00728c */ /* 0x000fe4000bf05070 */
[----:B------:R-:W-:Y:S02]  /*4010*/  USHF.R.U32.HI UR4, URZ, 0x4, UR4 ;  /* 0x000000043f047899 */ /* 0x000fe40008011604 */
[----:B------:R-:W-:Y:S02]  /*4020*/  ULEA UR14, UR11, UR8, 0xb ;  /* 0x000000080b0e7291 */ /* 0x000fe4000f8e583f */
[----:B------:R-:W-:Y:S01]  /*4030*/  ULOP3.LUT UR4, UR4, 0x3fff, URZ, 0xc0, !UPT ;  /* 0x00003fff04047892 */ /* 0x000fe2000f8ec03f */
[----:B------:R-:W-:Y:S01]  /*4040*/  UMOV UR5, 0x40000040 ;  /* 0x4000004000057882 */ /* 0x000fe20000000000 */
[----:B------:R-:W-:-:S02]  /*4050*/  UMOV UR7, 0x40000040 ;  /* 0x4000004000077882 */ /* 0x000fc40000000000 */
[----:B------:R-:W-:-:S04]  /*4060*/  ULOP3.LUT UR4, UR4, 0x10000, URZ, 0xfc, !UPT ;  /* 0x0001000004047892 */ /* 0x000fc8000f8efc3f */
[----:B------:R-:W-:-:S03]  /*4070*/  ULEA UR13, UR11, UR4, 0xb ;  /* 0x000000040b0d7291 */ /* 0x000fc6000f8e583f */
[----:B------:R-:W-:-:S04]  /*4080*/  UMOV UR4, UR14 ;  /* 0x0000000e00047c82 */ /* 0x000fc80008000000 */
[----:B------:R-:W-:Y:S02]  /*4090*/  UMOV UR6, UR13 ;  /* 0x0000000d00067c82 */ /* 0x000fe40008000000 */
[----:B------:R-:W-:Y:S01]  /*40a0*/  HGMMA.64x128x16.F32.BF16 R24, gdesc[UR4], R24, UP0, gsb0 ;  /* 0x01e00000041879f0 */ /* 0x000fe2000b801818 */
[----:B------:R-:W-:Y:S02]  /*40b0*/  UIADD3 UR4, UR14, 0x2, URZ ;  /* 0x000000020e047890 */ /* 0x000fe4000fffe03f */
[----:B------:R-:W-:Y:S01]  /*40c0*/  UIADD3 UR6, UR13, 0x2, URZ ;  /* 0x000000020d067890 */ /* 0x000fe2000fffe03f */
[----:B------:R-:W-:Y:S01]  /*40d0*/  UMOV UR5, 0x40000040 ;  /* 0x4000004000057882 */ /* 0x000fe20000000000 */
[----:B------:R-:W-:Y:S01]  /*40e0*/  UMOV UR7, 0x40000040 ;  /* 0x4000004000077882 */ /* 0x000fe20000000000 */
[----:B------:R-:W-:Y:S02]  /*40f0*/  WARPGROUP.DEPBAR.LE gsb0, 0x0 ;  /* 0x00008000000079c5 */ /* 0x000fe40000010000 */
[----:B------:R-:W-:-:S06]  /*4100*/  WARPGROUP.ARRIVE ;  /* 0x00000000000079c5 */ /* 0x000fcc0000000000 */
        /* <DEDUP_REMOVED lines=42> */
[----:B------:R-:W-:Y:S03]  /*43b0*/  HGMMA.64x128x16.F32.BF16 R24, gdesc[UR4], R24, UP0, gsb0 ;  /* 0x01e00000041879f0 */ /* 0x000fe6000b801818 */
[----:B------:R-:W-:Y:S02]  /*43c0*/  WARPGROUP.DEPBAR.LE gsb0, 0x0 ;  /* 0x00008000000079c5 */ /* 0x000fe40000010000 */
[----:B------:R-:W-:Y:S05]  /*43d0*/  @!P1 BRA `(.L_x_39) ;  /* 0x0000000000049947 */ /* 0x000fea0003800000 */
[----:B------:R-:W-:Y:S01]  /*43e0*/  BPT.TRAP 0x1 ;  /* 0x000000040000795c */ /* 0x000fe20000300000 */
.L_x_39:
[----:B------:R-:W-:Y:S02]  /*43f0*/  UISETP.GT.U32.AND UP0, UPT, UR52, 0x1, UPT ;  /* 0x000000013400788c */ /* 0x000fe4000bf04070 */
[----:B------:R-:W-:-:S04]  /*4400*/  ULEA UR4, UR12, UR43, 0x3 ;  /* 0x0000002b0c047291 */ /* 0x000fc8000f8e183f */
[----:B------:R-:W-:Y:S01]  /*4410*/  UIADD3 UR4, UR4, 0x38498, URZ ;  /* 0x0003849804047890 */ /* 0x000fe2000fffe03f */
[----:B------:R-:W-:-:S03]  /*4420*/  PLOP3.LUT P0, PT, PT, PT, UP0, 0x80, 0x0 ;  /* 0x000000000000781c */ /* 0x000fc60003f0f008 */
[----:B------:R-:W-:-:S09]  /*4430*/  UPRMT UR4, URZ, 0x654, UR4 ;  /* 0x000006543f047896 */ /* 0x000fd20008000004 */
[----:B------:R-:W-:Y:S01]  /*4440*/  SYNCS.ARRIVE.TRANS64.RED.A1T0 RZ, [UR4], RZ ;  /* 0x000000ffffff79a7 */ /* 0x000fe20008100404 */
[----:B------:R-:W-:Y:S05]  /*4450*/  @P0 BRA `(.L_x_40) ;  /* 0x0000000000040947 */ /* 0x000fea0003800000 */
[----:B------:R-:W-:Y:S01]  /*4460*/  BPT.TRAP 0x1 ;  /* 0x000000040000795c */ /* 0x000fe20000300000 */
.L_x_40:
[----:B------:R-:W-:Y:S01]  /*4470*/  UIADD3 UR11, UR11, 0x1, URZ ;  /* 0x000000010b0b7890 */ /* 0x000fe2000fffe03f */
[C---:B------:R-:W-:Y:S01]  /*4480*/  ISETP.GT.AND P0, PT, R2.reuse, 0x1, PT ;  /* 0x000000010200780c */ /* 0x040fe20003f04270 */
[----:B------:R-:W-:Y:S01]  /*4490*/  UIADD3 UR12, UR12, 0x1, URZ ;  /* 0x000000010c0c7890 */ /* 0x000fe2000fffe03f */
[----:B------:R-:W-:Y:S01]  /*44a0*/  VIADD R2, R2, 0xffffffff ;  /* 0xffffffff02027836 */ /* 0x000fe20000000000 */
[----:B------:R-:W-:Y:S02]  /*44b0*/  UISETP.NE.AND UP0, UPT, UR11, 0x3, UPT ;  /* 0x000000030b00788c */ /* 0x000fe4000bf05270 */
[----:B------:R-:W-:Y:S02]  /*44c0*/  UISETP.NE.AND UP1, UPT, UR12, 0x3, UPT ;  /* 0x000000030c00788c */ /* 0x000fe4000bf25270 */
[----:B------:R-:W-:Y:S02]  /*44d0*/  USEL UR4, URZ, 0x1, UP0 ;  /* 0x000000013f047887 */ /* 0x000fe40008000000 */
[----:B------:R-:W-:-:S02]  /*44e0*/  USEL UR11, UR11, URZ, UP0 ;  /* 0x0000003f0b0b7287 */ /* 0x000fc40008000000 */
[----:B------:R-:W-:Y:S02]  /*44f0*/  USEL UR12, UR12, URZ, UP1 ;  /* 0x0000003f0c0c7287 */ /* 0x000fe40008800000 */
[----:B------:R-:W-:Y:S01]  /*4500*/  LOP3.LUT R0, R0, UR4, RZ, 0x3c, !PT ;  /* 0x0000000400007c12 */ /* 0x000fe2000f8e3cff */
[----:B------:R-:W-:Y:S09]  /*4510*/  @P0 BRA `(.L_x_41) ;  /* 0xfffffff800800947 */ /* 0x000ff2000383ffff */
.L_x_34:
[----:B------:R-:W-:-:S13]  /*4520*/  ISETP.GE.AND P0, PT, R5, 0x1, PT ;  /* 0x000000010500780c */ /* 0x000fda0003f06270 */
[----:B------:R-:W-:Y:S05]  /*4530*/  @!P0 BRA `(.L_x_42) ;  /* 0x0000000000408947 */ /* 0x000fea0003800000 */
[----:B------:R-:W-:-:S06]  /*4540*/  UISETP.NE.AND UP0, UPT, UR50, 0x3, UPT ;  /* 0x000000033200788c */ /* 0x000fcc000bf05270 */
[----:B------:R-:W-:-:S13]  /*4550*/  PLOP3.LUT P0, PT, PT, PT, UP0, 0x80, 0x0 ;  /* 0x000000000000781c */ /* 0x000fda0003f0f008 */
[----:B------:R-:W-:Y:S05]  /*4560*/  @!P0 BRA `(.L_x_43) ;  /* 0x0000000000048947 */ /* 0x000fea0003800000 */
[----:B------:R-:W-:Y:S01]  /*4570*/  BPT.TRAP 0x1 ;  /* 0x000000040000795c */ /* 0x000fe20000300000 */
.L_x_43:
[----:B------:R-:W-:Y:S01]  /*4580*/  VIADD R0, R6, UR9 ;  /* 0x0000000906007c36 */ /* 0x000fe20008000000 */
[----:B------:R-:W-:-:S03]  /*4590*/  UISETP.GT.U32.AND UP0, UPT, UR52, 0x1, UPT ;  /* 0x000000013400788c */ /* 0x000fc6000bf04070 */
[----:B-12---:R-:W-:-:S03]  /*45a0*/  IMAD.WIDE.U32 R2, R0, -0x55555555, RZ ;  /* 0xaaaaaaab00027825 */ /* 0x006fc600078e00ff */
[----:B------:R-:W-:Y:S02]  /*45b0*/  PLOP3.LUT P0, PT, PT, PT, UP0, 0x80, 0x0 ;  /* 0x000000000000781c */ /* 0x000fe40003f0f008 */
[----:B------:R-:W-:-:S05]  /*45c0*/  SHF.R.U32.HI R3, RZ, 0x1, R3 ;  /* 0x00000001ff037819 */ /* 0x000fca0000011603 */
[----:B------:R-:W-:-:S05]  /*45d0*/  IMAD R0, R3, -0x3, R0 ;  /* 0xfffffffd03007824 */ /* 0x000fca00078e0200 */
[----:B------:R-:W-:-:S05]  /*45e0*/  LEA R0, R0, UR43, 0x3 ;  /* 0x0000002b00007c11 */ /* 0x000fca000f8e18ff */
[----:B------:R-:W-:-:S05]  /*45f0*/  VIADD R0, R0, 0x38498 ;  /* 0x0003849800007836 */ /* 0x000fca0000000000 */
[----:B------:R-:W-:-:S04]  /*4600*/  PRMT R0, RZ, 0x654, R0 ;  /* 0x00000654ff007816 */ /* 0x000fc80000000000 */
[----:B------:R3:W-:Y:S01]  /*4610*/  SYNCS.ARRIVE.TRANS64.RED.A1T0 RZ, [R0+URZ], RZ ;  /* 0x000000ff00ff79a7 */ /* 0x0007e2000810043f */
[----:B------:R-:W-:Y:S05]  /*4620*/  @P0 BRA `(.L_x_42) ;  /* 0x0000000000040947 */ /* 0x000fea0003800000 */
[----:B------:R-:W-:Y:S01]  /*4630*/  BPT.TRAP 0x1 ;  /* 0x000000040000795c */ /* 0x000fe20000300000 */
.L_x_42:
[----:B------:R-:W-:Y:S02]  /*4640*/  R2UR UR4, R5 ;  /* 0x00000000050472ca */ /* 0x000fe400000e0000 */
[----:B------:R-:W-:Y:S02]  /*4650*/  R2UR UR45, R16 ;  /* 0x00000000102d72ca */ /* 0x000fe400000e0000 */
[----:B------:R-:W-:Y:S02]  /*4660*/  R2UR UR46, R17 ;  /* 0x00000000112e72ca */ /* 0x000fe400000e0000 */
[----:B------:R-:W-:-:S07]  /*4670*/  LOP3.LUT P0, RZ, R4, 0xff, RZ, 0xc0, !PT ;  /* 0x000000ff04ff7812 */ /* 0x000fce000780c0ff */
[----:B------:R-:W-:Y:S02]  /*4680*/  UIADD3 UR4, UR4, 0x7f, URZ ;  /* 0x0000007f04047890 */ /* 0x000fe4000fffe03f */
[----:B------:R-:W-:Y:S02]  /*4690*/  USHF.L.U32 UR45, UR45, 0x7, URZ ;  /* 0x000000072d2d7899 */ /* 0x000fe4000800063f */
[----:B------:R-:W-:Y:S02]  /*46a0*/  USHF.R.S32.HI UR5, URZ, 0x1f, UR4 ;  /* 0x0000001f3f057899 */ /* 0x000fe40008011404 */
[----:B------:R-:W-:Y:S02]  /*46b0*/  USHF.L.U32 UR46, UR46, 0x7, URZ ;  /* 0x000000072e2e7899 */ /* 0x000fe4000800063f */
[----:B------:R-:W-:Y:S02]  /*46c0*/  ULEA.HI UR5, UR5, UR4, URZ, 0x7 ;  /* 0x0000000405057291 */ /* 0x000fe4000f8f383f */
[----:B------:R-:W-:-:S02]  /*46d0*/  UIADD3 UR4, UR43, 0x30000, URZ ;  /* 0x000300002b047890 */ /* 0x000fc4000fffe03f */
[----:B------:R-:W-:Y:S02]  /*46e0*/  USHF.R.S32.HI UR5, URZ, 0x7, UR5 ;  /* 0x000000073f057899 */ /* 0x000fe40008011405 */
[----:B------:R-:W-:Y:S02]  /*46f0*/  ULOP3.LUT UP2, URZ, UR4, 0x3ff, URZ, 0xc0, !UPT ;  /* 0x000003ff043f7892 */ /* 0x000fe4000f84c03f */
[----:B------:R-:W-:Y:S02]  /*4700*/  UIADD3 UR60, UR5, UR9, URZ ;  /* 0x00000009053c7290 */ /* 0x000fe4000fffe03f */
[----:B------:R-:W-:Y:S02]  /*4710*/  UISETP.GE.U32.AND UP1, UPT, UR5, 0x3, UPT ;  /* 0x000000030500788c */ /* 0x000fe4000bf26070 */
[----:B------:R-:W-:Y:S01]  /*4720*/  UISETP.GT.U32.AND UP0, UPT, UR60, 0x2, UPT ;  /* 0x000000023c00788c */ /* 0x000fe2000bf04070 */
[----:B------:R-:W-:-:S03]  /*4730*/  PLOP3.LUT P1, PT, PT, PT, UP2, 0x80, 0x0 ;  /* 0x000000000000781c */ /* 0x000fc60003f2f028 */
[----:B------:R-:W-:-:S04]  /*4740*/  UISETP.LT.U32.AND UP0, UPT, UR5, 0x3, UP0 ;  /* 0x000000030500788c */ /* 0x000fc80008701070 */
[----:B------:R-:W-:Y:S02]  /*4750*/  USEL UR6, URZ, 0x1, !UP0 ;  /* 0x000000013f067887 */ /* 0x000fe4000c000000 */
[----:B------:R-:W-:Y:S02]  /*4760*/  @UP1 UIMAD.WIDE.U32 UR4, UR60, -0x55555555, URZ ;  /* 0xaaaaaaab3c0418a5 */ /* 0x000fe4000f8e003f */
[----:B------:R-:W-:Y:S02]  /*4770*/  ULOP3.LUT UR37, UR37, UR6, URZ, 0x3c, !UPT ;  /* 0x0000000625257292 */ /* 0x000fe4000f8e3c3f */
[----:B------:R-:W-:-:S04]  /*4780*/  @UP1 USHF.R.U32.HI UR4, URZ, 0x1, UR5 ;  /* 0x000000013f041899 */ /* 0x000fc80008011605 */
[----:B------:R-:W-:Y:S01]  /*4790*/  @UP1 ULOP3.LUT UR37, UR37, 0x1, UR4, 0x78, !UPT ;  /* 0x0000000125251892 */ /* 0x000fe2000f8e7804 */
[----:B------:R-:W-:Y:S11]  /*47a0*/  @!P0 BRA `(.L_x_44) ;  /* 0x00000000000c8947 */ /* 0x000ff60003800000 */
[----:B------:R-:W-:-:S04]  /*47b0*/  DEPBAR {5,4,3,2,1,0} ;  /* 0x0000003f0000791a */ /* 0x000fc80000000000 */
[----:B------:R4:W-:Y:S02]  /*47c0*/  UTMACCTL.IV [UR58] ;  /* 0x000000003a0079b9 */ /* 0x0009e40008000000 */
[----:B----4-:R-:W-:Y:S01]  /*47d0*/  NOP ;  /* 0x0000000000007918 */ /* 0x010fe20000000000 */
.L_x_44:
[----:B------:R-:W-:Y:S05]  /*47e0*/  @!P1 BRA `(.L_x_45) ;  /* 0x00000000007c9947 */ /* 0x000fea0003800000 */
[----:B------:R-:W-:Y:S01]  /*47f0*/  MOV R2, 0x0 ;  /* 0x0000000000027802 */ /* 0x000fe20000000f00 */
[----:B------:R-:W-:Y:S01]  /*4800*/  ULDC.64 UR4, c[0x4][0x68] ;  /* 0x01001a0000047ab9 */ /* 0x000fe20000000a00 */
[----:B------:R-:W-:Y:S01]  /*4810*/  ULDC.64 UR6, c[0x4][0x8] ;  /* 0x0100020000067ab9 */ /* 0x000fe20000000a00 */
[----:B------:R-:W-:Y:S01]  /*4820*/  IMAD.U32 R4, RZ, RZ, UR4 ;  /* 0x00000004ff047e24 */ /* 0x000fe2000f8e00ff */
[----:B------:R4:W1:Y:S01]  /*4830*/  LDC.64 R14, c[0x4][R2] ;  /* 0x01000000020e7b82 */ /* 0x0008620000000a00 */
[----:B------:R-:W-:Y:S01]  /*4840*/  IMAD.U32 R5, RZ, RZ, UR5 ;  /* 0x00000005ff057e24 */ /* 0x000fe2000f8e00ff */
[----:B------:R-:W-:Y:S01]  /*4850*/  ULDC.64 UR4, c[0x4][0x70] ;  /* 0x01001c0000047ab9 */ /* 0x000fe20000000a00 */
[----:B------:R-:W-:Y:S02]  /*4860*/  IMAD.U32 R10, RZ, RZ, UR6 ;  /* 0x00000006ff0a7e24 */ /* 0x000fe4000f8e00ff */
[----:B------:R-:W-:Y:S02]  /*4870*/  IMAD.U32 R6, RZ, RZ, UR4 ;  /* 0x00000004ff067e24 */ /* 0x000fe4000f8e00ff */
[----:B------:R-:W-:-:S02]  /*4880*/  IMAD.U32 R7, RZ, RZ, UR5 ;  /* 0x00000005ff077e24 */ /* 0x000fc4000f8e00ff */
[----:B------:R-:W-:Y:S02]  /*4890*/  IMAD.U32 R11, RZ, RZ, UR7 ;  /* 0x00000007ff0b7e24 */ /* 0x000fe4000f8e00ff */
[----:B--2---:R-:W-:Y:S02]  /*48a0*/  IMAD.MOV.U32 R8, RZ, RZ, 0x70 ;  /* 0x00000070ff087424 */ /* 0x004fe400078e00ff */
[----:B------:R-:W-:Y:S02]  /*48b0*/  IMAD.MOV.U32 R12, RZ, RZ, 0x1 ;  /* 0x00000001ff0c7424 */ /* 0x000fe400078e00ff */
[----:B----4-:R-:W-:-:S07]  /*48c0*/  IMAD.MOV.U32 R13, RZ, RZ, RZ ;  /* 0x000000ffff0d7224 */ /* 0x010fce00078e00ff */
[----:B------:R-:W-:-:S07]  /*48d0*/  LEPC R20, `(.L_x_46) ;  /* 0x000000001014794e */ /* 0x000fce0000000000 */
[----:B-1-3--:R-:W-:Y:S05]  /*48e0*/  CALL.ABS.NOINC R14 ;  /* 0x000000000e007343 */ /* 0x00afea0003c00000 */
.L_x_46:
[----:B------:R-:W1:Y:S01]  /*48f0*/  LDC.64 R2, c[0x4][R2] ;  /* 0x0100000002027b82 */ /* 0x000e620000000a00 */
[----:B------:R-:W-:Y:S01]  /*4900*/  ULDC.64 UR4, c[0x4][0x68] ;  /* 0x01001a0000047ab9 */ /* 0x000fe20000000a00 */
[----:B------:R-:W-:Y:S01]  /*4910*/  ULDC.64 UR6, c[0x4][0x8] ;  /* 0x0100020000067ab9 */ /* 0x000fe20000000a00 */
[----:B------:R-:W-:Y:S02]  /*4920*/  IMAD.U32 R4, RZ, RZ, UR4 ;  /* 0x00000004ff047e24 */ /* 0x000fe4000f8e00ff */
[----:B------:R-:W-:Y:S01]  /*4930*/  IMAD.U32 R5, RZ, RZ, UR5 ;  /* 0x00000005ff057e24 */ /* 0x000fe2000f8e00ff */
[----:B------:R-:W-:Y:S01]  /*4940*/  ULDC.64 UR4, c[0x4][0x70] ;  /* 0x01001c0000047ab9 */ /* 0x000fe20000000a00 */
[----:B------:R-:W-:Y:S02]  /*4950*/  IMAD.U32 R10, RZ, RZ, UR6 ;  /* 0x00000006ff0a7e24 */ /* 0x000fe4000f8e00ff */
[----:B------:R-:W-:Y:S02]  /*4960*/  IMAD.U32 R6, RZ, RZ, UR4 ;  /* 0x00000004ff067e24 */ /* 0x000fe4000f8e00ff */
[----:B------:R-:W-:-:S02]  /*4970*/  IMAD.U32 R7, RZ, RZ, UR5 ;  /* 0x00000005ff077e24 */ /* 0x000fc4000f8e00ff */
[----:B------:R-:W-:Y:S02]  /*4980*/  IMAD.U32 R11, RZ, RZ, UR7 ;  /* 0x00000007ff0b7e24 */ /* 0x000fe4000f8e00ff */
[----:B------:R-:W-:Y:S02]  /*4990*/  IMAD.MOV.U32 R8, RZ, RZ, 0x70 ;  /* 0x00000070ff087424 */ /* 0x000fe400078e00ff */
[----:B------:R-:W-:Y:S02]  /*49a0*/  IMAD.MOV.U32 R12, RZ, RZ, 0x1 ;  /* 0x00000001ff0c7424 */ /* 0x000fe400078e00ff */
[----:B------:R-:W-:-:S07]  /*49b0*/  IMAD.MOV.U32 R13, RZ, RZ, RZ ;  /* 0x000000ffff0d7224 */ /* 0x000fce00078e00ff */
[----:B------:R-:W-:-:S07]  /*49c0*/  LEPC R20, `(.L_x_45) ;  /* 0x000000001014794e */ /* 0x000fce0000000000 */
[----:B-1----:R-:W-:Y:S05]  /*49d0*/  CALL.ABS.NOINC R2 ;  /* 0x0000000002007343 */ /* 0x002fea0003c00000 */
.L_x_45:
[----:B------:R-:W-:Y:S02]  /*49e0*/  ULDC.64 UR4, c[0x0][0x590] ;  /* 0x0001640000047ab9 */ /* 0x000fe40000000a00 */
[----:B------:R-:W-:-:S04]  /*49f0*/  ISETP.NE.U32.AND P0, PT, RZ, UR4, PT ;  /* 0x00000004ff007c0c */ /* 0x000fc8000bf05070 */
[----:B------:R-:W-:-:S13]  /*4a00*/  ISETP.NE.AND.EX P0, PT, RZ, UR5, PT, P0 ;  /* 0x00000005ff007c0c */ /* 0x000fda000bf05300 */
[----:B------:R-:W-:Y:S05]  /*4a10*/  @!P0 BRA `(.L_x_47) ;  /* 0x0000000000148947 */ /* 0x000fea0003800000 */
[----:B------:R-:W-:-:S04]  /*4a20*/  LEA R2, P0, R18, UR4, 0x3 ;  /* 0x0000000412027c11 */ /* 0x000fc8000f8018ff */
[----:B-12---:R-:W-:-:S06]  /*4a30*/  LEA.HI.X R3, R18, UR5, R19, 0x3, P0 ;  /* 0x0000000512037c11 */ /* 0x006fcc00080f1c13 */
[----:B------:R-:W3:Y:S04]  /*4a40*/  LDG.E.64 R2, desc[UR56][R2.64] ;  /* 0x0000003802027981 */ /* 0x000ee8000c1e1b00 */
[----:B---3--:R1:W5:Y:S01]  /*4a50*/  LD.E R0, desc[UR56][R2.64] ;  /* 0x0000003802007980 */ /* 0x008362000c101900 */
[----:B------:R-:W-:Y:S05]  /*4a60*/  BRA `(.L_x_48) ;  /* 0x0000000000307947 */ /* 0x000fea0003800000 */
.L_x_47:
[----:B------:R-:W-:Y:S02]  /*4a70*/  ULDC.64 UR4, c[0x0][0x588] ;  /* 0x0001620000047ab9 */ /* 0x000fe40000000a00 */
[----:B------:R-:W-:-:S04]  /*4a80*/  ISETP.NE.U32.AND P0, PT, RZ, UR4, PT ;  /* 0x00000004ff007c0c */ /* 0x000fc8000bf05070 */
[----:B------:R-:W-:-:S13]  /*4a90*/  ISETP.NE.AND.EX P0, PT, RZ, UR5, PT, P0 ;  /* 0x00000005ff007c0c */ /* 0x000fda000bf05300 */
[----:B------:R-:W-:Y:S05]  /*4aa0*/  @!P0 BRA `(.L_x_49) ;  /* 0x0000000000188947 */ /* 0x000fea0003800000 */
[----:B-12---:R-:W1:Y:S01]  /*4ab0*/  LDC.64 R2, c[0x0][0x588] ;  /* 0x00016200ff027b82 */ /* 0x006e620000000a00 */
[----:B------:R-:W-:Y:S02]  /*4ac0*/  ULDC UR4, c[0x0][0x598] ;  /* 0x0001660000047ab9 */ /* 0x000fe40000000800 */
[----:B------:R-:W-:-:S04]  /*4ad0*/  IMAD R5, R18, UR4, RZ ;  /* 0x0000000412057c24 */ /* 0x000fc8000f8e02ff */
[----:B-1----:R-:W-:-:S05]  /*4ae0*/  IMAD.WIDE R2, R5, 0x4, R2 ;  /* 0x0000000405027825 */ /* 0x002fca00078e0202 */
[----:B---3--:R2:W5:Y:S01]  /*4af0*/  LDG.E R0, desc[UR56][R2.64] ;  /* 0x0000003802007981 */ /* 0x008562000c1e1900 */
[----:B------:R-:W-:Y:S05]  /*4b00*/  BRA `(.L_x_48) ;  /* 0x0000000000087947 */ /* 0x000fea0003800000 */
.L_x_49:
[----:B------:R-:W-:Y:S02]  /*4b10*/  ULDC UR4, c[0x0][0x580] ;  /* 0x0001600000047ab9 */ /* 0x000fe40000000800 */
[----:B---3--:R-:W-:-:S07]  /*4b20*/  IMAD.U32 R0, RZ, RZ, UR4 ;  /* 0x00000004ff007e24 */ /* 0x008fce000f8e00ff */
.L_x_48:
[----:B------:R-:W-:Y:S02]  /*4b30*/  ULDC.64 UR4, c[0x0][0x5b8] ;  /* 0x00016e0000047ab9 */ /* 0x000fe40000000a00 */
[----:B------:R-:W-:-:S04]  /*4b40*/  ISETP.NE.U32.AND P0, PT, RZ, UR4, PT ;  /* 0x00000004ff007c0c */ /* 0x000fc8000bf05070 */
[----:B------:R-:W-:-:S13]  /*4b50*/  ISETP.NE.AND.EX P0, PT, RZ, UR5, PT, P0 ;  /* 0x00000005ff007c0c */ /* 0x000fda000bf05300 */
[----:B------:R-:W-:Y:S05]  /*4b60*/  @!P0 BRA `(.L_x_50) ;  /* 0x0000000000148947 */ /* 0x000fea0003800000 */
[----:B------:R-:W-:-:S04]  /*4b70*/  LEA R4, P0, R18, UR4, 0x3 ;  /* 0x0000000412047c11 */ /* 0x000fc8000f8018ff */
[----:B------:R-:W-:-:S05]  /*4b80*/  LEA.HI.X R5, R18, UR5, R19, 0x3, P0 ;  /* 0x0000000512057c11 */ /* 0x000fca00080f1c13 */
[----:B-12---:R-:W2:Y:S04]  /*4b90*/  LDG.E.64 R2, desc[UR56][R4.64] ;  /* 0x0000003804027981 */ /* 0x006ea8000c1e1b00 */
[----:B--2---:R2:W5:Y:S01]  /*4ba0*/  LD.E R2, desc[UR56][R2.64] ;  /* 0x0000003802027980 */ /* 0x004562000c101900 */
[----:B------:R-:W-:Y:S05]  /*4bb0*/  BRA `(.L_x_51) ;  /* 0x0000000000307947 */ /* 0x000fea0003800000 */
.L_x_50:
[----:B------:R-:W-:Y:S02]  /*4bc0*/  ULDC.64 UR4, c[0x0][0x5b0] ;  /* 0x00016c0000047ab9 */ /* 0x000fe40000000a00 */
[----:B------:R-:W-:-:S04]  /*4bd0*/  ISETP.NE.U32.AND P0, PT, RZ, UR4, PT ;  /* 0x00000004ff007c0c */ /* 0x000fc8000bf05070 */
[----:B------:R-:W-:-:S13]  /*4be0*/  ISETP.NE.AND.EX P0, PT, RZ, UR5, PT, P0 ;  /* 0x00000005ff007c0c */ /* 0x000fda000bf05300 */
[----:B------:R-:W-:Y:S05]  /*4bf0*/  @!P0 BRA `(.L_x_52) ;  /* 0x0000000000188947 */ /* 0x000fea0003800000 */
[----:B-12---:R-:W1:Y:S01]  /*4c00*/  LDC.64 R2, c[0x0][0x5b0] ;  /* 0x00016c00ff027b82 */ /* 0x006e620000000a00 */
[----:B------:R-:W-:Y:S02]  /*4c10*/  ULDC UR4, c[0x0][0x5c0] ;  /* 0x0001700000047ab9 */ /* 0x000fe40000000800 */
[----:B------:R-:W-:-:S04]  /*4c20*/  IMAD R5, R18, UR4, RZ ;  /* 0x0000000412057c24 */ /* 0x000fc8000f8e02ff */
[----:B-1----:R-:W-:-:S06]  /*4c30*/  IMAD.WIDE R2, R5, 0x4, R2 ;  /* 0x0000000405027825 */ /* 0x002fcc00078e0202 */
[----:B------:R1:W5:Y:S01]  /*4c40*/  LDG.E R2, desc[UR56][R2.64] ;  /* 0x0000003802027981 */ /* 0x000362000c1e1900 */
[----:B------:R-:W-:Y:S05]  /*4c50*/  BRA `(.L_x_51) ;  /* 0x0000000000087947 */ /* 0x000fea0003800000 */
.L_x_52:
[----:B------:R-:W-:Y:S02]  /*4c60*/  ULDC UR4, c[0x0][0x5a8] ;  /* 0x00016a0000047ab9 */ /* 0x000fe40000000800 */
[----:B-12---:R-:W-:-:S07]  /*4c70*/  IMAD.U32 R2, RZ, RZ, UR4 ;  /* 0x00000004ff027e24 */ /* 0x006fce000f8e00ff */
.L_x_51:
[----:B------:R-:W-:Y:S01]  /*4c80*/  ISETP.GT.U32.AND P0, PT, R88, 0x3e, PT ;  /* 0x0000003e5800780c */ /* 0x000fe20003f04070 */
[----:B------:R-:W-:Y:S01]  /*4c90*/  BSSY B0, `(.L_x_53) ;  /* 0x0000007000007945 */ /* 0x000fe20003800000 */
[----:B------:R-:W-:-:S11]  /*4ca0*/  PRMT R4, RZ, 0x7610, R4 ;  /* 0x00007610ff047816 */ /* 0x000fd60000000004 */
[----:B------:R-:W-:Y:S05]  /*4cb0*/  @P0 BRA `(.L_x_54) ;  /* 0x0000000000100947 */ /* 0x000fea0003800000 */
[----:B------:R-:W-:-:S03]  /*4cc0*/  UMOV UR4, 0xffffffff ;  /* 0xffffffff00047882 */ /* 0x000fc60000000000 */
[----:B------:R-:W-:Y:S05]  /*4cd0*/  BRA.DIV UR4, `(.L_x_55) ;  /* 0x0000007a04587947 */ /* 0x000fea000b800000 */
[----:B------:R-:W-:-:S13]  /*4ce0*/  ELECT P6, URZ, PT ;  /* 0x00000000003f782f */ /* 0x000fda00038c0000 */
.L_x_223:
[----:B------:R-:W-:-:S07]  /*4cf0*/  SEL R4, RZ, 0x1, !P6 ;  /* 0x00000001ff047807 */ /* 0x000fce0007000000 */
.L_x_54:
[----:B------:R-:W-:Y:S05]  /*4d00*/  BSYNC B0 ;  /* 0x0000000000007941 */ /* 0x000fea0003800000 */
.L_x_53:
[----:B-12---:R-:W-:Y:S01]  /*4d10*/  IMAD.U32 R3, RZ, RZ, UR48 ;  /* 0x00000030ff037e24 */ /* 0x006fe2000f8e00ff */
[----:B------:R-:W-:-:S04]  /*4d20*/  LOP3.LUT R90, R90, 0x1, RZ, 0x3c, !PT ;  /* 0x000000015a5a7812 */ /* 0x000fc800078e3cff */
[----:B------:R-:W-:-:S13]  /*4d30*/  ISETP.NE.AND P1, PT, R3, 0x3, PT ;  /* 0x000000030300780c */ /* 0x000fda0003f25270 */
[----:B------:R-:W-:Y:S05]  /*4d40*/  @!P1 BRA `(.L_x_56) ;  /* 0x0000000000049947 */ /* 0x000fea0003800000 */
[----:B------:R-:W-:Y:S01]  /*4d50*/  BPT.TRAP 0x1 ;  /* 0x000000040000795c */ /* 0x000fe20000300000 */
.L_x_56:
[----:B------:R-:W-:Y:S01]  /*4d60*/  SHF.L.U32 R3, R90, 0x1f, RZ ;  /* 0x0000001f5a037819 */ /* 0x000fe200000006ff */
[----:B------:R-:W-:Y:S01]  /*4d70*/  BSSY B0, `(.L_x_57) ;  /* 0x000000a000007945 */ /* 0x000fe20003800000 */
[----:B-----5:R-:W-:Y:S01]  /*4d80*/  FSETP.NEU.AND P2, PT, R0, RZ, PT ;  /* 0x000000ff0000720b */ /* 0x020fe20003f4d000 */
[-C--:B------:R-:W-:Y:S01]  /*4d90*/  FMUL R24, R24, R2.reuse ;  /* 0x0000000218187220 */ /* 0x080fe20000400000 */
[----:B------:R-:W1:Y:S01]  /*4da0*/  SYNCS.PHASECHK.TRANS64.TRYWAIT P3, [UR43+0x384b0], R3 ;  /* 0x0384b003ff0075a7 */ /* 0x000e62000806016b */
[----:B------:R-:W-:Y:S01]  /*4db0*/  PRMT R4, R4, 0x9910, RZ ;  /* 0x0000991004047816 */ /* 0x000fe200000000ff */
[-C--:B------:R-:W-:Y:S01]  /*4dc0*/  FMUL R14, R25, R2.reuse ;  /* 0x00000002190e7220 */ /* 0x080fe20000400000 */
[----:B------:R-:W-:Y:S02]  /*4dd0*/  FMUL R26, R26, R2 ;  /* 0x000000021a1a7220 */ /* 0x000fe40000400000 */
[----:B------:R-:W-:-:S06]  /*4de0*/  ISETP.NE.AND P0, PT, R4, RZ, PT ;  /* 0x000000ff0400720c */ /* 0x000fcc0003f05270 */
[----:B------:R-:W-:Y:S01]  /*4df0*/  @P2 LEA R12, R23, UR43, 0x1 ;  /* 0x0000002b170c2c11 */ /* 0x000fe2000f8e08ff */
[----:B-1----:R-:W-:Y:S06]  /*4e00*/  @!P3 BRA `(.L_x_58) ;  /* 0x000000780024b947 */ /* 0x002fec0003800000 */
.L_x_224:
[----:B------:R-:W-:Y:S05]  /*4e10*/  BSYNC B0 ;  /* 0x0000000000007941 */ /* 0x000fea0003800000 */
.L_x_57:
[----:B------:R-:W-:Y:S05]  /*4e20*/  @P2 WARPSYNC.ALL ;  /* 0x0000000000002948 */ /* 0x000fea0003800000 */
[----:B-1----:R1:W2:Y:S01]  /*4e30*/  @P2 LDSM.16.MT88.4 R4, [R12+0x30000] ;  /* 0x030000000c04283b */ /* 0x0022a20000004200 */
[----:B------:R-:W-:Y:S03]  /*4e40*/  BSSY B0, `(.L_x_59) ;  /* 0x0000007000007945 */ /* 0x000fe60003800000 */
[----:B------:R1:W3:Y:S01]  /*4e50*/  @P2 LDSM.16.MT88.4 R8, [R12+0x30800] ;  /* 0x030800000c08283b */ /* 0x0002e20000004200 */
[----:B------:R-:W-:Y:S05]  /*4e60*/  @P2 BRA `(.L_x_60) ;  /* 0x0000000000102947 */ /* 0x000fea0003800000 */
[----:B---3--:R-:W-:Y:S02]  /*4e70*/  CS2R R10, SRZ ;  /* 0x00000000000a7805 */ /* 0x008fe4000001ff00 */
[----:B------:R-:W-:Y:S02]  /*4e80*/  CS2R R8, SRZ ;  /* 0x0000000000087805 */ /* 0x000fe4000001ff00 */
[----:B--2---:R-:W-:Y:S02]  /*4e90*/  CS2R R6, SRZ ;  /* 0x0000000000067805 */ /* 0x004fe4000001ff00 */
[----:B------:R-:W-:-:S07]  /*4ea0*/  CS2R R4, SRZ ;  /* 0x0000000000047805 */ /* 0x000fce000001ff00 */
.L_x_60:
[----:B------:R-:W-:Y:S05]  /*4eb0*/  BSYNC B0 ;  /* 0x0000000000007941 */ /* 0x000fea0003800000 */
.L_x_59:
[--C-:B--2---:R-:W-:Y:S02]  /*4ec0*/  HADD2.F32 R13, -RZ, R4.reuse.H0_H0 ;  /* 0x20000004ff0d7230 */ /* 0x104fe40000004100 */
[-C--:B-1----:R-:W-:Y:S01]  /*4ed0*/  FMUL R12, R27, R2.reuse ;  /* 0x000000021b0c7220 */ /* 0x082fe20000400000 */
[----:B------:R-:W-:Y:S02]  /*4ee0*/  HADD2.F32 R15, -RZ, R4.H1_H1 ;  /* 0x30000004ff0f7230 */ /* 0x000fe40000004100 */
[----:B------:R-:W-:Y:S01]  /*4ef0*/  FMUL R28, R28, R2 ;  /* 0x000000021c1c7220 */ /* 0x000fe20000400000 */
[--C-:B------:R-:W-:Y:S02]  /*4f00*/  HADD2.F32 R19, -RZ, R5.reuse.H1_H1 ;  /* 0x30000005ff137230 */ /* 0x100fe40000004100 */
[-C--:B------:R-:W-:Y:S01]  /*4f10*/  FFMA R24, R13, R0.reuse, R24 ;  /* 0x000000000d187223 */ /* 0x080fe20000000018 */
[----:B------:R-:W-:Y:S02]  /*4f20*/  HADD2.F32 R17, -RZ, R5.H0_H0 ;  /* 0x20000005ff117230 */ /* 0x000fe40000004100 */
[----:B------:R-:W-:Y:S01]  /*4f30*/  FFMA R21, R15, R0, R14 ;  /* 0x000000000f157223 */ /* 0x000fe2000000000e */
[----:B------:R-:W-:-:S02]  /*4f40*/  HADD2.F32 R13, -RZ, R6.H0_H0 ;  /* 0x20000006ff0d7230 */ /* 0x000fc40000004100 */
[-C--:B------:R-:W-:Y:S01]  /*4f50*/  FFMA R25, R19, R0.reuse, R12 ;  /* 0x0000000013197223 */ /* 0x080fe2000000000c */
[----:B------:R-:W-:Y:S02]  /*4f60*/  HADD2.F32 R15, -RZ, R6.H1_H1 ;  /* 0x30000006ff0f7230 */ /* 0x000fe40000004100 */
[----:B------:R-:W-:Y:S01]  /*4f70*/  FFMA R26, R17, R0, R26 ;  /* 0x00000000111a7223 */ /* 0x000fe2000000001a */
[-C--:B------:R-:W-:Y:S01]  /*4f80*/  FMUL R12, R29, R2.reuse ;  /* 0x000000021d0c7220 */ /* 0x080fe20000400000 */
[--C-:B------:R-:W-:Y:S02]  /*4f90*/  HADD2.F32 R17, -RZ, R7.reuse.H0_H0 ;  /* 0x20000007ff117230 */ /* 0x100fe40000004100 */
[-C--:B------:R-:W-:Y:S01]  /*4fa0*/  FMUL R30, R30, R2.reuse ;  /* 0x000000021e1e7220 */ /* 0x080fe20000400000 */
[----:B------:R-:W-:Y:S02]  /*4fb0*/  HADD2.F32 R19, -RZ, R7.H1_H1 ;  /* 0x30000007ff137230 */ /* 0x000fe40000004100 */
[----:B------:R-:W-:Y:S01]  /*4fc0*/  FMUL R14, R31, R2 ;  /* 0x000000021f0e7220 */ /* 0x000fe20000400000 */
[-C--:B------:R-:W-:Y:S01]  /*4fd0*/  FFMA R28, R13, R0.reuse, R28 ;  /* 0x000000000d1c7223 */ /* 0x080fe2000000001c */
[----:B------:R-:W-:Y:S01]  /*4fe0*/  FFMA R27, R15, R0, R12 ;  /* 0x000000000f1b7223 */ /* 0x000fe2000000000c */
[----:B---3--:R-:W-:-:S02]  /*4ff0*/  HADD2.F32 R13, -RZ, R8.H0_H0 ;  /* 0x20000008ff0d7230 */ /* 0x008fc40000004100 */
[-C--:B------:R-:W-:Y:S01]  /*5000*/  FFMA R30, R17, R0.reuse, R30 ;  /* 0x00000000111e7223 */ /* 0x080fe2000000001e */
[----:B------:R-:W-:Y:S02]  /*5010*/  HADD2.F32 R15, -RZ, R8.H1_H1 ;  /* 0x30000008ff0f7230 */ /* 0x000fe40000004100 */
[----:B------:R-:W-:Y:S01]  /*5020*/  FFMA R29, R19, R0, R14 ;  /* 0x00000000131d7223 */ /* 0x000fe2000000000e */
[-C--:B------:R-:W-:Y:S01]  /*5030*/  FMUL R32, R32, R2.reuse ;  /* 0x0000000220207220 */ /* 0x080fe20000400000 */
[-C--:B------:R-:W-:Y:S01]  /*5040*/  FMUL R12, R33, R2.reuse ;  /* 0x00000002210c7220 */ /* 0x080fe20000400000 */
[--C-:B------:R-:W-:Y:S02]  /*5050*/  HADD2.F32 R17, -RZ, R9.reuse.H0_H0 ;  /* 0x20000009ff117230 */ /* 0x100fe40000004100 */
[-C--:B------:R-:W-:Y:S01]  /*5060*/  FMUL R34, R34, R2.reuse ;  /* 0x0000000222227220 */ /* 0x080fe20000400000 */
[----:B------:R-:W-:Y:S02]  /*5070*/  HADD2.F32 R19, -RZ, R9.H1_H1 ;  /* 0x30000009ff137230 */ /* 0x000fe40000004100 */
[----:B------:R-:W-:Y:S01]  /*5080*/  FMUL R14, R35, R2 ;  /* 0x00000002230e7220 */ /* 0x000fe20000400000 */
[-C--:B------:R-:W-:Y:S01]  /*5090*/  FFMA R32, R13, R0.reuse, R32 ;  /* 0x000000000d207223 */ /* 0x080fe20000000020 */
[----:B------:R-:W-:Y:S01]  /*50a0*/  FFMA R31, R15, R0, R12 ;  /* 0x000000000f1f7223 */ /* 0x000fe2000000000c */
[----:B------:R-:W-:-:S02]  /*50b0*/  HADD2.F32 R13, -RZ, R10.H0_H0 ;  /* 0x2000000aff0d7230 */ /* 0x000fc40000004100 */
        /* <DEDUP_REMOVED lines=10> */
[-C--:B------:R-:W-:Y:S01]  /*5160*/  FFMA R12, R15, R0.reuse, R12 ;  /* 0x000000000f0c7223 */ /* 0x080fe2000000000c */
[-C--:B------:R-:W-:Y:S01]  /*5170*/  FFMA R17, R17, R0.reuse, R38 ;  /* 0x0000000011117223 */ /* 0x080fe20000000026 */
[----:B------:R-:W-:Y:S01]  /*5180*/  FFMA R14, R19, R0, R14 ;  /* 0x00000000130e7223 */ /* 0x000fe2000000000e */
[----:B------:R-:W-:Y:S01]  /*5190*/  F2FP.F16.F32.PACK_AB R25, R25, R26 ;  /* 0x0000001a1919723e */ /* 0x000fe200000000ff */
[----:B------:R-:W-:Y:S05]  /*51a0*/  WARPSYNC.ALL ;  /* 0x0000000000007948 */ /* 0x000fea0003800000 */
[----:B------:R-:W-:Y:S01]  /*51b0*/  F2FP.F16.F32.PACK_AB R33, R33, R34 ;  /* 0x000000222121723e */ /* 0x000fe200000000ff */
[----:B------:R-:W-:Y:S01]  /*51c0*/  BSSY B0, `(.L_x_61) ;  /* 0x000001a000007945 */ /* 0x000fe20003800000 */
[----:B------:R-:W-:-:S02]  /*51d0*/  F2FP.F16.F32.PACK_AB R26, R27, R28 ;  /* 0x0000001c1b1a723e */ /* 0x000fc400000000ff */
[----:B------:R-:W-:Y:S02]  /*51e0*/  F2FP.F16.F32.PACK_AB R34, R12, R13 ;  /* 0x0000000d0c22723e */ /* 0x000fe400000000ff */
[----:B------:R-:W-:Y:S02]  /*51f0*/  F2FP.F16.F32.PACK_AB R24, R21, R24 ;  /* 0x000000181518723e */ /* 0x000fe400000000ff */
[----:B------:R-:W-:Y:S02]  /*5200*/  F2FP.F16.F32.PACK_AB R27, R29, R30 ;  /* 0x0000001e1d1b723e */ /* 0x000fe400000000ff */
[----:B------:R-:W-:Y:S02]  /*5210*/  LEA R12, R23, UR43, 0x1 ;  /* 0x0000002b170c7c11 */ /* 0x000fe4000f8e08ff */
[----:B------:R-:W-:Y:S02]  /*5220*/  F2FP.F16.F32.PACK_AB R32, R31, R32 ;  /* 0x000000201f20723e */ /* 0x000fe400000000ff */
[----:B------:R-:W-:Y:S01]  /*5230*/  F2FP.F16.F32.PACK_AB R35, R14, R17 ;  /* 0x000000110e23723e */ /* 0x000fe200000000ff */
[----:B------:R1:W-:Y:S04]  /*5240*/  STSM.16.MT88.4 [R12+0x30000], R24 ;  /* 0x030000180c007844 */ /* 0x0003e80000004200 */
[----:B------:R1:W-:Y:S01]  /*5250*/  STSM.16.MT88.4 [R12+0x30800], R32 ;  /* 0x030800200c007844 */ /* 0x0003e20000004200 */
[----:B------:R-:W-:Y:S01]  /*5260*/  @!PT LDS RZ, [RZ] ;  /* 0x00000000fffff984 */ /* 0x000fe20000000800 */
[----:B------:R-:W-:Y:S01]  /*5270*/  @!PT LDS RZ, [RZ] ;  /* 0x00000000fffff984 */ /* 0x000fe20000000800 */
[----:B------:R-:W-:Y:S01]  /*5280*/  @!PT LDS RZ, [RZ] ;  /* 0x00000000fffff984 */ /* 0x000fe20000000800 */
[----:B------:R-:W-:Y:S01]  /*5290*/  @!PT LDS RZ, [RZ] ;  /* 0x00000000fffff984 */ /* 0x000fe20000000800 */
[----:B------:R2:W-:Y:S06]  /*52a0*/  MEMBAR.ALL.CTA ;  /* 0x0000000000007992 */ /* 0x0005ec0000008000 */
[----:B--2---:R-:W2:Y:S02]  /*52b0*/  FENCE.VIEW.ASYNC.S ;  /* 0x00000000000073c6 */ /* 0x004ea40000000000 */
[----:B--2---:R-:W-:Y:S06]  /*52c0*/  BAR.SYNC.DEFER_BLOCKING 0x1, 0x100 ;  /* 0x0044000000007b1d */ /* 0x004fec0000010000 */
[----:B------:R-:W-:Y:S05]  /*52d0*/  @!P0 BRA `(.L_x_62) ;  /* 0x0000000000208947 */ /* 0x000fea0003800000 */
[----:B------:R-:W-:Y:S02]  /*52e0*/  UIADD3 UR44, UR43, 0x30000, URZ ;  /* 0x000300002b2c7890 */ /* 0x000fe4000fffe03f */
[----:B------:R-:W-:Y:S02]  /*52f0*/  UIADD3 UR5, UR45, 0x40, URZ ;  /* 0x000000402d057890 */ /* 0x000fe4000fffe03f */
[----:B------:R-:W-:Y:S01]  /*5300*/  UIADD3 UR4, UR43, 0x31000, URZ ;  /* 0x000310002b047890 */ /* 0x000fe2000fffe03f */
[----:B------:R-:W-:-:S04]  /*5310*/  UMOV UR6, UR46 ;  /* 0x0000002e00067c82 */ /* 0x000fc80008000000 */
[----:B------:R2:W-:Y:S04]  /*5320*/  UTMASTG.2D [UR44], [UR58] ;  /* 0x0000002c3a0073b5 */ /* 0x0005e80008008000 */
[----:B------:R2:W-:Y:S01]  /*5330*/  UTMASTG.2D [UR4], [UR58] ;  /* 0x000000043a0073b5 */ /* 0x0005e20008008000 */
[----:B------:R0:W-:Y:S01]  /*5340*/  UTMACMDFLUSH ;  /* 0x00000000000079b7 */ /* 0x0001e20000000000 */
[----:B--2---:R-:W-:-:S04]  /*5350*/  DEPBAR.LE SB0, 0x1 ;  /* 0x000080400000791a */ /* 0x004fc80000000000 */
.L_x_62:
[----:B------:R-:W-:Y:S05]  /*5360*/  BSYNC B0 ;  /* 0x0000000000007941 */ /* 0x000fea0003800000 */
.L_x_61:
[----:B------:R-:W-:Y:S01]  /*5370*/  BAR.SYNC.DEFER_BLOCKING 0x1, 0x100 ;  /* 0x0044000000007b1d */ /* 0x000fe20000010000 */
[----:B------:R-:W-:-:S13]  /*5380*/  ISETP.NE.AND P3, PT, RZ, UR36, PT ;  /* 0x00000024ff007c0c */ /* 0x000fda000bf65270 */
[----:B------:R-:W-:Y:S05]  /*5390*/  @!P3 BRA `(.L_x_63) ;  /* 0x000000000024b947 */ /* 0x000fea0003800000 */
[----:B------:R-:W-:Y:S05]  /*53a0*/  @!P1 BRA `(.L_x_64) ;  /* 0x0000000000049947 */ /* 0x000fea0003800000 */
[----:B------:R-:W-:Y:S01]  /*53b0*/  BPT.TRAP 0x1 ;  /* 0x000000040000795c */ /* 0x000fe20000300000 */
.L_x_64:
[----:B------:R-:W-:Y:S02]  /*53c0*/  ULEA UR4, UR55, UR43, 0x3 ;  /* 0x0000002b37047291 */ /* 0x000fe4000f8e183f */
[----:B------:R-:W-:Y:S02]  /*53d0*/  UIADD3 UR55, UR55, 0x1, URZ ;  /* 0x0000000137377890 */ /* 0x000fe4000fffe03f */
[----:B------:R-:W-:Y:S02]  /*53e0*/  UIADD3 UR4, UR4, 0x384d0, URZ ;  /* 0x000384d004047890 */ /* 0x000fe4000fffe03f */
[----:B------:R-:W-:Y:S02]  /*53f0*/  UISETP.NE.AND UP0, UPT, UR55, 0x4, UPT ;  /* 0x000000043700788c */ /* 0x000fe4000bf05270 */
[----:B------:R-:W-:Y:S02]  /*5400*/  UPRMT UR4, UR42, 0x654, UR4 ;  /* 0x000006542a047896 */ /* 0x000fe40008000004 */
[----:B------:R-:W-:-:S07]  /*5410*/  USEL UR55, UR55, URZ, UP0 ;  /* 0x0000003f37377287 */ /* 0x000fce0008000000 */
[----:B------:R-:W-:Y:S05]  /*5420*/  SYNCS.ARRIVE.TRANS64.RED.A1T0 RZ, [UR4], RZ ;  /* 0x000000ffffff79a7 */ /* 0x000fea0008100404 */
.L_x_63:
[----:B------:R-:W-:Y:S05]  /*5430*/  @!P1 BRA `(.L_x_65) ;  /* 0x0000000000049947 */ /* 0x000fea0003800000 */
[----:B------:R-:W-:Y:S01]  /*5440*/  BPT.TRAP 0x1 ;  /* 0x000000040000795c */ /* 0x000fe20000300000 */
.L_x_65:
[----:B------:R-:W2:Y:S01]  /*5450*/  SYNCS.PHASECHK.TRANS64.TRYWAIT P3, [UR43+0x384b8], R3 ;  /* 0x0384b803ff0075a7 */ /* 0x000ea2000806016b */
[----:B------:R-:W-:Y:S04]  /*5460*/  BSSY B0, `(.L_x_66) ;  /* 0x0000002000007945 */ /* 0x000fe80003800000 */
[----:B--2---:R-:W-:Y:S05]  /*5470*/  @!P3 BRA `(.L_x_67) ;  /* 0x0000007000a0b947 */ /* 0x004fea0003800000 */
.L_x_225:
[----:B------:R-:W-:Y:S05]  /*5480*/  BSYNC B0 ;  /* 0x0000000000007941 */ /* 0x000fea0003800000 */
.L_x_66:
[----:B------:R-:W-:Y:S05]  /*5490*/  @P2 WARPSYNC.ALL ;  /* 0x0000000000002948 */ /* 0x000fea0003800000 */
[----:B------:R-:W2:Y:S01]  /*54a0*/  @P2 LDSM.16.MT88.4 R4, [R12+0x32000] ;  /* 0x032000000c04283b */ /* 0x000ea20000004200 */
[-C--:B------:R-:W-:Y:S01]  /*54b0*/  FMUL R13, R40, R2.reuse ;  /* 0x00000002280d7220 */ /* 0x080fe20000400000 */
[-C--:B------:R-:W-:Y:S01]  /*54c0*/  FMUL R41, R41, R2.reuse ;  /* 0x0000000229297220 */ /* 0x080fe20000400000 */
[-C--:B------:R-:W-:Y:S01]  /*54d0*/  FMUL R15, R42, R2.reuse ;  /* 0x000000022a0f7220 */ /* 0x080fe20000400000 */
[----:B------:R-:W3:Y:S01]  /*54e0*/  @P2 LDSM.16.MT88.4 R8, [R12+0x32800] ;  /* 0x032800000c08283b */ /* 0x000ee20000004200 */
[-C--:B------:R-:W-:Y:S01]  /*54f0*/  FMUL R43, R43, R2.reuse ;  /* 0x000000022b2b7220 */ /* 0x080fe20000400000 */
[-C--:B------:R-:W-:Y:S01]  /*5500*/  FMUL R17, R44, R2.reuse ;  /* 0x000000022c117220 */ /* 0x080fe20000400000 */
[-C--:B------:R-:W-:Y:S01]  /*5510*/  FMUL R45, R45, R2.reuse ;  /* 0x000000022d2d7220 */ /* 0x080fe20000400000 */
[-C--:B------:R-:W-:Y:S01]  /*5520*/  FMUL R19, R46, R2.reuse ;  /* 0x000000022e137220 */ /* 0x080fe20000400000 */
[-C--:B------:R-:W-:Y:S01]  /*5530*/  FMUL R47, R47, R2.reuse ;  /* 0x000000022f2f7220 */ /* 0x080fe20000400000 */
[-C--:B------:R-:W-:Y:S01]  /*5540*/  FMUL R21, R48, R2.reuse ;  /* 0x0000000230157220 */ /* 0x080fe20000400000 */
[-C--:B------:R-:W-:Y:S01]  /*5550*/  FMUL R49, R49, R2.reuse ;  /* 0x0000000231317220 */ /* 0x080fe20000400000 */
[-C--:B-1----:R-:W-:Y:S01]  /*5560*/  FMUL R25, R50, R2.reuse ;  /* 0x0000000232197220 */ /* 0x082fe20000400000 */
[-C--:B------:R-:W-:Y:S01]  /*5570*/  FMUL R51, R51, R2.reuse ;  /* 0x0000000233337220 */ /* 0x080fe20000400000 */
[-C--:B------:R-:W-:Y:S01]  /*5580*/  FMUL R27, R52, R2.reuse ;  /* 0x00000002341b7220 */ /* 0x080fe20000400000 */
[-C--:B------:R-:W-:Y:S01]  /*5590*/  FMUL R53, R53, R2.reuse ;  /* 0x0000000235357220 */ /* 0x080fe20000400000 */
[-C--:B------:R-:W-:Y:S01]  /*55a0*/  FMUL R29, R54, R2.reuse ;  /* 0x00000002361d7220 */ /* 0x080fe20000400000 */
[----:B------:R-:W-:Y:S01]  /*55b0*/  FMUL R55, R55, R2 ;  /* 0x0000000237377220 */ /* 0x000fe20000400000 */
[----:B------:R-:W-:Y:S05]  /*55c0*/  WARPSYNC.ALL ;  /* 0x0000000000007948 */ /* 0x000fea0003800000 */
[----:B------:R-:W-:Y:S01]  /*55d0*/  BSSY B0, `(.L_x_68) ;  /* 0x000003d000007945 */ /* 0x000fe20003800000 */
[----:B--2---:R-:W-:-:S02]  /*55e0*/  HADD2.F32 R14, -RZ, R4.H0_H0 ;  /* 0x20000004ff0e7230 */ /* 0x004fc40000004100 */
[----:B------:R-:W-:Y:S02]  /*55f0*/  HADD2.F32 R16, -RZ, R4.H1_H1 ;  /* 0x30000004ff107230 */ /* 0x000fe40000004100 */
[--C-:B------:R-:W-:Y:S02]  /*5600*/  HADD2.F32 R18, -RZ, R5.reuse.H0_H0 ;  /* 0x20000005ff127230 */ /* 0x100fe40000004100 */
[-C--:B------:R-:W-:Y:S01]  /*5610*/  FFMA R13, R14, R0.reuse, R13 ;  /* 0x000000000e0d7223 */ /* 0x080fe2000000000d */
[----:B------:R-:W-:Y:S02]  /*5620*/  HADD2.F32 R20, -RZ, R5.H1_H1 ;  /* 0x30000005ff147230 */ /* 0x000fe40000004100 */
[-C--:B------:R-:W-:Y:S01]  /*5630*/  FFMA R14, R16, R0.reuse, R41 ;  /* 0x00000000100e7223 */ /* 0x080fe20000000029 */
[----:B------:R-:W-:Y:S02]  /*5640*/  HADD2.F32 R24, -RZ, R7.H0_H0 ;  /* 0x20000007ff187230 */ /* 0x000fe40000004100 */
[----:B------:R-:W-:Y:S01]  /*5650*/  FFMA R15, R18, R0, R15 ;  /* 0x00000000120f7223 */ /* 0x000fe2000000000f */
[----:B------:R-:W-:-:S02]  /*5660*/  HADD2.F32 R18, -RZ, R6.H0_H0 ;  /* 0x20000006ff127230 */ /* 0x000fc40000004100 */
[-C--:B------:R-:W-:Y:S01]  /*5670*/  FFMA R16, R20, R0.reuse, R43 ;  /* 0x0000000014107223 */ /* 0x080fe2000000002b */
[----:B------:R-:W-:Y:S02]  /*5680*/  HADD2.F32 R20, -RZ, R6.H1_H1 ;  /* 0x30000006ff147230 */ /* 0x000fe40000004100 */
[-C--:B------:R-:W-:Y:S01]  /*5690*/  FFMA R19, R24, R0.reuse, R19 ;  /* 0x0000000018137223 */ /* 0x080fe20000000013 */
[----:B------:R-:W-:Y:S02]  /*56a0*/  HADD2.F32 R26, -RZ, R7.H1_H1 ;  /* 0x30000007ff1a7230 */ /* 0x000fe40000004100 */
[-C--:B------:R-:W-:Y:S01]  /*56b0*/  FFMA R17, R18, R0.reuse, R17 ;  /* 0x0000000012117223 */ /* 0x080fe20000000011 */
[----:B---3--:R-:W-:Y:S02]  /*56c0*/  HADD2.F32 R24, -RZ, R8.H0_H0 ;  /* 0x20000008ff187230 */ /* 0x008fe40000004100 */
[----:B------:R-:W-:Y:S01]  /*56d0*/  FFMA R18, R20, R0, R45 ;  /* 0x0000000014127223 */ /* 0x000fe2000000002d */
[----:B------:R-:W-:-:S02]  /*56e0*/  HADD2.F32 R28, -RZ, R9.H0_H0 ;  /* 0x20000009ff1c7230 */ /* 0x000fc40000004100 */
[-C--:B------:R-:W-:Y:S01]  /*56f0*/  FFMA R20, R26, R0.reuse, R47 ;  /* 0x000000001a147223 */ /* 0x080fe2000000002f */
[----:B------:R-:W-:Y:S02]  /*5700*/  HADD2.F32 R26, -RZ, R8.H1_H1 ;  /* 0x30000008ff1a7230 */ /* 0x000fe40000004100 */
        /* <DEDUP_REMOVED lines=11> */
[----:B------:R-:W-:Y:S01]  /*57c0*/  F2FP.F16.F32.PACK_AB R25, R26, R25 ;  /* 0x000000191a19723e */ /* 0x000fe200000000ff */
[-C--:B------:R-:W-:Y:S01]  /*57d0*/  FFMA R28, R30, R0.reuse, R53 ;  /* 0x000000001e1c7223 */ /* 0x080fe20000000035 */
[----:B------:R-:W-:Y:S01]  /*57e0*/  F2FP.F16.F32.PACK_AB R32, R14, R13 ;  /* 0x0000000d0e20723e */ /* 0x000fe200000000ff */
[----:B------:R-:W-:Y:S01]  /*57f0*/  FFMA R30, R34, R0, R55 ;  /* 0x00000000221e7223 */ /* 0x000fe20000000037 */
[----:B------:R-:W-:-:S02]  /*5800*/  F2FP.F16.F32.PACK_AB R33, R16, R15 ;  /* 0x0000000f1021723e */ /* 0x000fc400000000ff */
[----:B------:R-:W-:Y:S02]  /*5810*/  F2FP.F16.F32.PACK_AB R34, R18, R17 ;  /* 0x000000111222723e */ /* 0x000fe400000000ff */
[----:B------:R-:W-:Y:S02]  /*5820*/  F2FP.F16.F32.PACK_AB R35, R20, R19 ;  /* 0x000000131423723e */ /* 0x000fe400000000ff */
[----:B------:R-:W-:Y:S02]  /*5830*/  F2FP.F16.F32.PACK_AB R26, R28, R27 ;  /* 0x0000001b1c1a723e */ /* 0x000fe400000000ff */
[----:B------:R-:W-:Y:S01]  /*5840*/  F2FP.F16.F32.PACK_AB R24, R24, R21 ;  /* 0x000000151818723e */ /* 0x000fe200000000ff */
[----:B------:R1:W-:Y:S01]  /*5850*/  STSM.16.MT88.4 [R12+0x32000], R32 ;  /* 0x032000200c007844 */ /* 0x0003e20000004200 */
[----:B------:R-:W-:-:S05]  /*5860*/  F2FP.F16.F32.PACK_AB R27, R30, R29 ;  /* 0x0000001d1e1b723e */ /* 0x000fca00000000ff */
        /* <DEDUP_REMOVED lines=11> */
[----:B------:R-:W-:Y:S02]  /*5920*/  UIADD3 UR9, UR45, 0x40, URZ ;  /* 0x000000402d097890 */ /* 0x000fe4000fffe03f */
[----:B------:R-:W-:Y:S01]  /*5930*/  UIADD3 UR8, UR43, 0x33000, URZ ;  /* 0x000330002b087890 */ /* 0x000fe2000fffe03f */
[----:B------:R-:W-:Y:S01]  /*5940*/  UMOV UR5, UR45 ;  /* 0x0000002d00057c82 */ /* 0x000fe20008000000 */
[----:B------:R-:W-:-:S03]  /*5950*/  UMOV UR10, UR6 ;  /* 0x00000006000a7c82 */ /* 0x000fc60008000000 */
[----:B------:R2:W-:Y:S04]  /*5960*/  UTMASTG.2D [UR4], [UR58] ;  /* 0x000000043a0073b5 */ /* 0x0005e80008008000 */
[----:B------:R2:W-:Y:S01]  /*5970*/  UTMASTG.2D [UR8], [UR58] ;  /* 0x000000083a0073b5 */ /* 0x0005e20008008000 */
[----:B------:R0:W-:Y:S01]  /*5980*/  UTMACMDFLUSH ;  /* 0x00000000000079b7 */ /* 0x0001e20000000000 */
[----:B--2---:R-:W-:-:S04]  /*5990*/  DEPBAR.LE SB0, 0x1 ;  /* 0x000080400000791a */ /* 0x004fc80000000000 */
.L_x_69:
[----:B------:R-:W-:Y:S05]  /*59a0*/  BSYNC B0 ;  /* 0x0000000000007941 */ /* 0x000fea0003800000 */
.L_x_68:
[----:B------:R-:W-:Y:S06]  /*59b0*/  BAR.SYNC.DEFER_BLOCKING 0x1, 0x100 ;  /* 0x0044000000007b1d */ /* 0x000fec0000010000 */
[----:B------:R-:W-:Y:S05]  /*59c0*/  @!P1 BRA `(.L_x_70) ;  /* 0x0000000000049947 */ /* 0x000fea0003800000 */
[----:B------:R-:W-:Y:S01]  /*59d0*/  BPT.TRAP 0x1 ;  /* 0x000000040000795c */ /* 0x000fe20000300000 */
.L_x_70:
[----:B------:R-:W-:-:S04]  /*59e0*/  ULEA UR4, UR55, UR43, 0x3 ;  /* 0x0000002b37047291 */ /* 0x000fc8000f8e183f */
[----:B------:R-:W-:-:S04]  /*59f0*/  UIADD3 UR4, UR4, 0x384d0, URZ ;  /* 0x000384d004047890 */ /* 0x000fc8000fffe03f */
[----:B------:R-:W-:-:S09]  /*5a00*/  UPRMT UR4, UR42, 0x654, UR4 ;  /* 0x000006542a047896 */ /* 0x000fd20008000004 */
[----:B------:R-:W-:Y:S01]  /*5a10*/  SYNCS.ARRIVE.TRANS64.RED.A1T0 RZ, [UR4], RZ ;  /* 0x000000ffffff79a7 */ /* 0x000fe20008100404 */
[----:B------:R-:W-:Y:S05]  /*5a20*/  @!P1 BRA `(.L_x_71) ;  /* 0x0000000000049947 */ /* 0x000fea0003800000 */
[----:B------:R-:W-:Y:S01]  /*5a30*/  BPT.TRAP 0x1 ;  /* 0x000000040000795c */ /* 0x000fe20000300000 */
.L_x_71:
[----:B------:R-:W2:Y:S01]  /*5a40*/  SYNCS.PHASECHK.TRANS64.TRYWAIT P3, [UR43+0x384c0], R3 ;  /* 0x0384c003ff0075a7 */ /* 0x000ea2000806016b */
[----:B------:R-:W-:Y:S04]  /*5a50*/  BSSY B0, `(.L_x_72) ;  /* 0x0000002000007945 */ /* 0x000fe80003800000 */
[----:B--2---:R-:W-:Y:S05]  /*5a60*/  @!P3 BRA `(.L_x_73) ;  /* 0x0000006c003cb947 */ /* 0x004fea0003800000 */
.L_x_226:
[----:B------:R-:W-:Y:S05]  /*5a70*/  BSYNC B0 ;  /* 0x0000000000007941 */ /* 0x000fea0003800000 */
.L_x_72:
        /* <DEDUP_REMOVED lines=81> */
.L_x_75:
[----:B------:R-:W-:Y:S05]  /*5f90*/  BSYNC B0 ;  /* 0x0000000000007941 */ /* 0x000fea0003800000 */
.L_x_74:
[----:B------:R-:W-:Y:S06]  /*5fa0*/  BAR.SYNC.DEFER_BLOCKING 0x1, 0x100 ;  /* 0x0044000000007b1d */ /* 0x000fec0000010000 */
[----:B------:R-:W-:Y:S05]  /*5fb0*/  @!P1 BRA `(.L_x_76) ;  /* 0x0000000000049947 */ /* 0x000fea0003800000 */
[----:B------:R-:W-:Y:S01]  /*5fc0*/  BPT.TRAP 0x1 ;  /* 0x000000040000795c */ /* 0x000fe20000300000 */
.L_x_76:
[----:B------:R-:W-:-:S04]  /*5fd0*/  UIADD3 UR55, UR55, 0x1, URZ ;  /* 0x0000000137377890 */ /* 0x000fc8000fffe03f */
[----:B------:R-:W-:-:S04]  /*5fe0*/  UISETP.NE.AND UP0, UPT, UR55, 0x4, UPT ;  /* 0x000000043700788c */ /* 0x000fc8000bf05270 */
[----:B------:R-:W-:-:S04]  /*5ff0*/  USEL UR55, UR55, URZ, UP0 ;  /* 0x0000003f37377287 */ /* 0x000fc80008000000 */
[----:B------:R-:W-:-:S04]  /*6000*/  ULEA UR4, UR55, UR43, 0x3 ;  /* 0x0000002b37047291 */ /* 0x000fc8000f8e183f */
[----:B------:R-:W-:-:S04]  /*6010*/  UIADD3 UR4, UR4, 0x384d0, URZ ;  /* 0x000384d004047890 */ /* 0x000fc8000fffe03f */
[----:B------:R-:W-:-:S09]  /*6020*/  UPRMT UR4, UR42, 0x654, UR4 ;  /* 0x000006542a047896 */ /* 0x000fd20008000004 */
[----:B------:R-:W-:Y:S01]  /*6030*/  SYNCS.ARRIVE.TRANS64.RED.A1T0 RZ, [UR4], RZ ;  /* 0x000000ffffff79a7 */ /* 0x000fe20008100404 */
[----:B------:R-:W-:Y:S05]  /*6040*/  @!P1 BRA `(.L_x_77) ;  /* 0x0000000000049947 */ /* 0x000fea0003800000 */
[----:B------:R-:W-:Y:S01]  /*6050*/  BPT.TRAP 0x1 ;  /* 0x000000040000795c */ /* 0x000fe20000300000 */
.L_x_77:
[----:B------:R-:W2:Y:S01]  /*6060*/  SYNCS.PHASECHK.TRANS64.TRYWAIT P3, [UR43+0x384c8], R3 ;  /* 0x0384c803ff0075a7 */ /* 0x000ea2000806016b */
[----:B------:R-:W-:Y:S04]  /*6070*/  BSSY B0, `(.L_x_78) ;  /* 0x0000002000007945 */ /* 0x000fe80003800000 */
[----:B--2---:R-:W-:Y:S05]  /*6080*/  @!P3 BRA `(.L_x_79) ;  /* 0x0000006400ccb947 */ /* 0x004fea0003800000 */
.L_x_227:
[----:B------:R-:W-:Y:S05]  /*6090*/  BSYNC B0 ;  /* 0x0000000000007941 */ /* 0x000fea0003800000 */
.L_x_78:
[----:B------:R-:W-:Y:S05]  /*60a0*/  @P2 WARPSYNC.ALL ;  /* 0x0000000000002948 */ /* 0x000fea0003800000 */
[----:B------:R-:W3:Y:S01]  /*60b0*/  @P2 LDSM.16.MT88.4 R4, [R12+0x36000] ;  /* 0x036000000c04283b */ /* 0x000ee20000004200 */
[-C--:B------:R-:W-:Y:S01]  /*60c0*/  FMUL R80, R80, R2.reuse ;  /* 0x0000000250507220 */ /* 0x080fe20000400000 */
[-C--:B-1----:R-:W-:Y:S01]  /*60d0*/  FMUL R24, R81, R2.reuse ;  /* 0x0000000251187220 */ /* 0x082fe20000400000 */
[-C--:B------:R-:W-:Y:S01]  /*60e0*/  FMUL R72, R72, R2.reuse ;  /* 0x0000000248487220 */ /* 0x080fe20000400000 */
[----:B------:R-:W1:Y:S01]  /*60f0*/  @P2 LDSM.16.MT88.4 R8, [R12+0x36800] ;  /* 0x036800000c08283b */ /* 0x000e620000004200 */
[-C--:B--2---:R-:W-:Y:S01]  /*6100*/  FMUL R14, R73, R2.reuse ;  /* 0x00000002490e7220 */ /* 0x084fe20000400000 */
[-C--:B------:R-:W-:Y:S01]  /*6110*/  FMUL R74, R74, R2.reuse ;  /* 0x000000024a4a7220 */ /* 0x080fe20000400000 */
        /* <DEDUP_REMOVED lines=10> */
[----:B------:R-:W-:Y:S01]  /*61c0*/  FMUL R2, R87, R2 ;  /* 0x0000000257027220 */ /* 0x000fe20000400000 */
[----:B------:R-:W-:Y:S05]  /*61d0*/  WARPSYNC.ALL ;  /* 0x0000000000007948 */ /* 0x000fea0003800000 */
[----:B------:R-:W-:Y:S01]  /*61e0*/  BSSY B0, `(.L_x_80) ;  /* 0x000003c000007945 */ /* 0x000fe20003800000 */
[----:B---3--:R-:W-:-:S02]  /*61f0*/  HADD2.F32 R15, -RZ, R5.H0_H0 ;  /* 0x20000005ff0f7230 */ /* 0x008fc40000004100 */
[----:B------:R-:W-:Y:S02]  /*6200*/  HADD2.F32 R21, -RZ, R7.H0_H0 ;  /* 0x20000007ff157230 */ /* 0x000fe40000004100 */
[--C-:B-1----:R-:W-:Y:S02]  /*6210*/  HADD2.F32 R25, -RZ, R8.reuse.H0_H0 ;  /* 0x20000008ff197230 */ /* 0x102fe40000004100 */
        /* <DEDUP_REMOVED lines=11> */
[--C-:B------:R-:W-:Y:S02]  /*62d0*/  HADD2.F32 R17, -RZ, R6.reuse.H0_H0 ;  /* 0x20000006ff117230 */ /* 0x100fe40000004100 */
[----:B------:R-:W-:Y:S01]  /*62e0*/  FFMA R14, R13, R0, R14 ;  /* 0x000000000d0e7223 */ /* 0x000fe2000000000e */
[----:B------:R-:W-:-:S02]  /*62f0*/  HADD2.F32 R19, -RZ, R6.H1_H1 ;  /* 0x30000006ff137230 */ /* 0x000fc40000004100 */
        /* <DEDUP_REMOVED lines=40> */
[----:B------:R2:W-:Y:S02]  /*6580*/  UTMASTG.2D [UR8], [UR58] ;  /* 0x000000083a0073b5 */ /* 0x0005e40008008000 */
[----:B--2---:R0:W-:Y:S02]  /*6590*/  UTMACMDFLUSH ;  /* 0x00000000000079b7 */ /* 0x0041e40000000000 */
.L_x_81:
[----:B------:R-:W-:Y:S05]  /*65a0*/  BSYNC B0 ;  /* 0x0000000000007941 */ /* 0x000fea0003800000 */
.L_x_80:
[----:B------:R-:W-:Y:S04]  /*65b0*/  BSSY B0, `(.L_x_82) ;  /* 0x0000003000007945 */ /* 0x000fe80003800000 */
[----:B------:R-:W-:Y:S05]  /*65c0*/  @!P0 BRA `(.L_x_83) ;  /* 0x0000000000048947 */ /* 0x000fea0003800000 */
[----:B------:R-:W-:-:S04]  /*65d0*/  DEPBAR.LE SB0, 0x1 ;  /* 0x000080400000791a */ /* 0x000fc80000000000 */
.L_x_83:
[----:B------:R-:W-:Y:S05]  /*65e0*/  BSYNC B0 ;  /* 0x0000000000007941 */ /* 0x000fea0003800000 */
.L_x_82:
[----:B------:R-:W-:Y:S06]  /*65f0*/  BAR.SYNC.DEFER_BLOCKING 0x1, 0x100 ;  /* 0x0044000000007b1d */ /* 0x000fec0000010000 */
[----:B------:R-:W-:Y:S05]  /*6600*/  @!P1 BRA `(.L_x_84) ;  /* 0x0000000000049947 */ /* 0x000fea0003800000 */
[----:B------:R-:W-:Y:S01]  /*6610*/  BPT.TRAP 0x1 ;  /* 0x000000040000795c */ /* 0x000fe20000300000 */
.L_x_84:
[----:B------:R-:W-:Y:S02]  /*6620*/  UIADD3 UR4, UR55, 0x1, URZ ;  /* 0x0000000137047890 */ /* 0x000fe4000fffe03f */
[----:B------:R-:W-:Y:S02]  /*6630*/  UISETP.NE.AND UP1, UPT, UR47, 0x3, UPT ;  /* 0x000000032f00788c */ /* 0x000fe4000bf25270 */
[----:B------:R-:W-:-:S04]  /*6640*/  UISETP.NE.AND UP0, UPT, UR4, 0x4, UPT ;  /* 0x000000040400788c */ /* 0x000fc8000bf05270 */
[----:B------:R-:W-:Y:S01]  /*6650*/  USEL UR4, UR4, URZ, UP0 ;  /* 0x0000003f04047287 */ /* 0x000fe20008000000 */
[----:B------:R-:W-:-:S03]  /*6660*/  PLOP3.LUT P2, PT, PT, PT, UP1, 0x80, 0x0 ;  /* 0x000000000000781c */ /* 0x000fc60003f4f018 */
[----:B------:R-:W-:Y:S02]  /*6670*/  ULEA UR5, UR4, UR43, 0x3 ;  /* 0x0000002b04057291 */ /* 0x000fe4000f8e183f */
[----:B------:R-:W-:Y:S02]  /*6680*/  UIADD3 UR4, UR4, 0x1, URZ ;  /* 0x0000000104047890 */ /* 0x000fe4000fffe03f */
[----:B------:R-:W-:Y:S02]  /*6690*/  UIADD3 UR5, UR5, 0x384d0, URZ ;  /* 0x000384d005057890 */ /* 0x000fe4000fffe03f */
[----:B------:R-:W-:Y:S02]  /*66a0*/  UISETP.NE.AND UP0, UPT, UR4, 0x4, UPT ;  /* 0x000000040400788c */ /* 0x000fe4000bf05270 */
[----:B------:R-:W-:Y:S02]  /*66b0*/  UPRMT UR5, UR42, 0x654, UR5 ;  /* 0x000006542a057896 */ /* 0x000fe40008000005 */
[----:B------:R-:W-:-:S07]  /*66c0*/  USEL UR55, UR4, URZ, UP0 ;  /* 0x0000003f04377287 */ /* 0x000fce0008000000 */
[----:B------:R-:W-:Y:S01]  /*66d0*/  SYNCS.ARRIVE.TRANS64.RED.A1T0 RZ, [UR5], RZ ;  /* 0x000000ffffff79a7 */ /* 0x000fe20008100405 */
[----:B------:R-:W-:Y:S05]  /*66e0*/  @!P2 BRA `(.L_x_85) ;  /* 0x000000000004a947 */ /* 0x000fea0003800000 */
[----:B------:R-:W-:Y:S01]  /*66f0*/  BPT.TRAP 0x1 ;  /* 0x000000040000795c */ /* 0x000fe20000300000 */
.L_x_85:
[----:B------:R-:W-:Y:S01]  /*6700*/  ULEA UR4, UR38, UR43, 0x3 ;  /* 0x0000002b26047291 */ /* 0x000fe2000f8e183f */
[----:B------:R-:W-:-:S08]  /*6710*/  SHF.L.U32 R0, R91, 0x1f, RZ ;  /* 0x0000001f5b007819 */ /* 0x000fd000000006ff */
[----:B------:R-:W2:Y:S02]  /*6720*/  SYNCS.PHASECHK.TRANS64.TRYWAIT P0, [UR4+0x38400], R0 ;  /* 0x03840000ff0075a7 */ /* 0x000ea40008000144 */
[----:B--2---:R-:W-:Y:S05]  /*6730*/  @!P0 BRA `(.L_x_86) ;  /* 0x0000006000388947 */ /* 0x004fea0003800000 */
.L_x_228:
[----:B------:R-:W-:-:S09]  /*6740*/  ULEA UR5, UR38, UR43, 0x4 ;  /* 0x0000002b26057291 */ /* 0x000fd2000f8e203f */
[----:B------:R-:W3:Y:S01]  /*6750*/  LDS.128 R16, [UR5+0x38500] ;  /* 0x03850005ff107984 */ /* 0x000ee20008000c00 */
[----:B------:R-:W-:Y:S01]  /*6760*/  @!PT LDS RZ, [RZ] ;  /* 0x00000000fffff984 */ /* 0x000fe20000000800 */
[----:B------:R-:W-:Y:S01]  /*6770*/  @!PT LDS RZ, [RZ] ;  /* 0x00000000fffff984 */ /* 0x000fe20000000800 */
[----:B------:R-:W-:Y:S01]  /*6780*/  @!PT LDS RZ, [RZ] ;  /* 0x00000000fffff984 */ /* 0x000fe20000000800 */
[----:B------:R-:W-:Y:S01]  /*6790*/  @!PT LDS RZ, [RZ] ;  /* 0x00000000fffff984 */ /* 0x000fe20000000800 */
[----:B------:R4:W-:Y:S06]  /*67a0*/  MEMBAR.ALL.CTA ;  /* 0x0000000000007992 */ /* 0x0009ec0000008000 */
[----:B----4-:R-:W4:Y:S01]  /*67b0*/  FENCE.VIEW.ASYNC.S ;  /* 0x00000000000073c6 */ /* 0x010f220000000000 */
[----:B------:R-:W-:Y:S05]  /*67c0*/  @!P2 BRA `(.L_x_87) ;  /* 0x000000000004a947 */ /* 0x000fea0003800000 */
[----:B------:R-:W-:Y:S01]  /*67d0*/  BPT.TRAP 0x1 ;  /* 0x000000040000795c */ /* 0x000fe20000300000 */
.L_x_87:
[----:B---3--:R-:W-:Y:S01]  /*67e0*/  ISETP.NE.AND P0, PT, R19, RZ, PT ;  /* 0x000000ff1300720c */ /* 0x008fe20003f05270 */
[----:B------:R-:W-:Y:S01]  /*67f0*/  UIADD3 UR4, UR4, 0x38440, URZ ;  /* 0x0003844004047890 */ /* 0x000fe2000fffe03f */
[CC--:B------:R-:W-:Y:S02]  /*6800*/  ISETP.NE.AND P2, PT, R89.reuse, R18.reuse, PT ;  /* 0x000000125900720c */ /* 0x0c0fe40003f45270 */
[----:B------:R-:W-:Y:S01]  /*6810*/  ISETP.EQ.OR P0, PT, R89, R18, !P0 ;  /* 0x000000125900720c */ /* 0x000fe20004702670 */
[----:B------:R-:W-:-:S09]  /*6820*/  UPRMT UR4, UR42, 0x654, UR4 ;  /* 0x000006542a047896 */ /* 0x000fd20008000004 */
[----:B----4-:R-:W-:Y:S03]  /*6830*/  SYNCS.ARRIVE.TRANS64.RED.A1T0 RZ, [UR4], RZ ;  /* 0x000000ffffff79a7 */ /* 0x010fe60008100404 */
[----:B------:R-:W-:Y:S05]  /*6840*/  @P0 BRA `(.L_x_88) ;  /* 0x0000000000fc0947 */ /* 0x000fea0003800000 */
[----:B------:R-:W-:-:S13]  /*6850*/  ISETP.NE.AND P0, PT, RZ, UR54, PT ;  /* 0x00000036ff007c0c */ /* 0x000fda000bf05270 */
[----:B------:R-:W-:Y:S05]  /*6860*/  @P0 BRA `(.L_x_88) ;  /* 0x0000000000f40947 */ /* 0x000fea0003800000 */
[----:B--2---:R-:W2:Y:S01]  /*6870*/  S2R R0, SR_LANEID ;  /* 0x0000000000007919 */ /* 0x004ea20000000000 */
[----:B------:R-:W-:Y:S01]  /*6880*/  ELECT P0, URZ, PT ;  /* 0x00000000003f782f */ /* 0x000fe20003800000 */
[----:B------:R-:W-:Y:S01]  /*6890*/  BSSY B0, `(.L_x_89) ;  /* 0x000002f000007945 */ /* 0x000fe20003800000 */
[----:B--2---:R-:W-:-:S11]  /*68a0*/  IMAD.SHL.U32 R15, R0, 0x4, RZ ;  /* 0x00000004000f7824 */ /* 0x004fd600078e00ff */
[----:B------:R-:W-:Y:S05]  /*68b0*/  @!P0 BRA `(.L_x_90) ;  /* 0x0000000000b08947 */ /* 0x000fea0003800000 */
[----:B------:R-:W-:Y:S01]  /*68c0*/  IMAD.SHL.U32 R0, R18, 0x8, RZ ;  /* 0x0000000812007824 */ /* 0x000fe200078e00ff */
[----:B------:R-:W-:Y:S01]  /*68d0*/  SHF.R.S32.HI R3, RZ, 0x1f, R18 ;  /* 0x0000001fff037819 */ /* 0x000fe20000011412 */
[----:B------:R-:W-:-:S03]  /*68e0*/  ULDC.64 UR4, c[0x0][0x820] ;  /* 0x0002080000047ab9 */ /* 0x000fc60000000a00 */
[----:B------:R-:W-:Y:S02]  /*68f0*/  SHF.L.U64.HI R8, R18, 0x3, R3 ;  /* 0x0000000312087819 */ /* 0x000fe40000010203 */
[----:B-1----:R-:W-:Y:S01]  /*6900*/  IADD3 R4, P0, R0, UR4, RZ ;  /* 0x0000000400047c10 */ /* 0x002fe2000ff1e0ff */
[----:B------:R-:W1:Y:S03]  /*6910*/  LDC.64 R2, c[0x0][0x290] ;  /* 0x0000a400ff027b82 */ /* 0x000e660000000a00 */
[----:B------:R-:W-:Y:S01]  /*6920*/  IADD3.X R5, R8, UR5, RZ, P0, !PT ;  /* 0x0000000508057c10 */ /* 0x000fe200087fe4ff */
[----:B------:R-:W-:-:S05]  /*6930*/  ULDC.64 UR4, c[0x0][0x818] ;  /* 0x0002060000047ab9 */ /* 0x000fca0000000a00 */
[----:B------:R-:W2:Y:S01]  /*6940*/  LDG.E.64 R4, desc[UR56][R4.64] ;  /* 0x0000003804047981 */ /* 0x000ea2000c1e1b00 */
[----:B-1----:R-:W-:Y:S01]  /*6950*/  IMAD.WIDE R6, R18, 0xc, R2 ;  /* 0x0000000c12067825 */ /* 0x002fe200078e0202 */
[----:B------:R-:W-:Y:S02]  /*6960*/  IADD3 R2, P0, R0, UR4, RZ ;  /* 0x0000000400027c10 */ /* 0x000fe4000ff1e0ff */
[----:B------:R-:W1:Y:S02]  /*6970*/  LDS R0, [UR49+0x1c] ;  /* 0x00001c31ff007984 */ /* 0x000e640008000800 */
[----:B------:R-:W-:Y:S02]  /*6980*/  IADD3.X R3, R8, UR5, RZ, P0, !PT ;  /* 0x0000000508037c10 */ /* 0x000fe400087fe4ff */
[----:B------:R-:W3:Y:S04]  /*6990*/  LDG.E R12, desc[UR56][R6.64] ;  /* 0x00000038060c7981 */ /* 0x000ee8000c1e1900 */
[----:B------:R4:W5:Y:S04]  /*69a0*/  LDG.E R13, desc[UR56][R6.64+0x4] ;  /* 0x00000438060d7981 */ /* 0x000968000c1e1900 */
[----:B------:R-:W5:Y:S01]  /*69b0*/  LDG.E.64 R2, desc[UR56][R2.64] ;  /* 0x0000003802027981 */ /* 0x000f62000c1e1b00 */
[----:B------:R-:W-:-:S03]  /*69c0*/  IMAD.U32 R8, RZ, RZ, UR49 ;  /* 0x00000031ff087e24 */ /* 0x000fc6000f8e00ff */
[----:B------:R-:W-:Y:S02]  /*69d0*/  STS [UR49+0x30], RZ ;  /* 0x000030ffff007988 */ /* 0x000fe40008000831 */
[----:B------:R-:W-:Y:S02]  /*69e0*/  SHF.R.U64 R8, R8, 0x4, RZ ;  /* 0x0000000408087819 */ /* 0x000fe400000012ff */
[----:B----4-:R-:W-:-:S03]  /*69f0*/  CS2R R6, SRZ ;  /* 0x0000000000067805 */ /* 0x010fc6000001ff00 */
[----:B------:R-:W-:Y:S04]  /*6a00*/  STS [UR49+0x10], R8 ;  /* 0x00001008ff007988 */ /* 0x000fe80008000831 */
[----:B------:R-:W-:Y:S01]  /*6a10*/  STS [UR49+0x14], R8 ;  /* 0x00001408ff007988 */ /* 0x000fe20008000831 */
[C---:B--2---:R-:W-:Y:S01]  /*6a20*/  SHF.L.U64.HI R11, R4.reuse, 0x1, R5 ;  /* 0x00000001040b7819 */ /* 0x044fe20000010205 */
[----:B------:R-:W-:-:S03]  /*6a30*/  IMAD.SHL.U32 R10, R4, 0x2, RZ ;  /* 0x00000002040a7824 */ /* 0x000fc600078e00ff */
[----:B------:R-:W-:Y:S02]  /*6a40*/  LOP3.LUT R11, R11, 0x1fffffff, RZ, 0xc0, !PT ;  /* 0x1fffffff0b0b7812 */ /* 0x000fe400078ec0ff */
[----:B------:R-:W-:Y:S02]  /*6a50*/  LOP3.LUT R10, R10, 0xfffffffe, RZ, 0xc0, !PT ;  /* 0xfffffffe0a0a7812 */ /* 0x000fe400078ec0ff */
[--C-:B------:R-:W-:Y:S02]  /*6a60*/  SHF.R.U32.HI R5, RZ, 0x4, R11.reuse ;  /* 0x00000004ff057819 */ /* 0x100fe4000001160b */
[----:B------:R-:W-:Y:S02]  /*6a70*/  SHF.R.U64 R10, R10, 0x4, R11 ;  /* 0x000000040a0a7819 */ /* 0x000fe4000000120b */
[----:B-1----:R-:W-:-:S03]  /*6a80*/  LOP3.LUT R0, R0, 0xf, R5, 0xb8, !PT ;  /* 0x0000000f00007812 */ /* 0x002fc600078eb805 */
[----:B------:R-:W-:Y:S04]  /*6a90*/  STS [UR49+0xc], R10 ;  /* 0x00000c0aff007988 */ /* 0x000fe80008000831 */
[----:B------:R-:W-:Y:S01]  /*6aa0*/  STS [UR49+0x1c], R0 ;  /* 0x00001c00ff007988 */ /* 0x000fe20008000831 */
[----:B---3--:R-:W-:-:S03]  /*6ab0*/  VIADD R4, R12, 0xffffffff ;  /* 0xffffffff0c047836 */ /* 0x008fc60000000000 */
[----:B------:R-:W1:Y:S04]  /*6ac0*/  LDS R5, [UR49+0x1c] ;  /* 0x00001c31ff057984 */ /* 0x000e680008000800 */
[----:B-----5:R-:W-:Y:S01]  /*6ad0*/  STS.64 [UR49], R2 ;  /* 0x00000002ff007988 */ /* 0x020fe20008000a31 */
[----:B-1----:R-:W-:-:S05]  /*6ae0*/  LOP3.LUT R5, R5, 0xf0, RZ, 0xb8, !PT ;  /* 0x000000f005057812 */ /* 0x002fca00078eb8ff */
[----:B------:R1:W-:Y:S04]  /*6af0*/  STS [UR49+0x1c], R5 ;  /* 0x00001c05ff007988 */ /* 0x0003e80008000831 */
[----:B------:R-:W2:Y:S01]  /*6b00*/  LDS R9, [UR49+0x1c] ;  /* 0x00001c31ff097984 */ /* 0x000ea20008000800 */
[----:B-1----:R-:W-:-:S05]  /*6b10*/  VIADD R5, R13, 0xffffffff ;  /* 0xffffffff0d057836 */ /* 0x002fca0000000000 */
[----:B------:R-:W-:Y:S01]  /*6b20*/  STS.128 [UR49+0x20], R4 ;  /* 0x00002004ff007988 */ /* 0x000fe20008000c31 */
[----:B--2---:R-:W-:-:S05]  /*6b30*/  LOP3.LUT R9, R9, 0xf00, RZ, 0xb8, !PT ;  /* 0x00000f0009097812 */ /* 0x004fca00078eb8ff */
[----:B------:R-:W-:Y:S04]  /*6b40*/  STS.64 [UR49+0x18], R8 ;  /* 0x00001808ff007988 */ /* 0x000fe80008000a31 */
[----:B------:R-:W1:Y:S02]  /*6b50*/  LDS R14, [UR49+0x1c] ;  /* 0x00001c31ff0e7984 */ /* 0x000e640008000800 */
[----:B-1----:R-:W-:-:S05]  /*6b60*/  LOP3.LUT R0, R14, 0xf000, RZ, 0xb8, !PT ;  /* 0x0000f0000e007812 */ /* 0x002fca00078eb8ff */
[----:B------:R2:W-:Y:S02]  /*6b70*/  STS [UR49+0x1c], R0 ;  /* 0x00001c00ff007988 */ /* 0x0005e40008000831 */
.L_x_90:
[----:B------:R-:W-:Y:S05]  /*6b80*/  BSYNC B0 ;  /* 0x0000000000007941 */ /* 0x000fea0003800000 */
.L_x_89:
[----:B------:R-:W-:Y:S01]  /*6b90*/  NOP ;  /* 0x0000000000007918 */ /* 0x000fe20000000000 */
[----:B-1----:R1:W3:Y:S01]  /*6ba0*/  LDS R5, [R15+UR49] ;  /* 0x000000310f057984 */ /* 0x0022e20008000800 */
[----:B------:R-:W-:Y:S02]  /*6bb0*/  ELECT P0, URZ, PT ;  /* 0x00000000003f782f */ /* 0x000fe40003800000 */
[----:B------:R-:W-:Y:S01]  /*6bc0*/  IADD3 R2, P3, R15, UR58, RZ ;  /* 0x0000003a0f027c10 */ /* 0x000fe2000ff7e0ff */
[----:B------:R-:W-:Y:S04]  /*6bd0*/  BSSY B0, `(.L_x_91) ;  /* 0x0000005000007945 */ /* 0x000fe80003800000 */
[----:B------:R-:W-:-:S06]  /*6be0*/  IMAD.X R3, RZ, RZ, UR59, P3 ;  /* 0x0000003bff037e24 */ /* 0x000fcc00098e06ff */
[----:B-1----:R-:W-:Y:S05]  /*6bf0*/  @!P0 BRA `(.L_x_92) ;  /* 0x0000000000088947 */ /* 0x002fea0003800000 */
[----:B------:R0:W-:Y:S01]  /*6c00*/  UTMACMDFLUSH ;  /* 0x00000000000079b7 */ /* 0x0001e20000000000 */
[----:B------:R-:W-:-:S04]  /*6c10*/  DEPBAR.LE SB0, 0x0 ;  /* 0x000080000000791a */ /* 0x000fc80000000000 */
.L_x_92:
[----:B------:R-:W-:Y:S05]  /*6c20*/  BSYNC B0 ;  /* 0x0000000000007941 */ /* 0x000fea0003800000 */
.L_x_91:
[----:B---3--:R3:W5:Y:S02]  /*6c30*/  ATOMG.E.EXCH.STRONG.GPU PT, RZ, [R2], R5 ;  /* 0x0000000502ff73a8 */ /* 0x00876400041ee100 */
.L_x_88:
[----:B------:R-:W-:Y:S01]  /*6c40*/  UIMAD.WIDE.U32 UR4, UR60, -0x55555555, URZ ;  /* 0xaaaaaaab3c0478a5 */ /* 0x000fe2000f8e003f */
[----:B------:R-:W-:Y:S01]  /*6c50*/  ISETP.NE.AND P0, PT, R19, RZ, PT ;  /* 0x000000ff1300720c */ /* 0x000fe20003f05270 */
[----:B------:R-:W-:Y:S01]  /*6c60*/  UIADD3 UR38, UR38, 0x1, URZ ;  /* 0x0000000126267890 */ /* 0x000fe2000fffe03f */
[----:B-1----:R-:W-:Y:S01]  /*6c70*/  SEL R4, RZ, 0x1, !P2 ;  /* 0x00000001ff047807 */ /* 0x002fe20005000000 */
[----:B------:R-:W-:Y:S02]  /*6c80*/  USHF.R.U32.HI UR4, URZ, 0x1, UR5 ;  /* 0x000000013f047899 */ /* 0x000fe40008011605 */
[----:B------:R-:W-:Y:S02]  /*6c90*/  UISETP.NE.AND UP0, UPT, UR38, 0x8, UPT ;  /* 0x000000082600788c */ /* 0x000fe4000bf05270 */
[----:B------:R-:W-:Y:S02]  /*6ca0*/  UIMAD UR9, UR4, -0x3, UR60 ;  /* 0xfffffffd040978a4 */ /* 0x000fe4000f8e023c */
[----:B------:R-:W-:-:S02]  /*6cb0*/  USEL UR4, URZ, 0x1, UP0 ;  /* 0x000000013f047887 */ /* 0x000fc40008000000 */
[----:B------:R-:W-:Y:S02]  /*6cc0*/  UIADD3 UR36, UR36, 0x4, URZ ;  /* 0x0000000424247890 */ /* 0x000fe4000fffe03f */
[----:B------:R-:W-:Y:S02]  /*6cd0*/  USEL UR38, UR38, URZ, UP0 ;  /* 0x0000003f26267287 */ /* 0x000fe40008000000 */
[----:B------:R-:W-:Y:S01]  /*6ce0*/  LOP3.LUT R91, R91, UR4, RZ, 0x3c, !PT ;  /* 0x000000045b5b7c12 */ /* 0x000fe2000f8e3cff */
[----:B------:R-:W-:Y:S09]  /*6cf0*/  @P0 BRA `(.L_x_93) ;  /* 0xffffffc8004c0947 */ /* 0x000ff2000383ffff */
[----:B------:R-:W-:-:S04]  /*6d00*/  DEPBAR.LE SB0, 0x0 ;  /* 0x000080000000791a */ /* 0x000fc80000000000 */
[----:B------:R-:W-:Y:S05]  /*6d10*/  @!P1 BRA `(.L_x_94) ;  /* 0x0000000000049947 */ /* 0x000fea0003800000 */
[----:B------:R-:W-:Y:S01]  /*6d20*/  BPT.TRAP 0x1 ;  /* 0x000000040000795c */ /* 0x000fe20000300000 */
.L_x_94:
[----:B------:R-:W-:-:S04]  /*6d30*/  ULEA UR43, UR55, UR43, 0x3 ;  /* 0x0000002b372b7291 */ /* 0x000fc8000f8e183f */
[----:B------:R-:W-:-:S04]  /*6d40*/  UIADD3 UR43, UR43, 0x384d0, URZ ;  /* 0x000384d02b2b7890 */ /* 0x000fc8000fffe03f */
[----:B------:R-:W-:-:S09]  /*6d50*/  UPRMT UR43, UR42, 0x654, UR43 ;  /* 0x000006542a2b7896 */ /* 0x000fd2000800002b */
[----:B-----5:R-:W-:Y:S01]  /*6d60*/  SYNCS.ARRIVE.TRANS64.RED.A1T0 RZ, [UR43], RZ ;  /* 0x000000ffffff79a7 */ /* 0x020fe2000810042b */
[----:B------:R-:W-:Y:S05]  /*6d70*/  EXIT ;  /* 0x000000000000794d */ /* 0x000fea0003800000 */
.L_x_19:
[----:B------:R-:W-:-:S08]  /*6d80*/  NOP ;  /* 0x0000000000007918 */ /* 0x000fd00000000000 */
[----:B----45:R-:W1:-:S00]  /*6d90*/  USETMAXREG.DEALLOC.CTAPOOL 0x28 ;  /* 0x00000028000079c8 */ /* 0x030e4000080e0500 */
[----:B------:R-:W-:-:S06]  /*6da0*/  UISETP.NE.AND UP1, UPT, UR54, 0x3, UPT ;  /* 0x000000033600788c */ /* 0x000fcc000bf25270 */
[----:B------:R-:W-:-:S13]  /*6db0*/  PLOP3.LUT P1, PT, PT, PT, UP1, 0x80, 0x0 ;  /* 0x000000000000781c */ /* 0x000fda0003f2f018 */
[----:B-1----:R-:W-:Y:S05]  /*6dc0*/  @!P1 BRA `(.L_x_95) ;  /* 0x0000003400209947 */ /* 0x002fea0003800000 */
[----:B------:R-:W-:-:S13]  /*6dd0*/  ISETP.NE.AND P0, PT, RZ, UR54, PT ;  /* 0x00000036ff007c0c */ /* 0x000fda000bf05270 */
[----:B------:R-:W-:Y:S05]  /*6de0*/  @!P0 BRA `(.L_x_96) ;  /* 0x0000001800208947 */ /* 0x000fea0003800000 */
[----:B------:R-:W-:-:S06]  /*6df0*/  UISETP.NE.AND UP0, UPT, UR54, 0x2, UPT ;  /* 0x000000023600788c */ /* 0x000fcc000bf05270 */
[----:B------:R-:W-:-:S13]  /*6e00*/  PLOP3.LUT P0, PT, PT, PT, UP0, 0x80, 0x0 ;  /* 0x000000000000781c */ /* 0x000fda0003f0f008 */
[----:B--2---:R-:W-:Y:S05]  /*6e10*/  @P0 EXIT ;  /* 0x000000000000094d */ /* 0x004fea0003800000 */
[----:B------:R-:W1:Y:S01]  /*6e20*/  S2UR UR4, SR_CTAID.Y ;  /* 0x00000000000479c3 */ /* 0x000e620000002600 */
[----:B------:R-:W-:Y:S01]  /*6e30*/  ELECT P0, URZ, PT ;  /* 0x00000000003f782f */ /* 0x000fe20003800000 */
[----:B------:R-:W-:Y:S01]  /*6e40*/  BSSY B0, `(.L_x_97) ;  /* 0x000001d000007945 */ /* 0x000fe20003800000 */
[----:B-1----:R-:W-:-:S11]  /*6e50*/  UIMAD UR4, UR4, UR39, UR40 ;  /* 0x00000027040472a4 */ /* 0x002fd6000f8e0228 */
[----:B------:R-:W-:Y:S05]  /*6e60*/  @!P0 BRA `(.L_x_98) ;  /* 0x0000000000688947 */ /* 0x000fea0003800000 */
[----:B------:R-:W1:Y:S01]  /*6e70*/  LDC.64 R4, c[0x0][0x600] ;  /* 0x00018000ff047b82 */ /* 0x000e620000000a00 */
[----:B------:R-:W-:Y:S02]  /*6e80*/  UMOV UR5, 0x400 ;  /* 0x0000040000057882 */ /* 0x000fe40000000000 */
[----:B------:R-:W-:-:S05]  /*6e90*/  ULEA UR5, UR41, UR5, 0x18 ;  /* 0x0000000529057291 */ /* 0x000fca000f8ec03f */
[----:B------:R-:W1:Y:S08]  /*6ea0*/  LDC.64 R6, c[0x0][0x608] ;  /* 0x00018200ff067b82 */ /* 0x000e700000000a00 */
[----:B------:R-:W2:Y:S08]  /*6eb0*/  LDC.64 R32, c[0x0][0x610] ;  /* 0x00018400ff207b82 */ /* 0x000eb00000000a00 */
[----:B------:R-:W2:Y:S01]  /*6ec0*/  LDC.64 R34, c[0x0][0x618] ;  /* 0x00018600ff227b82 */ /* 0x000ea20000000a00 */
[----:B-1----:R1:W-:Y:S07]  /*6ed0*/  STS.128 [UR5+0x38680], R4 ;  /* 0x03868004ff007988 */ /* 0x0023ee0008000c05 */
[----:B------:R-:W3:Y:S08]  /*6ee0*/  LDC.64 R28, c[0x0][0x620] ;  /* 0x00018800ff1c7b82 */ /* 0x000ef00000000a00 */
[----:B------:R-:W3:Y:S01]  /*6ef0*/  LDC.64 R30, c[0x0][0x628] ;  /* 0x00018a00ff1e7b82 */ /* 0x000ee20000000a00 */
[----:B--2---:R2:W-:Y:S07]  /*6f00*/  STS.128 [UR5+0x38690], R32 ;  /* 0x03869020ff007988 */ /* 0x0045ee0008000c05 */
[----:B------:R-:W4:Y:S08]  /*6f10*/  LDC.64 R24, c[0x0][0x630] ;  /* 0x00018c00ff187b82 */ /* 0x000f300000000a00 */
[----:B------:R-:W4:Y:S08]  /*6f20*/  LDC.64 R26, c[0x0][0x638] ;  /* 0x00018e00ff1a7b82 */ /* 0x000f300000000a00 */
[----:B------:R-:W5:Y:S01]  /*6f30*/  LDC.64 R20, c[0x0][0x640] ;  /* 0x00019000ff147b82 */ /* 0x000f620000000a00 */
[----:B---3--:R2:W-:Y:S07]  /*6f40*/  STS.128 [UR5+0x386a0], R28 ;  /* 0x0386a01cff007988 */ /* 0x0085ee0008000c05 */
[----:B------:R-:W5:Y:S08]  /*6f50*/  LDC.64 R22, c[0x0][0x648] ;  /* 0x00019200ff167b82 */ /* 0x000f700000000a00 */
[----:B------:R-:W3:Y:S01]  /*6f60*/  LDC.64 R12, c[0x0][0x650] ;  /* 0x00019400ff0c7b82 */ /* 0x000ee20000000a00 */
[----:B----4-:R2:W-:Y:S07]  /*6f70*/  STS.128 [UR5+0x386b0], R24 ;  /* 0x0386b018ff007988 */ /* 0x0105ee0008000c05 */
[----:B------:R-:W3:Y:S08]  /*6f80*/  LDC.64 R14, c[0x0][0x658] ;  /* 0x00019600ff0e7b82 */ /* 0x000ef00000000a00 */
[----:B------:R-:W4:Y:S01]  /*6f90*/  LDC.64 R8, c[0x0][0x660] ;  /* 0x00019800ff087b82 */ /* 0x000f220000000a00 */
[----:B-----5:R2:W-:Y:S07]  /*6fa0*/  STS.128 [UR5+0x386c0], R20 ;  /* 0x0386c014ff007988 */ /* 0x0205ee0008000c05 */
[----:B------:R-:W4:Y:S08]  /*6fb0*/  LDC.64 R10, c[0x0][0x668] ;  /* 0x00019a00ff0a7b82 */ /* 0x000f300000000a00 */
[----:B-1----:R-:W1:Y:S01]  /*6fc0*/  LDC.64 R4, c[0x0][0x670] ;  /* 0x00019c00ff047b82 */ /* 0x002e620000000a00 */
[----:B---3--:R2:W-:Y:S07]  /*6fd0*/  STS.128 [UR5+0x386d0], R12 ;  /* 0x0386d00cff007988 */ /* 0x0085ee0008000c05 */
[----:B------:R-:W1:Y:S01]  /*6fe0*/  LDC.64 R6, c[0x0][0x678] ;  /* 0x00019e00ff067b82 */ /* 0x000e620000000a00 */
[----:B----4-:R2:W-:Y:S04]  /*6ff0*/  STS.128 [UR5+0x386e0], R8 ;  /* 0x0386e008ff007988 */ /* 0x0105e80008000c05 */
[----:B-1----:R2:W-:Y:S02]  /*7000*/  STS.128 [UR5+0x386f0], R4 ;  /* 0x0386f004ff007988 */ /* 0x0025e40008000c05 */
.L_x_98:
[----:B------:R-:W-:Y:S05]  /*7010*/  BSYNC B0 ;  /* 0x0000000000007941 */ /* 0x000fea0003800000 */
.L_x_97:
[----:B------:R-:W-:Y:S01]  /*7020*/  ELECT P0, URZ, PT ;  /* 0x00000000003f782f */ /* 0x000fe20003800000 */
[----:B------:R-:W-:Y:S01]  /*7030*/  NOP ;  /* 0x0000000000007918 */ /* 0x000fe20000000000 */
[----:B------:R-:W-:Y:S01]  /*7040*/  ULDC UR5, c[0x0][0x884] ;  /* 0x0002210000057ab9 */ /* 0x000fe20000000800 */
[----:B------:R-:W-:Y:S01]  /*7050*/  ULDC.64 UR6, c[0x0][0x800] ;  /* 0x0002000000067ab9 */ /* 0x000fe20000000a00 */
[----:B------:R-:W-:Y:S01]  /*7060*/  ULEA UR4, UR5, UR4, 0x1 ;  /* 0x0000000405047291 */ /* 0x000fe2000f8e083f */
[----:B------:R-:W-:Y:S03]  /*7070*/  BSSY B0, `(.L_x_99) ;  /* 0x0000033000007945 */ /* 0x000fe60003800000 */
[----:B------:R-:W-:-:S05]  /*7080*/  UIMAD.WIDE UR6, UR4, 0x80, UR6 ;  /* 0x00000080040678a5 */ /* 0x000fca000f8e0206 */
[----:B------:R-:W-:Y:S07]  /*7090*/  @!P0 BRA `(.L_x_100) ;  /* 0x0000000000c08947 */ /* 0x000fee0003800000 */
[----:B------:R-:W-:Y:S01]  /*70a0*/  ULDC.64 UR4, c[0x0][0x808] ;  /* 0x0002020000047ab9 */ /* 0x000fe20000000a00 */
[----:B------:R-:W-:Y:S01]  /*70b0*/  ULDC.64 UR8, c[0x0][0x810] ;  /* 0x0002040000087ab9 */ /* 0x000fe20000000a00 */
[----:B------:R-:W-:Y:S02]  /*70c0*/  ISETP.NE.U32.AND P0, PT, RZ, UR4, PT ;  /* 0x00000004ff007c0c */ /* 0x000fe4000bf05070 */
[----:B------:R-:W-:Y:S02]  /*70d0*/  ISETP.NE.U32.AND P1, PT, RZ, UR8, PT ;  /* 0x00000008ff007c0c */ /* 0x000fe4000bf25070 */
[----:B------:R-:W-:Y:S02]  /*70e0*/  ISETP.NE.AND.EX P0, PT, RZ, UR5, PT, P0 ;  /* 0x00000005ff007c0c */ /* 0x000fe4000bf05300 */
[----:B------:R-:W-:-:S11]  /*70f0*/  ISETP.NE.AND.EX P1, PT, RZ, UR9, PT, P1 ;  /* 0x00000009ff007c0c */ /* 0x000fd6000bf25310 */
[----:B------:R-:W-:Y:S05]  /*7100*/  @!P0 BRA `(.L_x_101) ;  /* 0x0000000000188947 */ /* 0x000fea0003800000 */
[----:B--2---:R-:W-:-:S04]  /*7110*/  LEA R4, P0, R18, UR4, 0x3 ;  /* 0x0000000412047c11 */ /* 0x004fc8000f8018ff */
[----:B------:R-:W-:-:S06]  /*7120*/  LEA.HI.X R5, R18, UR5, R3, 0x3, P0 ;  /* 0x0000000512057c11 */ /* 0x000fcc00080f1c03 */
[----:B------:R-:W2:Y:S01]  /*7130*/  LDG.E.64 R4, desc[UR56][R4.64] ;  /* 0x0000003804047981 */ /* 0x000ea2000c1e1b00 */
[----:B------:R-:W-:Y:S02]  /*7140*/  UMOV UR4, 0x400 ;  /* 0x0000040000047882 */ /* 0x000fe40000000000 */
[----:B------:R-:W-:-:S09]  /*7150*/  ULEA UR4, UR41, UR4, 0x18 ;  /* 0x0000000429047291 */ /* 0x000fd2000f8ec03f */
[----:B--2---:R1:W-:Y:S03]  /*7160*/  STS.64 [UR4+0x38680], R4 ;  /* 0x03868004ff007988 */ /* 0x0043e60008000a04 */
.L_x_101:
[----:B------:R-:W-:Y:S05]  /*7170*/  @!P1 BRA `(.L_x_100) ;  /* 0x0000000000889947 */ /* 0x000fea0003800000 */
[----:B-12---:R-:W-:-:S04]  /*7180*/  LEA R4, P0, R18, UR8, 0x3 ;  /* 0x0000000812047c11 */ /* 0x006fc8000f8018ff */
[----:B------:R-:W-:-:S06]  /*7190*/  LEA.HI.X R5, R18, UR9, R3, 0x3, P0 ;  /* 0x0000000912057c11 */ /* 0x000fcc00080f1c03 */
[----:B------:R-:W2:Y:S01]  /*71a0*/  LDG.E.64 R4, desc[UR56][R4.64] ;  /* 0x0000003804047981 */ /* 0x000ea2000c1e1b00 */
[----:B------:R-:W-:Y:S02]  /*71b0*/  UMOV UR4, 0x400 ;  /* 0x0000040000047882 */ /* 0x000fe40000000000 */
[----:B------:R-:W-:-:S04]  /*71c0*/  ULEA UR4, UR41, UR4, 0x18 ;  /* 0x0000000429047291 */ /* 0x000fc8000f8ec03f */
[----:B------:R-:W-:-:S05]  /*71d0*/  UIADD3 UR5, UR4, 0x38680, URZ ;  /* 0x0003868004057890 */ /* 0x000fca000fffe03f */
[----:B------:R-:W1:Y:S01]  /*71e0*/  LDS R3, [UR4+0x3869c] ;  /* 0x03869c04ff037984 */ /* 0x000e620008000800 */
[----:B------:R-:W-:-:S03]  /*71f0*/  IMAD.U32 R8, RZ, RZ, UR5 ;  /* 0x00000005ff087e24 */ /* 0x000fc6000f8e00ff */
[----:B------:R-:W-:Y:S02]  /*7200*/  STS [UR4+0x386b0], RZ ;  /* 0x0386b0ffff007988 */ /* 0x000fe40008000804 */
[----:B------:R-:W-:-:S05]  /*7210*/  SHF.R.U64 R8, R8, 0x4, RZ ;  /* 0x0000000408087819 */ /* 0x000fca00000012ff */
[----:B------:R-:W-:Y:S04]  /*7220*/  STS [UR4+0x38690], R8 ;  /* 0x03869008ff007988 */ /* 0x000fe80008000804 */
[----:B------:R-:W-:Y:S01]  /*7230*/  STS [UR4+0x38694], R8 ;  /* 0x03869408ff007988 */ /* 0x000fe20008000804 */
[----:B--2---:R-:W-:Y:S01]  /*7240*/  SHF.L.U64.HI R11, R4, 0x1, R5 ;  /* 0x00000001040b7819 */ /* 0x004fe20000010205 */
[----:B------:R-:W-:-:S03]  /*7250*/  VIADD R5, R0, 0xffffffff ;  /* 0xffffffff00057836 */ /* 0x000fc60000000000 */
[----:B------:R-:W-:-:S04]  /*7260*/  LOP3.LUT R11, R11, 0x1fffffff, RZ, 0xc0, !PT ;  /* 0x1fffffff0b0b7812 */ /* 0x000fc800078ec0ff */
[----:B------:R-:W-:-:S04]  /*7270*/  SHF.R.U32.HI R6, RZ, 0x4, R11 ;  /* 0x00000004ff067819 */ /* 0x000fc8000001160b */
[----:B-1----:R-:W-:-:S05]  /*7280*/  LOP3.LUT R3, R3, 0xf, R6, 0xb8, !PT ;  /* 0x0000000f03037812 */ /* 0x002fca00078eb806 */
[----:B------:R1:W-:Y:S04]  /*7290*/  STS [UR4+0x3869c], R3 ;  /* 0x03869c03ff007988 */ /* 0x0003e80008000804 */
[----:B------:R-:W2:Y:S01]  /*72a0*/  LDS R6, [UR4+0x3869c] ;  /* 0x03869c04ff067984 */ /* 0x000ea20008000800 */
[----:B-1----:R-:W-:Y:S02]  /*72b0*/  IMAD.SHL.U32 R3, R4, 0x2, RZ ;  /* 0x0000000204037824 */ /* 0x002fe400078e00ff */
[----:B------:R-:W-:-:S03]  /*72c0*/  VIADD R4, R2, 0xffffffff ;  /* 0xffffffff02047836 */ /* 0x000fc60000000000 */
[----:B------:R-:W-:-:S04]  /*72d0*/  LOP3.LUT R2, R3, 0xfffffffe, RZ, 0xc0, !PT ;  /* 0xfffffffe03027812 */ /* 0x000fc800078ec0ff */
[----:B------:R-:W-:-:S05]  /*72e0*/  SHF.R.U64 R2, R2, 0x4, R11 ;  /* 0x0000000402027819 */ /* 0x000fca000000120b */
[----:B------:R-:W-:Y:S01]  /*72f0*/  STS [UR4+0x3868c], R2 ;  /* 0x03868c02ff007988 */ /* 0x000fe20008000804 */
[----:B--2---:R-:W-:-:S05]  /*7300*/  LOP3.LUT R6, R6, 0xf0, RZ, 0xb8, !PT ;  /* 0x000000f006067812 */ /* 0x004fca00078eb8ff */
[----:B------:R1:W-:Y:S04]  /*7310*/  STS [UR4+0x3869c], R6 ;  /* 0x03869c06ff007988 */ /* 0x0003e80008000804 */
[----:B------:R-:W2:Y:S01]  /*7320*/  LDS R9, [UR4+0x3869c] ;  /* 0x03869c04ff097984 */ /* 0x000ea20008000800 */
[----:B-1----:R-:W-:-:S05]  /*7330*/  CS2R R6, SRZ ;  /* 0x0000000000067805 */ /* 0x002fca000001ff00 */
[----:B------:R-:W-:Y:S01]  /*7340*/  STS.128 [UR4+0x386a0], R4 ;  /* 0x0386a004ff007988 */ /* 0x000fe20008000c04 */
[----:B--2---:R-:W-:-:S05]  /*7350*/  LOP3.LUT R9, R9, 0xf00, RZ, 0xb8, !PT ;  /* 0x00000f0009097812 */ /* 0x004fca00078eb8ff */
[----:B------:R-:W-:Y:S04]  /*7360*/  STS.64 [UR4+0x38698], R8 ;  /* 0x03869808ff007988 */ /* 0x000fe80008000a04 */
[----:B------:R-:W1:Y:S02]  /*7370*/  LDS R10, [UR4+0x3869c] ;  /* 0x03869c04ff0a7984 */ /* 0x000e640008000800 */
[----:B-1----:R-:W-:-:S05]  /*7380*/  LOP3.LUT R0, R10, 0xf000, RZ, 0xb8, !PT ;  /* 0x0000f0000a007812 */ /* 0x002fca00078eb8ff */
[----:B------:R3:W-:Y:S02]  /*7390*/  STS [UR4+0x3869c], R0 ;  /* 0x03869c00ff007988 */ /* 0x0007e40008000804 */
.L_x_100:
[----:B------:R-:W-:Y:S05]  /*73a0*/  BSYNC B0 ;  /* 0x0000000000007941 */ /* 0x000fea0003800000 */
.L_x_99:
[----:B---3--:R-:W3:Y:S01]  /*73b0*/  S2R R0, SR_LANEID ;  /* 0x0000000000007919 */ /* 0x008ee20000000000 */
[----:B------:R-:W-:Y:S01]  /*73c0*/  ELECT P0, URZ, PT ;  /* 0x00000000003f782f */ /* 0x000fe20003800000 */
[----:B------:R-:W-:Y:S01]  /*73d0*/  NOP ;  /* 0x0000000000007918 */ /* 0x000fe20000000000 */
[----:B------:R-:W-:Y:S01]  /*73e0*/  UMOV UR4, URZ ;  /* 0x0000003f00047c82 */ /* 0x000fe20008000000 */
[----:B------:R-:W-:Y:S10]  /*73f0*/  BSSY B0, `(.L_x_102) ;  /* 0x0000004000007945 */ /* 0x000ff40003800000 */
[----:B------:R-:W-:Y:S05]  /*7400*/  @!P0 BRA `(.L_x_103) ;  /* 0x0000000000088947 */ /* 0x000fea0003800000 */
[----:B------:R0:W-:Y:S01]  /*7410*/  UTMACMDFLUSH ;  /* 0x00000000000079b7 */ /* 0x0001e20000000000 */
[----:B------:R-:W-:-:S04]  /*7420*/  DEPBAR.LE SB0, 0x0 ;  /* 0x000080000000791a */ /* 0x000fc80000000000 */
.L_x_103:
[----:B------:R-:W-:Y:S05]  /*7430*/  BSYNC B0 ;  /* 0x0000000000007941 */ /* 0x000fea0003800000 */
.L_x_102:
[----:B------:R-:W-:Y:S01]  /*7440*/  UMOV UR5, 0x400 ;  /* 0x0000040000057882 */ /* 0x000fe20000000000 */
[----:B-123--:R-:W-:Y:S01]  /*7450*/  IMAD.SHL.U32 R4, R0, 0x4, RZ ;  /* 0x0000000400047824 */ /* 0x00efe200078e00ff */
[----:B------:R-:W-:-:S04]  /*7460*/  ULEA UR5, UR41, UR5, 0x18 ;  /* 0x0000000529057291 */ /* 0x000fc8000f8ec03f */
[----:B------:R-:W-:Y:S01]  /*7470*/  UIADD3 UR24, UR5, 0x38680, URZ ;  /* 0x0003868005187890 */ /* 0x000fe2000fffe03f */
[----:B------:R-:W-:Y:S01]  /*7480*/  IADD3 R2, P0, R4, UR6, RZ ;  /* 0x0000000604027c10 */ /* 0x000fe2000ff1e0ff */
[----:B------:R-:W-:-:S04]  /*7490*/  IMAD.MOV.U32 R0, RZ, RZ, RZ ;  /* 0x000000ffff007224 */ /* 0x000fc800078e00ff */
[----:B------:R-:W-:-:S03]  /*74a0*/  IMAD.X R3, RZ, RZ, UR7, P0 ;  /* 0x00000007ff037e24 */ /* 0x000fc600080e06ff */
[----:B------:R-:W1:Y:S01]  /*74b0*/  LDS R5, [R4+UR24] ;  /* 0x0000001804057984 */ /* 0x000e620008000800 */
[----:B------:R-:W-:-:S03]  /*74c0*/  SHF.L.U32 R0, R0, 0x1f, RZ ;  /* 0x0000001f00007819 */ /* 0x000fc600000006ff */
[----:B-1----:R1:W2:Y:S02]  /*74d0*/  ATOMG.E.EXCH.STRONG.GPU PT, RZ, [R2], R5 ;  /* 0x0000000502ff73a8 */ /* 0x0022a400041ee100 */
[----:B--2---:R-:W2:Y:S01]  /*74e0*/  SYNCS.PHASECHK.TRANS64.TRYWAIT P0, [UR5+0x384f8], R0 ;  /* 0x0384f800ff0075a7 */ /* 0x004ea20008000145 */
[----:B------:R-:W-:Y:S02]  /*74f0*/  ULOP3.LUT UR25, UR53, 0x1, URZ, 0xfc, !UPT ;  /* 0x0000000135197892 */ /* 0x000fe4000f8efc3f */
[----:B------:R-:W-:Y:S01]  /*7500*/  ULOP3.LUT UR26, UR51, 0x2, URZ, 0xfc, !UPT ;  /* 0x00000002331a7892 */ /* 0x000fe2000f8efc3f */
[----:B-12---:R-:W-:Y:S11]  /*7510*/  @!P0 BRA `(.L_x_104) ;  /* 0x0000005000d88947 */ /* 0x006ff60003800000 */
.L_x_229:
[----:B------:R-:W-:Y:S01]  /*7520*/  IMAD.MOV.U32 R2, RZ, RZ, 0x1 ;  /* 0x00000001ff027424 */ /* 0x000fe200078e00ff */
[----:B------:R-:W-:Y:S01]  /*7530*/  ULDC UR27, c[0x0][0x598] ;  /* 0x00016600001b7ab9 */ /* 0x000fe20000000800 */
[----:B-1----:R-:W-:Y:S01]  /*7540*/  IMAD.MOV.U32 R0, RZ, RZ, 0x1 ;  /* 0x00000001ff007424 */ /* 0x002fe200078e00ff */
[----:B------:R-:W-:Y:S01]  /*7550*/  ULDC UR28, c[0x0][0x580] ;  /* 0x00016000001c7ab9 */ /* 0x000fe20000000800 */
[----:B------:R-:W-:Y:S01]  /*7560*/  IMAD.MOV.U32 R12, RZ, RZ, RZ ;  /* 0x000000ffff0c7224 */ /* 0x000fe200078e00ff */
[----:B------:R-:W-:Y:S01]  /*7570*/  ULDC.64 UR20, c[0x0][0x590] ;  /* 0x0001640000147ab9 */ /* 0x000fe20000000a00 */
[----:B------:R-:W-:-:S05]  /*7580*/  ULDC.64 UR22, c[0x0][0x588] ;  /* 0x0001620000167ab9 */ /* 0x000fca0000000a00 */
.L_x_141:
[----:B------:R-:W-:-:S06]  /*7590*/  UISETP.NE.AND UP0, UPT, UR25, 0x3, UPT ;  /* 0x000000031900788c */ /* 0x000fcc000bf05270 */
[----:B------:R-:W-:-:S13]  /*75a0*/  PLOP3.LUT P1, PT, PT, PT, UP0, 0x80, 0x0 ;  /* 0x000000000000781c */ /* 0x000fda0003f2f008 */
[----:B-1-345:R-:W-:Y:S05]  /*75b0*/  @!P1 BRA `(.L_x_105) ;  /* 0x0000000000049947 */ /* 0x03afea0003800000 */
[----:B------:R-:W-:Y:S01]  /*75c0*/  BPT.TRAP 0x1 ;  /* 0x000000040000795c */ /* 0x000fe20000300000 */
.L_x_105:
[----:B------:R-:W-:Y:S01]  /*75d0*/  ULEA UR8, UR4, UR5, 0x3 ;  /* 0x0000000504087291 */ /* 0x000fe2000f8e183f */
[----:B------:R-:W-:-:S08]  /*75e0*/  SHF.L.U32 R3, R12, 0x1f, RZ ;  /* 0x0000001f0c037819 */ /* 0x000fd000000006ff */
[----:B------:R-:W1:Y:S02]  /*75f0*/  SYNCS.PHASECHK.TRANS64.TRYWAIT P0, [UR8+0x38400], R3 ;  /* 0x03840003ff0075a7 */ /* 0x000e640008000148 */
[----:B-1----:R-:W-:Y:S05]  /*7600*/  @!P0 BRA `(.L_x_106) ;  /* 0x0000005000b48947 */ /* 0x002fea0003800000 */
.L_x_230:
[----:B------:R-:W-:-:S09]  /*7610*/  ULEA UR9, UR4, UR5, 0x4 ;  /* 0x0000000504097291 */ /* 0x000fd2000f8e203f */
[----:B-1----:R-:W1:Y:S01]  /*7620*/  LDS.128 R4, [UR9+0x38500] ;  /* 0x03850009ff047984 */ /* 0x002e620008000c00 */
[----:B------:R-:W-:Y:S01]  /*7630*/  @!PT LDS RZ, [RZ] ;  /* 0x00000000fffff984 */ /* 0x000fe20000000800 */
[----:B------:R-:W-:Y:S01]  /*7640*/  @!PT LDS RZ, [RZ] ;  /* 0x00000000fffff984 */ /* 0x000fe20000000800 */
[----:B------:R-:W-:Y:S01]  /*7650*/  @!PT LDS RZ, [RZ] ;  /* 0x00000000fffff984 */ /* 0x000fe20000000800 */
[----:B------:R-:W-:Y:S01]  /*7660*/  @!PT LDS RZ, [RZ] ;  /* 0x00000000fffff984 */ /* 0x000fe20000000800 */
[----:B------:R2:W-:Y:S06]  /*7670*/  MEMBAR.ALL.CTA ;  /* 0x0000000000007992 */ /* 0x0005ec0000008000 */
[----:B--2---:R-:W2:Y:S01]  /*7680*/  FENCE.VIEW.ASYNC.S ;  /* 0x00000000000073c6 */ /* 0x004ea20000000000 */
[----:B------:R-:W-:Y:S05]  /*7690*/  @!P1 BRA `(.L_x_107) ;  /* 0x0000000000049947 */ /* 0x000fea0003800000 */
[----:B------:R-:W-:Y:S01]  /*76a0*/  BPT.TRAP 0x1 ;  /* 0x000000040000795c */ /* 0x000fe20000300000 */
.L_x_107:
[----:B------:R-:W-:Y:S01]  /*76b0*/  UIADD3 UR8, UR8, 0x38440, URZ ;  /* 0x0003844008087890 */ /* 0x000fe2000fffe03f */
[----:B------:R-:W-:Y:S02]  /*76c0*/  R2UR UR10, R16 ;  /* 0x00000000100a72ca */ /* 0x000fe400000e0000 */
[----:B------:R-:W-:Y:S01]  /*76d0*/  R2UR UR11, R17 ;  /* 0x00000000110b72ca */ /* 0x000fe200000e0000 */
[----:B------:R-:W-:Y:S01]  /*76e0*/  UPRMT UR8, UR41, 0x654, UR8 ;  /* 0x0000065429087896 */ /* 0x000fe20008000008 */
[----:B------:R-:W-:Y:S02]  /*76f0*/  LOP3.LUT P1, RZ, R2, 0xff, RZ, 0xc0, !PT ;  /* 0x000000ff02ff7812 */ /* 0x000fe4000782c0ff */
[----:B------:R-:W-:-:S04]  /*7700*/  ISETP.NE.U32.AND P0, PT, RZ, UR20, PT ;  /* 0x00000014ff007c0c */ /* 0x000fc8000bf05070 */
[----:B------:R-:W-:Y:S02]  /*7710*/  ISETP.NE.AND.EX P0, PT, RZ, UR21, PT, P0 ;  /* 0x00000015ff007c0c */ /* 0x000fe4000bf05300 */
[----:B--2---:R-:W-:Y:S01]  /*7720*/  SYNCS.ARRIVE.TRANS64.RED.A1T0 RZ, [UR8], RZ ;  /* 0x000000ffffff79a7 */ /* 0x004fe20008100408 */
[----:B------:R-:W-:Y:S02]  /*7730*/  USHF.L.U32 UR10, UR10, 0x7, URZ ;  /* 0x000000070a0a7899 */ /* 0x000fe4000800063f */
[----:B------:R-:W-:Y:S02]  /*7740*/  USHF.L.U32 UR11, UR11, 0x7, URZ ;  /* 0x000000070b0b7899 */ /* 0x000fe4000800063f */
[----:B------:R-:W-:Y:S10]  /*7750*/  @!P1 BRA `(.L_x_108) ;  /* 0x00000000000c9947 */ /* 0x000ff40003800000 */
[----:B------:R-:W-:-:S04]  /*7760*/  DEPBAR {5,4,3,2,1,0} ;  /* 0x0000003f0000791a */ /* 0x000fc80000000000 */
[----:B------:R2:W-:Y:S02]  /*7770*/  UTMACCTL.IV [UR6] ;  /* 0x00000000060079b9 */ /* 0x0005e40008000000 */
[----:B--2---:R-:W-:Y:S01]  /*7780*/  NOP ;  /* 0x0000000000007918 */ /* 0x004fe20000000000 */
.L_x_108:
[----:B------:R-:W-:Y:S05]  /*7790*/  @!P0 BRA `(.L_x_109) ;  /* 0x0000000000188947 */ /* 0x000fea0003800000 */
[----:B------:R-:W2:Y:S02]  /*77a0*/  LDC.64 R2, c[0x0][0x590] ;  /* 0x00016400ff027b82 */ /* 0x000ea40000000a00 */
[----:B--2---:R-:W-:-:S06]  /*77b0*/  IMAD.WIDE R2, R18, 0x8, R2 ;  /* 0x0000000812027825 */ /* 0x004fcc00078e0202 */
[----:B------:R-:W2:Y:S04]  /*77c0*/  LDG.E.64 R2, desc[UR56][R2.64] ;  /* 0x0000003802027981 */ /* 0x000ea8000c1e1b00 */
[----:B--2---:R-:W2:Y:S02]  /*77d0*/  LD.E R8, desc[UR56][R2.64] ;  /* 0x0000003802087980 */ /* 0x004ea4000c101900 */
[----:B--2---:R-:W-:Y:S01]  /*77e0*/  FSETP.NEU.AND P0, PT, R8, RZ, PT ;  /* 0x000000ff0800720b */ /* 0x004fe20003f0d000 */
[----:B------:R-:W-:-:S12]  /*77f0*/  BRA `(.L_x_110) ;  /* 0x0000000000247947 */ /* 0x000fd80003800000 */
.L_x_109:
[----:B------:R-:W-:Y:S02]  /*7800*/  ISETP.NE.U32.AND P1, PT, RZ, UR22, PT ;  /* 0x00000016ff007c0c */ /* 0x000fe4000bf25070 */
[----:B------:R-:W-:Y:S02]  /*7810*/  FSETP.NEU.AND P0, PT, RZ, UR28, PT ;  /* 0x0000001cff007c0b */ /* 0x000fe4000bf0d000 */
[----:B------:R-:W-:-:S13]  /*7820*/  ISETP.NE.AND.EX P1, PT, RZ, UR23, PT, P1 ;  /* 0x00000017ff007c0c */ /* 0x000fda000bf25310 */
[----:B------:R-:W-:Y:S05]  /*7830*/  @!P1 BRA `(.L_x_110) ;  /* 0x0000000000149947 */ /* 0x000fea0003800000 */
[----:B------:R-:W2:Y:S01]  /*7840*/  LDC.64 R2, c[0x0][0x588] ;  /* 0x00016200ff027b82 */ /* 0x000ea20000000a00 */
[----:B------:R-:W-:-:S04]  /*7850*/  IMAD R9, R18, UR27, RZ ;  /* 0x0000001b12097c24 */ /* 0x000fc8000f8e02ff */
[----:B--2---:R-:W-:-:S06]  /*7860*/  IMAD.WIDE R2, R9, 0x4, R2 ;  /* 0x0000000409027825 */ /* 0x004fcc00078e0202 */
[----:B------:R-:W2:Y:S02]  /*7870*/  LDG.E R2, desc[UR56][R2.64] ;  /* 0x0000003802027981 */ /* 0x000ea4000c1e1900 */
[----:B--2---:R-:W-:-:S13]  /*7880*/  FSETP.NEU.AND P0, PT, R2, RZ, PT ;  /* 0x000000ff0200720b */ /* 0x004fda0003f0d000 */
.L_x_110:
[----:B------:R-:W-:Y:S01]  /*7890*/  UISETP.NE.AND UP0, UPT, UR26, 0x3, UPT ;  /* 0x000000031a00788c */ /* 0x000fe2000bf05270 */
[----:B------:R-:W-:-:S05]  /*78a0*/  ELECT P1, URZ, PT ;  /* 0x00000000003f782f */ /* 0x000fca0003820000 */
[----:B------:R-:W-:Y:S02]  /*78b0*/  PLOP3.LUT P2, PT, PT, PT, UP0, 0x80, 0x0 ;  /* 0x000000000000781c */ /* 0x000fe40003f4f008 */
[----:B------:R-:W-:-:S11]  /*78c0*/  PLOP3.LUT P0, PT, P0, P1, PT, 0x2a, 0x0 ;  /* 0x000000000000781c */ /* 0x000fd60000702572 */
[----:B------:R-:W-:Y:S05]  /*78d0*/  @!P2 BRA `(.L_x_111) ;  /* 0x000000000004a947 */ /* 0x000fea0003800000 */
[----:B------:R-:W-:Y:S01]  /*78e0*/  BPT.TRAP 0x1 ;  /* 0x000000040000795c */ /* 0x000fe20000300000 */
.L_x_111:
[----:B------:R-:W-:-:S04]  /*78f0*/  SHF.L.U32 R2, R0, 0x1f, RZ ;  /* 0x0000001f00027819 */ /* 0x000fc800000006ff */
[----:B------:R-:W2:Y:S02]  /*7900*/  SYNCS.PHASECHK.TRANS64.TRYWAIT P1, [UR5+0x384d0], R2 ;  /* 0x0384d002ff0075a7 */ /* 0x000ea40008020145 */
[----:B--2---:R-:W-:Y:S05]  /*7910*/  @!P1 BRA `(.L_x_112) ;  /* 0x0000005000089947 */ /* 0x004fea0003800000 */
.L_x_231:
[----:B------:R-:W-:Y:S04]  /*7920*/  BSSY B0, `(.L_x_113) ;  /* 0x0000010000007945 */ /* 0x000fe80003800000 */
[----:B------:R-:W-:Y:S05]  /*7930*/  @P0 BRA `(.L_x_114) ;  /* 0x0000000000380947 */ /* 0x000fea0003800000 */
[----:B------:R-:W-:Y:S02]  /*7940*/  UIADD3 UR8, UR5, 0x30000, URZ ;  /* 0x0003000005087890 */ /* 0x000fe4000fffe03f */
[----:B------:R-:W-:Y:S02]  /*7950*/  UIADD3 UR9, UR5, 0x384b0, URZ ;  /* 0x000384b005097890 */ /* 0x000fe4000fffe03f */
[----:B------:R-:W-:Y:S02]  /*7960*/  UIADD3 UR14, UR10, 0x40, URZ ;  /* 0x000000400a0e7890 */ /* 0x000fe4000fffe03f */
[----:B------:R-:W-:Y:S01]  /*7970*/  UIADD3 UR12, UR5, 0x31000, URZ ;  /* 0x00031000050c7890 */ /* 0x000fe2000fffe03f */
[----:B------:R-:W-:Y:S01]  /*7980*/  UMOV UR16, 0x0 ;  /* 0x0000000000107882 */ /* 0x000fe20000000000 */
[----:B------:R-:W-:Y:S01]  /*7990*/  UMOV UR17, 0x10000000 ;  /* 0x1000000000117882 */ /* 0x000fe20000000000 */
[----:B------:R-:W-:Y:S01]  /*79a0*/  UMOV UR15, UR11 ;  /* 0x0000000b000f7c82 */ /* 0x000fe20008000000 */
[----:B------:R-:W-:Y:S01]  /*79b0*/  UMOV UR13, UR9 ;  /* 0x00000009000d7c82 */ /* 0x000fe20008000000 */
[----:B------:R3:W-:Y:S04]  /*79c0*/  UTMALDG.2D [UR8], [UR6], desc[UR16] ;  /* 0x00001008060075b4 */ /* 0x0007e80008009000 */
[----:B------:R3:W-:Y:S02]  /*79d0*/  UTMALDG.2D [UR12], [UR6], desc[UR16] ;  /* 0x0000100c060075b4 */ /* 0x0007e40008009000 */
[----:B---3--:R-:W-:Y:S05]  /*79e0*/  @!P2 BRA `(.L_x_115) ;  /* 0x000000000004a947 */ /* 0x008fea0003800000 */
[----:B------:R-:W-:Y:S01]  /*79f0*/  BPT.TRAP 0x1 ;  /* 0x000000040000795c */ /* 0x000fe20000300000 */
.L_x_115:
[----:B--2---:R-:W2:Y:S02]  /*7a00*/  LDC R3, c[0x0][0x828] ;  /* 0x00020a00ff037b82 */ /* 0x004ea40000000800 */
[----:B--2---:R3:W-:Y:S02]  /*7a10*/  SYNCS.ARRIVE.TRANS64.RED.A0TR RZ, [UR5+0x384b0], R3 ;  /* 0x0384b003ffff79a7 */ /* 0x0047e40008300405 */
.L_x_114:
[----:B------:R-:W-:Y:S05]  /*7a20*/  BSYNC B0 ;  /* 0x0000000000007941 */ /* 0x000fea0003800000 */
.L_x_113:
[----:B------:R-:W-:Y:S05]  /*7a30*/  @!P2 BRA `(.L_x_116) ;  /* 0x000000000004a947 */ /* 0x000fea0003800000 */
[----:B------:R-:W-:Y:S01]  /*7a40*/  BPT.TRAP 0x1 ;  /* 0x000000040000795c */ /* 0x000fe20000300000 */
.L_x_116:
[----:B------:R-:W-:-:S04]  /*7a50*/  UIADD3 UR8, UR5, 0x384b0, URZ ;  /* 0x000384b005087890 */ /* 0x000fc8000fffe03f */
[----:B------:R-:W-:-:S09]  /*7a60*/  UPRMT UR8, UR41, 0x654, UR8 ;  /* 0x0000065429087896 */ /* 0x000fd20008000008 */
[----:B------:R-:W-:Y:S01]  /*7a70*/  SYNCS.ARRIVE.TRANS64.RED.A1T0 RZ, [UR8], RZ ;  /* 0x000000ffffff79a7 */ /* 0x000fe20008100408 */
[----:B------:R-:W-:Y:S05]  /*7a80*/  @!P2 BRA `(.L_x_117) ;  /* 0x000000000004a947 */ /* 0x000fea0003800000 */
[----:B------:R-:W-:Y:S01]  /*7a90*/  BPT.TRAP 0x1 ;  /* 0x000000040000795c */ /* 0x000fe20000300000 */
.L_x_117:
[----:B------:R-:W4:Y:S02]  /*7aa0*/  SYNCS.PHASECHK.TRANS64.TRYWAIT P1, [UR5+0x384d8], R2 ;  /* 0x0384d802ff0075a7 */ /* 0x000f240008020145 */
[----:B----4-:R-:W-:Y:S05]  /*7ab0*/  @!P1 BRA `(.L_x_118) ;  /* 0x0000004c00b89947 */ /* 0x010fea0003800000 */
.L_x_232:
[----:B------:R-:W-:Y:S04]  /*7ac0*/  BSSY B0, `(.L_x_119) ;  /* 0x0000012000007945 */ /* 0x000fe80003800000 */
[----:B------:R-:W-:Y:S05]  /*7ad0*/  @P0 BRA `(.L_x_120) ;  /* 0x0000000000400947 */ /* 0x000fea0003800000 */
[----:B------:R-:W-:Y:S02]  /*7ae0*/  UIADD3 UR19, UR11, 0x20, URZ ;  /* 0x000000200b137890 */ /* 0x000fe4000fffe03f */
        /* <DEDUP_REMOVED lines=8> */
[----:B------:R-:W-:Y:S01]  /*7b70*/  UMOV UR15, UR19 ;  /* 0x00000013000f7c82 */ /* 0x000fe20008000000 */
[----:B------:R4:W-:Y:S03]  /*7b80*/  UTMALDG.2D [UR16], [UR6], desc[UR8] ;  /* 0x00000810060075b4 */ /* 0x0009e60008009000 */
[----:B------:R4:W-:Y:S02]  /*7b90*/  UTMALDG.2D [UR12], [UR6], desc[UR8] ;  /* 0x0000080c060075b4 */ /* 0x0009e40008009000 */
[----:B----4-:R-:W-:Y:S05]  /*7ba0*/  @!P2 BRA `(.L_x_121) ;  /* 0x000000000004a947 */ /* 0x010fea0003800000 */
[----:B------:R-:W-:Y:S01]  /*7bb0*/  BPT.TRAP 0x1 ;  /* 0x000000040000795c */ /* 0x000fe20000300000 */
.L_x_121:
[----:B--23--:R-:W2:Y:S02]  /*7bc0*/  LDC R3, c[0x0][0x828] ;  /* 0x00020a00ff037b82 */ /* 0x00cea40000000800 */
[----:B--2---:R4:W-:Y:S02]  /*7bd0*/  SYNCS.ARRIVE.TRANS64.RED.A0TR RZ, [UR5+0x384b8], R3 ;  /* 0x0384b803ffff79a7 */ /* 0x0049e40008300405 */
.L_x_120:
[----:B------:R-:W-:Y:S05]  /*7be0*/  BSYNC B0 ;  /* 0x0000000000007941 */ /* 0x000fea0003800000 */
.L_x_119:
[----:B------:R-:W-:Y:S05]  /*7bf0*/  @!P2 BRA `(.L_x_122) ;  /* 0x000000000004a947 */ /* 0x000fea0003800000 */
[----:B------:R-:W-:Y:S01]  /*7c00*/  BPT.TRAP 0x1 ;  /* 0x000000040000795c */ /* 0x000fe20000300000 */
.L_x_122:
[----:B------:R-:W-:-:S04]  /*7c10*/  UIADD3 UR8, UR5, 0x384b8, URZ ;  /* 0x000384b805087890 */ /* 0x000fc8000fffe03f */
[----:B------:R-:W-:-:S09]  /*7c20*/  UPRMT UR8, UR41, 0x654, UR8 ;  /* 0x0000065429087896 */ /* 0x000fd20008000008 */
[----:B------:R-:W-:Y:S01]  /*7c30*/  SYNCS.ARRIVE.TRANS64.RED.A1T0 RZ, [UR8], RZ ;  /* 0x000000ffffff79a7 */ /* 0x000fe20008100408 */
[----:B------:R-:W-:Y:S05]  /*7c40*/  @!P2 BRA `(.L_x_123) ;  /* 0x000000000004a947 */ /* 0x000fea0003800000 */
[----:B------:R-:W-:Y:S01]  /*7c50*/  BPT.TRAP 0x1 ;  /* 0x000000040000795c */ /* 0x000fe20000300000 */
.L_x_123:
[----:B------:R-:W5:Y:S02]  /*7c60*/  SYNCS.PHASECHK.TRANS64.TRYWAIT P1, [UR5+0x384e0], R2 ;  /* 0x0384e002ff0075a7 */ /* 0x000f640008020145 */
[----:B-----5:R-:W-:Y:S05]  /*7c70*/  @!P1 BRA `(.L_x_124) ;  /* 0x0000004c00609947 */ /* 0x020fea0003800000 */
.L_x_233:
        /* <DEDUP_REMOVED lines=14> */
[----:B-1----:R-:W-:Y:S05]  /*7d60*/  @!P2 BRA `(.L_x_127) ;  /* 0x000000000004a947 */ /* 0x002fea0003800000 */
[----:B------:R-:W-:Y:S01]  /*7d70*/  BPT.TRAP 0x1 ;  /* 0x000000040000795c */ /* 0x000fe20000300000 */
.L_x_127:
[----:B--234-:R-:W1:Y:S02]  /*7d80*/  LDC R3, c[0x0][0x828] ;  /* 0x00020a00ff037b82 */ /* 0x01ce640000000800 */
[----:B-1----:R1:W-:Y:S02]  /*7d90*/  SYNCS.ARRIVE.TRANS64.RED.A0TR RZ, [UR5+0x384c0], R3 ;  /* 0x0384c003ffff79a7 */ /* 0x0023e40008300405 */
.L_x_126:
[----:B------:R-:W-:Y:S05]  /*7da0*/  BSYNC B0 ;  /* 0x0000000000007941 */ /* 0x000fea0003800000 */
.L_x_125:
[----:B------:R-:W-:Y:S05]  /*7db0*/  @!P2 BRA `(.L_x_128) ;  /* 0x000000000004a947 */ /* 0x000fea0003800000 */
[----:B------:R-:W-:Y:S01]  /*7dc0*/  BPT.TRAP 0x1 ;  /* 0x000000040000795c */ /* 0x000fe20000300000 */
.L_x_128:
[----:B------:R-:W-:-:S04]  /*7dd0*/  UIADD3 UR8, UR5, 0x384c0, URZ ;  /* 0x000384c005087890 */ /* 0x000fc8000fffe03f */
[----:B------:R-:W-:-:S09]  /*7de0*/  UPRMT UR8, UR41, 0x654, UR8 ;  /* 0x0000065429087896 */ /* 0x000fd20008000008 */
[----:B------:R-:W-:Y:S01]  /*7df0*/  SYNCS.ARRIVE.TRANS64.RED.A1T0 RZ, [UR8], RZ ;  /* 0x000000ffffff79a7 */ /* 0x000fe20008100408 */
[----:B------:R-:W-:Y:S05]  /*7e00*/  @!P2 BRA `(.L_x_129) ;  /* 0x000000000004a947 */ /* 0x000fea0003800000 */
[----:B------:R-:W-:Y:S01]  /*7e10*/  BPT.TRAP 0x1 ;  /* 0x000000040000795c */ /* 0x000fe20000300000 */
.L_x_129:
[----:B------:R-:W5:Y:S02]  /*7e20*/  SYNCS.PHASECHK.TRANS64.TRYWAIT P1, [UR5+0x384e8], R2 ;  /* 0x0384e802ff0075a7 */ /* 0x000f640008020145 */
[----:B-----5:R-:W-:Y:S05]  /*7e30*/  @!P1 BRA `(.L_x_130) ;  /* 0x0000004c00089947 */ /* 0x020fea0003800000 */
.L_x_234:
        /* <DEDUP_REMOVED lines=16> */
.L_x_133:
[----:B--2---:R-:W1:Y:S02]  /*7f40*/  LDC R2, c[0x0][0x828] ;  /* 0x00020a00ff027b82 */ /* 0x004e640000000800 */
[----:B-1----:R1:W-:Y:S02]  /*7f50*/  SYNCS.ARRIVE.TRANS64.RED.A0TR RZ, [UR5+0x384c8], R2 ;  /* 0x0384c802ffff79a7 */ /* 0x0023e40008300405 */
.L_x_132:
[----:B------:R-:W-:Y:S05]  /*7f60*/  BSYNC B0 ;  /* 0x0000000000007941 */ /* 0x000fea0003800000 */
.L_x_131:
[----:B------:R-:W-:Y:S05]  /*7f70*/  @!P2 BRA `(.L_x_134) ;  /* 0x000000000004a947 */ /* 0x000fea0003800000 */
[----:B------:R-:W-:Y:S01]  /*7f80*/  BPT.TRAP 0x1 ;  /* 0x000000040000795c */ /* 0x000fe20000300000 */
.L_x_134:
[----:B-1----:R-:W-:Y:S01]  /*7f90*/  ISETP.NE.AND P0, PT, R7, RZ, PT ;  /* 0x000000ff0700720c */ /* 0x002fe20003f05270 */
[----:B------:R-:W-:Y:S01]  /*7fa0*/  UIADD3 UR8, UR5, 0x384c8, URZ ;  /* 0x000384c805087890 */ /* 0x000fe2000fffe03f */
[CC--:B------:R-:W-:Y:S02]  /*7fb0*/  ISETP.NE.AND P3, PT, R18.reuse, R6.reuse, PT ;  /* 0x000000061200720c */ /* 0x0c0fe40003f65270 */
[----:B------:R-:W-:Y:S01]  /*7fc0*/  ISETP.EQ.OR P0, PT, R18, R6, !P0 ;  /* 0x000000061200720c */ /* 0x000fe20004702670 */
[----:B------:R-:W-:Y:S01]  /*7fd0*/  UPRMT UR8, UR41, 0x654, UR8 ;  /* 0x0000065429087896 */ /* 0x000fe20008000008 */
[----:B------:R-:W-:-:S08]  /*7fe0*/  LOP3.LUT R0, R0, 0x1, RZ, 0x3c, !PT ;  /* 0x0000000100007812 */ /* 0x000fd000078e3cff */
[----:B------:R-:W-:Y:S03]  /*7ff0*/  SYNCS.ARRIVE.TRANS64.RED.A1T0 RZ, [UR8], RZ ;  /* 0x000000ffffff79a7 */ /* 0x000fe60008100408 */
[----:B------:R-:W-:Y:S05]  /*8000*/  @P0 BRA `(.L_x_135) ;  /* 0x0000000400040947 */ /* 0x000fea0003800000 */
[----:B------:R-:W-:Y:S01]  /*8010*/  ELECT P0, URZ, PT ;  /* 0x00000000003f782f */ /* 0x000fe20003800000 */
[----:B------:R-:W-:-:S12]  /*8020*/  BSSY B0, `(.L_x_136) ;  /* 0x0000032000007945 */ /* 0x000fd80003800000 */
[----:B------:R-:W-:Y:S05]  /*8030*/  @!P0 BRA `(.L_x_137) ;  /* 0x0000000000c08947 */ /* 0x000fea0003800000 */
[----:B--234-:R-:W1:Y:S08]  /*8040*/  LDC.64 R2, c[0x0][0x290] ;  /* 0x0000a400ff027b82 */ /* 0x01ce700000000a00 */
[----:B------:R-:W2:Y:S08]  /*8050*/  LDC.64 R14, c[0x0][0x808] ;  /* 0x00020200ff0e7b82 */ /* 0x000eb00000000a00 */
[----:B------:R-:W3:Y:S01]  /*8060*/  LDC.64 R16, c[0x0][0x810] ;  /* 0x00020400ff107b82 */ /* 0x000ee20000000a00 */
[----:B-1----:R-:W-:-:S05]  /*8070*/  IMAD.WIDE R2, R6, 0xc, R2 ;  /* 0x0000000c06027825 */ /* 0x002fca00078e0202 */
[----:B------:R1:W5:Y:S04]  /*8080*/  LDG.E R10, desc[UR56][R2.64] ;  /* 0x00000038020a7981 */ /* 0x000368000c1e1900 */
[----:B------:R1:W5:Y:S01]  /*8090*/  LDG.E R13, desc[UR56][R2.64+0x4] ;  /* 0x00000438020d7981 */ /* 0x000362000c1e1900 */
[----:B--2---:R-:W-:Y:S02]  /*80a0*/  ISETP.NE.U32.AND P0, PT, R14, RZ, PT ;  /* 0x000000ff0e00720c */ /* 0x004fe40003f05070 */
[----:B------:R-:W-:Y:S02]  /*80b0*/  SHF.R.S32.HI R8, RZ, 0x1f, R6 ;  /* 0x0000001fff087819 */ /* 0x000fe40000011406 */
[----:B------:R-:W-:Y:S02]  /*80c0*/  ISETP.NE.AND.EX P0, PT, R15, RZ, PT, P0 ;  /* 0x000000ff0f00720c */ /* 0x000fe40003f05300 */
[----:B---3--:R-:W-:-:S04]  /*80d0*/  ISETP.NE.U32.AND P1, PT, R16, RZ, PT ;  /* 0x000000ff1000720c */ /* 0x008fc80003f25070 */
[----:B------:R-:W-:-:S07]  /*80e0*/  ISETP.NE.AND.EX P1, PT, R17, RZ, PT, P1 ;  /* 0x000000ff1100720c */ /* 0x000fce0003f25310 */
[----:B-1----:R-:W-:Y:S06]  /*80f0*/  @!P0 BRA `(.L_x_138) ;  /* 0x0000000000108947 */ /* 0x002fec0003800000 */
[----:B------:R-:W-:-:S04]  /*8100*/  LEA R2, P0, R6, R14, 0x3 ;  /* 0x0000000e06027211 */ /* 0x000fc800078018ff */
[----:B------:R-:W-:-:S06]  /*8110*/  LEA.HI.X R3, R6, R15, R8, 0x3, P0 ;  /* 0x0000000f06037211 */ /* 0x000fcc00000f1c08 */
[----:B------:R-:W2:Y:S04]  /*8120*/  LDG.E.64 R2, desc[UR56][R2.64] ;  /* 0x0000003802027981 */ /* 0x000ea8000c1e1b00 */
[----:B--2---:R1:W-:Y:S02]  /*8130*/  STS.64 [UR24], R2 ;  /* 0x00000002ff007988 */ /* 0x0043e40008000a18 */
.L_x_138:
[----:B------:R-:W-:Y:S05]  /*8140*/  @!P1 BRA `(.L_x_137) ;  /* 0x00000000007c9947 */ /* 0x000fea0003800000 */
[----:B-1----:R-:W-:-:S04]  /*8150*/  LEA R2, P0, R6, R16, 0x3 ;  /* 0x0000001006027211 */ /* 0x002fc800078018ff */
[----:B------:R-:W-:Y:S02]  /*8160*/  LEA.HI.X R3, R6, R17, R8, 0x3, P0 ;  /* 0x0000001106037211 */ /* 0x000fe400000f1c08 */
[----:B------:R-:W1:Y:S04]  /*8170*/  LDS R8, [UR24+0x1c] ;  /* 0x00001c18ff087984 */ /* 0x000e680008000800 */
[----:B------:R-:W2:Y:S01]  /*8180*/  LDG.E.64 R2, desc[UR56][R2.64] ;  /* 0x0000003802027981 */ /* 0x000ea2000c1e1b00 */
        /* <DEDUP_REMOVED lines=13> */
[----:B------:R1:W-:Y:S04]  /*8260*/  STS [UR24+0x1c], R8 ;  /* 0x00001c08ff007988 */ /* 0x0003e80008000818 */
[----:B------:R-:W2:Y:S01]  /*8270*/  LDS R11, [UR24+0x1c] ;  /* 0x00001c18ff0b7984 */ /* 0x000ea20008000800 */
[----:B-1---5:R-:W-:Y:S01]  /*8280*/  VIADD R8, R10, 0xffffffff ;  /* 0xffffffff0a087836 */ /* 0x022fe20000000000 */
[----:B--2---:R-:W-:-:S05]  /*8290*/  LOP3.LUT R11, R11, 0xf0, RZ, 0xb8, !PT ;  /* 0x000000f00b0b7812 */ /* 0x004fca00078eb8ff */
[----:B------:R1:W-:Y:S04]  /*82a0*/  STS [UR24+0x1c], R11 ;  /* 0x00001c0bff007988 */ /* 0x0003e80008000818 */
[----:B------:R-:W2:Y:S01]  /*82b0*/  LDS R9, [UR24+0x1c] ;  /* 0x00001c18ff097984 */ /* 0x000ea20008000800 */
[----:B-1----:R-:W-:Y:S02]  /*82c0*/  CS2R R10, SRZ ;  /* 0x00000000000a7805 */ /* 0x002fe4000001ff00 */
[----:B--2---:R-:W-:Y:S01]  /*82d0*/  LOP3.LUT R17, R9, 0xf00, RZ, 0xb8, !PT ;  /* 0x00000f0009117812 */ /* 0x004fe200078eb8ff */
[----:B------:R-:W-:-:S04]  /*82e0*/  VIADD R9, R13, 0xffffffff ;  /* 0xffffffff0d097836 */ /* 0x000fc80000000000 */
[----:B------:R-:W-:Y:S04]  /*82f0*/  STS.64 [UR24+0x18], R16 ;  /* 0x00001810ff007988 */ /* 0x000fe80008000a18 */
[----:B------:R-:W1:Y:S04]  /*8300*/  LDS R15, [UR24+0x1c] ;  /* 0x00001c18ff0f7984 */ /* 0x000e680008000800 */
[----:B------:R2:W-:Y:S01]  /*8310*/  STS.128 [UR24+0x20], R8 ;  /* 0x00002008ff007988 */ /* 0x0005e20008000c18 */
[----:B-1----:R-:W-:-:S05]  /*8320*/  LOP3.LUT R2, R15, 0xf000, RZ, 0xb8, !PT ;  /* 0x0000f0000f027812 */ /* 0x002fca00078eb8ff */
[----:B------:R2:W-:Y:S02]  /*8330*/  STS [UR24+0x1c], R2 ;  /* 0x00001c02ff007988 */ /* 0x0005e40008000818 */
.L_x_137:
[----:B------:R-:W-:Y:S05]  /*8340*/  BSYNC B0 ;  /* 0x0000000000007941 */ /* 0x000fea0003800000 */
.L_x_136:
[----:B-12---:R-:W1:Y:S01]  /*8350*/  S2R R2, SR_LANEID ;  /* 0x0000000000027919 */ /* 0x006e620000000000 */
[----:B------:R-:W-:Y:S01]  /*8360*/  NOP ;  /* 0x0000000000007918 */ /* 0x000fe20000000000 */
[----:B------:R-:W-:Y:S01]  /*8370*/  ELECT P0, URZ, PT ;  /* 0x00000000003f782f */ /* 0x000fe20003800000 */
[----:B------:R-:W-:Y:S01]  /*8380*/  BSSY B0, `(.L_x_139) ;  /* 0x0000008000007945 */ /* 0x000fe20003800000 */
[----:B-1----:R-:W-:-:S05]  /*8390*/  IMAD.SHL.U32 R8, R2, 0x4, RZ ;  /* 0x0000000402087824 */ /* 0x002fca00078e00ff */
[----:B------:R1:W2:Y:S01]  /*83a0*/  LDS R9, [R8+UR24] ;  /* 0x0000001808097984 */ /* 0x0002a20008000800 */
[----:B------:R-:W-:-:S05]  /*83b0*/  IADD3 R2, P1, R8, UR6, RZ ;  /* 0x0000000608027c10 */ /* 0x000fca000ff3e0ff */
[----:B---34-:R-:W-:Y:S01]  /*83c0*/  IMAD.X R3, RZ, RZ, UR7, P1 ;  /* 0x00000007ff037e24 */ /* 0x018fe200088e06ff */
[----:B------:R-:W-:Y:S07]  /*83d0*/  @!P0 BRA `(.L_x_140) ;  /* 0x0000000000088947 */ /* 0x000fee0003800000 */
[----:B------:R0:W-:Y:S01]  /*83e0*/  UTMACMDFLUSH ;  /* 0x00000000000079b7 */ /* 0x0001e20000000000 */
[----:B------:R-:W-:-:S04]  /*83f0*/  DEPBAR.LE SB0, 0x0 ;  /* 0x000080000000791a */ /* 0x000fc80000000000 */
.L_x_140:
[----:B------:R-:W-:Y:S05]  /*8400*/  BSYNC B0 ;  /* 0x0000000000007941 */ /* 0x000fea0003800000 */
.L_x_139:
[----:B--2---:R2:W5:Y:S02]  /*8410*/  ATOMG.E.EXCH.STRONG.GPU PT, RZ, [R2], R9 ;  /* 0x0000000902ff73a8 */ /* 0x00456400041ee100 */
.L_x_135:
[----:B------:R-:W-:Y:S01]  /*8420*/  UIADD3 UR4, UR4, 0x1, URZ ;  /* 0x0000000104047890 */ /* 0x000fe2000fffe03f */
[----:B------:R-:W-:Y:S01]  /*8430*/  ISETP.NE.AND P0, PT, R7, RZ, PT ;  /* 0x000000ff0700720c */ /* 0x000fe20003f05270 */
[----:B------:R-:W-:Y:S01]  /*8440*/  IMAD.MOV.U32 R16, RZ, RZ, R4 ;  /* 0x000000ffff107224 */ /* 0x000fe200078e0004 */
[----:B--2---:R-:W-:Y:S01]  /*8450*/  SEL R2, RZ, 0x1, !P3 ;  /* 0x00000001ff027807 */ /* 0x004fe20005800000 */
[----:B------:R-:W-:Y:S01]  /*8460*/  UISETP.NE.AND UP0, UPT, UR4, 0x8, UPT ;  /* 0x000000080400788c */ /* 0x000fe2000bf05270 */
[----:B------:R-:W-:Y:S02]  /*8470*/  IMAD.MOV.U32 R17, RZ, RZ, R5 ;  /* 0x000000ffff117224 */ /* 0x000fe400078e0005 */
[----:B------:R-:W-:Y:S01]  /*8480*/  IMAD.MOV.U32 R18, RZ, RZ, R6 ;  /* 0x000000ffff127224 */ /* 0x000fe200078e0006 */
[----:B------:R-:W-:Y:S02]  /*8490*/  USEL UR8, URZ, 0x1, UP0 ;  /* 0x000000013f087887 */ /* 0x000fe40008000000 */
[----:B------:R-:W-:-:S04]  /*84a0*/  USEL UR4, UR4, URZ, UP0 ;  /* 0x0000003f04047287 */ /* 0x000fc80008000000 */
[----:B------:R-:W-:Y:S01]  /*84b0*/  LOP3.LUT R12, R12, UR8, RZ, 0x3c, !PT ;  /* 0x000000080c0c7c12 */ /* 0x000fe2000f8e3cff */
[----:B------:R-:W-:Y:S07]  /*84c0*/  @P0 BRA `(.L_x_141) ;  /* 0xfffffff000300947 */ /* 0x000fee000383ffff */
[----:B-----5:R-:W-:Y:S01]  /*84d0*/  ELECT P0, URZ, PT ;  /* 0x00000000003f782f */ /* 0x020fe20003800000 */
[----:B------:R-:W-:-:S12]  /*84e0*/  BSSY B0, `(.L_x_142) ;  /* 0x0000017000007945 */ /* 0x000fd80003800000 */
[----:B------:R-:W-:Y:S05]  /*84f0*/  @!P0 BRA `(.L_x_143) ;  /* 0x0000000000548947 */ /* 0x000fea0003800000 */
[----:B------:R-:W-:Y:S05]  /*8500*/  @!P2 BRA `(.L_x_144) ;  /* 0x000000000004a947 */ /* 0x000fea0003800000 */
[----:B------:R-:W-:Y:S01]  /*8510*/  BPT.TRAP 0x1 ;  /* 0x000000040000795c */ /* 0x000fe20000300000 */
.L_x_144:
[----:B------:R-:W-:-:S04]  /*8520*/  SHF.L.U32 R2, R0, 0x1f, RZ ;  /* 0x0000001f00027819 */ /* 0x000fc800000006ff */
[----:B------:R-:W2:Y:S02]  /*8530*/  SYNCS.PHASECHK.TRANS64.TRYWAIT P0, [UR5+0x384d0], R2 ;  /* 0x0384d002ff0075a7 */ /* 0x000ea40008000145 */
[----:B--2---:R-:W-:Y:S05]  /*8540*/  @!P0 BRA `(.L_x_145) ;  /* 0x00000044005c8947 */ /* 0x004fea0003800000 */
.L_x_235:
[----:B------:R-:W-:Y:S05]  /*8550*/  @!P2 BRA `(.L_x_146) ;  /* 0x000000000004a947 */ /* 0x000fea0003800000 */
[----:B------:R-:W-:Y:S01]  /*8560*/  BPT.TRAP 0x1 ;  /* 0x000000040000795c */ /* 0x000fe20000300000 */
.L_x_146:
[----:B------:R-:W5:Y:S02]  /*8570*/  SYNCS.PHASECHK.TRANS64.TRYWAIT P0, [UR5+0x384d8], R2 ;  /* 0x0384d802ff0075a7 */ /* 0x000f640008000145 */
[----:B-----5:R-:W-:Y:S05]  /*8580*/  @!P0 BRA `(.L_x_147) ;  /* 0x0000004400648947 */ /* 0x020fea0003800000 */
.L_x_236:
[----:B------:R-:W-:Y:S05]  /*8590*/  @!P2 BRA `(.L_x_148) ;  /* 0x000000000004a947 */ /* 0x000fea0003800000 */
[----:B------:R-:W-:Y:S01]  /*85a0*/  BPT.TRAP 0x1 ;  /* 0x000000040000795c */ /* 0x000fe20000300000 */
.L_x_148:
[----:B------:R-:W5:Y:S02]  /*85b0*/  SYNCS.PHASECHK.TRANS64.TRYWAIT P0, [UR5+0x384e0], R2 ;  /* 0x0384e002ff0075a7 */ /* 0x000f640008000145 */
[----:B-----5:R-:W-:Y:S05]  /*85c0*/  @!P0 BRA `(.L_x_149) ;  /* 0x00000044006c8947 */ /* 0x020fea0003800000 */
.L_x_237:
[----:B------:R-:W-:Y:S05]  /*85d0*/  @!P2 BRA `(.L_x_150) ;  /* 0x000000000004a947 */ /* 0x000fea0003800000 */
[----:B------:R-:W-:Y:S01]  /*85e0*/  BPT.TRAP 0x1 ;  /* 0x000000040000795c */ /* 0x000fe20000300000 */
.L_x_150:
[----:B--2---:R-:W-:Y:S01]  /*85f0*/  SHF.L.U32 R2, R0, 0x1f, RZ ;  /* 0x0000001f00027819 */ /* 0x004fe200000006ff */
[----:B---34-:R-:W-:-:S04]  /*8600*/  IMAD.U32 R3, RZ, RZ, UR5 ;  /* 0x00000005ff037e24 */ /* 0x018fc8000f8e00ff */
[----:B------:R2:W3:Y:S03]  /*8610*/  SYNCS.PHASECHK.TRANS64.TRYWAIT P0, [R3+URZ+0x384e8], R2 ;  /* 0x0384e802030075a7 */ /* 0x0004e6000800017f */
[----:B---3--:R-:W-:Y:S05]  /*8620*/  @!P0 NANOSLEEP.SYNCS 0x989680 ;  /* 0x009896800000895d */ /* 0x008fea0003900000 */
[----:B------:R-:W3:Y:S02]  /*8630*/  @!P0 SYNCS.PHASECHK.TRANS64 P0, [R3+URZ+0x384e8], R2 ;  /* 0x0384e802030085a7 */ /* 0x000ee4000800007f */
[----:B---3--:R-:W-:Y:S05]  /*8640*/  @!P0 BRA `(.L_x_150) ;  /* 0xfffffffc00e88947 */ /* 0x008fea000383ffff */
.L_x_143:
[----:B------:R-:W-:Y:S05]  /*8650*/  BSYNC B0 ;  /* 0x0000000000007941 */ /* 0x000fea0003800000 */
.L_x_142:
[----:B------:R-:W-:Y:S05]  /*8660*/  EXIT ;  /* 0x000000000000794d */ /* 0x000fea0003800000 */
.L_x_96:
[----:B------:R-:W1:Y:S01]  /*8670*/  S2UR UR4, SR_CTAID.Y ;  /* 0x00000000000479c3 */ /* 0x000e620000002600 */
[----:B------:R-:W3:Y:S01]  /*8680*/  S2R R32, SR_LANEID ;  /* 0x0000000000207919 */ /* 0x000ee20000000000 */
[----:B------:R-:W-:Y:S01]  /*8690*/  ELECT P0, URZ, PT ;  /* 0x00000000003f782f */ /* 0x000fe20003800000 */
[----:B------:R-:W-:Y:S01]  /*86a0*/  BSSY B0, `(.L_x_151) ;  /* 0x0000037000007945 */ /* 0x000fe20003800000 */
[----:B------:R-:W-:Y:S01]  /*86b0*/  ULDC.64 UR12, c[0x0][0x508] ;  /* 0x00014200000c7ab9 */ /* 0x000fe20000000a00 */
[----:B-1----:R-:W-:-:S04]  /*86c0*/  UIMAD UR4, UR4, UR39, UR40 ;  /* 0x00000027040472a4 */ /* 0x002fc8000f8e0228 */
[----:B------:R-:W-:-:S06]  /*86d0*/  UIMAD.WIDE UR12, UR4, 0x80, UR12 ;  /* 0x00000080040c78a5 */ /* 0x000fcc000f8e020c */
[----:B------:R-:W-:Y:S06]  /*86e0*/  @!P0 BRA `(.L_x_152) ;  /* 0x0000000000c88947 */ /* 0x000fec0003800000 */
[----:B------:R-:W1:Y:S01]  /*86f0*/  LDC.64 R20, c[0x0][0x300] ;  /* 0x0000c000ff147b82 */ /* 0x000e620000000a00 */
[----:B------:R-:W-:Y:S02]  /*8700*/  UMOV UR4, 0x400 ;  /* 0x0000040000047882 */ /* 0x000fe40000000000 */
[----:B--2---:R-:W-:-:S05]  /*8710*/  ULEA UR4, UR41, UR4, 0x18 ;  /* 0x0000000429047291 */ /* 0x004fca000f8ec03f */
[----:B------:R-:W1:Y:S08]  /*8720*/  LDC.64 R22, c[0x0][0x308] ;  /* 0x0000c200ff167b82 */ /* 0x000e700000000a00 */
[----:B------:R-:W2:Y:S08]  /*8730*/  LDC.64 R12, c[0x0][0x310] ;  /* 0x0000c400ff0c7b82 */ /* 0x000eb00000000a00 */
[----:B------:R-:W2:Y:S08]  /*8740*/  LDC.64 R14, c[0x0][0x318] ;  /* 0x0000c600ff0e7b82 */ /* 0x000eb00000000a00 */
[----:B------:R-:W4:Y:S01]  /*8750*/  LDC.64 R8, c[0x0][0x320] ;  /* 0x0000c800ff087b82 */ /* 0x000f220000000a00 */
[----:B-1----:R1:W-:Y:S07]  /*8760*/  STS.128 [UR4+0x38580], R20 ;  /* 0x03858014ff007988 */ /* 0x0023ee0008000c04 */
[----:B------:R-:W4:Y:S08]  /*8770*/  LDC.64 R10, c[0x0][0x328] ;  /* 0x0000ca00ff0a7b82 */ /* 0x000f300000000a00 */
[----:B------:R-:W5:Y:S01]  /*8780*/  LDC.64 R4, c[0x0][0x330] ;  /* 0x0000cc00ff047b82 */ /* 0x000f620000000a00 */
[----:B--2---:R2:W-:Y:S07]  /*8790*/  STS.128 [UR4+0x38590], R12 ;  /* 0x0385900cff007988 */ /* 0x0045ee0008000c04 */
[----:B------:R-:W5:Y:S01]  /*87a0*/  LDC.64 R6, c[0x0][0x338] ;  /* 0x0000ce00ff067b82 */ /* 0x000f620000000a00 */
[----:B----4-:R4:W-:Y:S07]  /*87b0*/  STS.128 [UR4+0x385a0], R8 ;  /* 0x0385a008ff007988 */ /* 0x0109ee0008000c04 */
[----:B------:R-:W3:Y:S08]  /*87c0*/  LDC.64 R28, c[0x0][0x340] ;  /* 0x0000d000ff1c7b82 */ /* 0x000ef00000000a00 */
[----:B------:R-:W3:Y:S01]  /*87d0*/  LDC.64 R30, c[0x0][0x348] ;  /* 0x0000d200ff1e7b82 */ /* 0x000ee20000000a00 */
[----:B-----5:R5:W-:Y:S07]  /*87e0*/  STS.128 [UR4+0x385b0], R4 ;  /* 0x0385b004ff007988 */ /* 0x020bee0008000c04 */
[----:B------:R-:W4:Y:S08]  /*87f0*/  LDC.64 R24, c[0x0][0x350] ;  /* 0x0000d400ff187b82 */ /* 0x000f300000000a00 */
[----:B------:R-:W4:Y:S08]  /*8800*/  LDC.64 R26, c[0x0][0x358] ;  /* 0x0000d600ff1a7b82 */ /* 0x000f300000000a00 */
[----:B-1----:R-:W1:Y:S01]  /*8810*/  LDC.64 R20, c[0x0][0x360] ;  /* 0x0000d800ff147b82 */ /* 0x002e620000000a00 */
[----:B---3--:R3:W-:Y:S07]  /*8820*/  STS.128 [UR4+0x385c0], R28 ;  /* 0x0385c01cff007988 */ /* 0x0087ee0008000c04 */
[----:B------:R-:W1:Y:S08]  /*8830*/  LDC.64 R22, c[0x0][0x368] ;  /* 0x0000da00ff167b82 */ /* 0x000e700000000a00 */
[----:B--2---:R-:W2:Y:S01]  /*8840*/  LDC.64 R12, c[0x0][0x370] ;  /* 0x0000dc00ff0c7b82 */ /* 0x004ea20000000a00 */
[----:B----4-:R4:W-:Y:S07]  /*8850*/  STS.128 [UR4+0x385d0], R24 ;  /* 0x0385d018ff007988 */ /* 0x0109ee0008000c04 */
[----:B------:R-:W2:Y:S08]  /*8860*/  LDC.64 R14, c[0x0][0x378] ;  /* 0x0000de00ff0e7b82 */ /* 0x000eb00000000a00 */
[----:B------:R-:W3:Y:S01]  /*8870*/  LDC.64 R8, c[0x0][0x400] ;  /* 0x00010000ff087b82 */ /* 0x000ee20000000a00 */
[----:B-1----:R1:W-:Y:S07]  /*8880*/  STS.128 [UR4+0x385e0], R20 ;  /* 0x0385e014ff007988 */ /* 0x0023ee0008000c04 */
[----:B------:R-:W3:Y:S08]  /*8890*/  LDC.64 R10, c[0x0][0x408] ;  /* 0x00010200ff0a7b82 */ /* 0x000ef00000000a00 */
[----:B-----5:R-:W5:Y:S01]  /*88a0*/  LDC.64 R4, c[0x0][0x410] ;  /* 0x00010400ff047b82 */ /* 0x020f620000000a00 */
[----:B--2---:R2:W-:Y:S07]  /*88b0*/  STS.128 [UR4+0x385f0], R12 ;  /* 0x0385f00cff007988 */ /* 0x0045ee0008000c04 */
[----:B------:R-:W5:Y:S01]  /*88c0*/  LDC.64 R6, c[0x0][0x418] ;  /* 0x00010600ff067b82 */ /* 0x000f620000000a00 */
[----:B---3--:R3:W-:Y:S07]  /*88d0*/  STS.128 [UR4+0x38600], R8 ;  /* 0x03860008ff007988 */ /* 0x0087ee0008000c04 */
[----:B------:R-:W2:Y:S08]  /*88e0*/  LDC.64 R28, c[0x0][0x420] ;  /* 0x00010800ff1c7b82 */ /* 0x000eb00000000a00 */
[----:B------:R-:W2:Y:S01]  /*88f0*/  LDC.64 R30, c[0x0][0x428] ;  /* 0x00010a00ff1e7b82 */ /* 0x000ea20000000a00 */
[----:B-----5:R5:W-:Y:S07]  /*8900*/  STS.128 [UR4+0x38610], R4 ;  /* 0x03861004ff007988 */ /* 0x020bee0008000c04 */
[----:B----4-:R-:W4:Y:S08]  /*8910*/  LDC.64 R24, c[0x0][0x430] ;  /* 0x00010c00ff187b82 */ /* 0x010f300000000a00 */
[----:B------:R-:W4:Y:S08]  /*8920*/  LDC.64 R26, c[0x0][0x438] ;  /* 0x00010e00ff1a7b82 */ /* 0x000f300000000a00 */
[----:B-1----:R-:W1:Y:S01]  /*8930*/  LDC.64 R20, c[0x0][0x440] ;  /* 0x00011000ff147b82 */ /* 0x002e620000000a00 */
[----:B--2---:R2:W-:Y:S07]  /*8940*/  STS.128 [UR4+0x38620], R28 ;  /* 0x0386201cff007988 */ /* 0x0045ee0008000c04 */
[----:B------:R-:W1:Y:S08]  /*8950*/  LDC.64 R22, c[0x0][0x448] ;  /* 0x00011200ff167b82 */ /* 0x000e700000000a00 */
[----:B------:R-:W2:Y:S01]  /*8960*/  LDC.64 R12, c[0x0][0x450] ;  /* 0x00011400ff0c7b82 */ /* 0x000ea20000000a00 */
[----:B----4-:R4:W-:Y:S07]  /*8970*/  STS.128 [UR4+0x38630], R24 ;  /* 0x03863018ff007988 */ /* 0x0109ee0008000c04 */
[----:B------:R-:W2:Y:S08]  /*8980*/  LDC.64 R14, c[0x0][0x458] ;  /* 0x00011600ff0e7b82 */ /* 0x000eb00000000a00 */
[----:B---3--:R-:W3:Y:S01]  /*8990*/  LDC.64 R8, c[0x0][0x460] ;  /* 0x00011800ff087b82 */ /* 0x008ee20000000a00 */
[----:B-1----:R4:W-:Y:S07]  /*89a0*/  STS.128 [UR4+0x38640], R20 ;  /* 0x03864014ff007988 */ /* 0x0029ee0008000c04 */
[----:B------:R-:W3:Y:S08]  /*89b0*/  LDC.64 R10, c[0x0][0x468] ;  /* 0x00011a00ff0a7b82 */ /* 0x000ef00000000a00 */
[----:B-----5:R-:W1:Y:S01]  /*89c0*/  LDC.64 R4, c[0x0][0x470] ;  /* 0x00011c00ff047b82 */ /* 0x020e620000000a00 */
[----:B--2---:R4:W-:Y:S07]  /*89d0*/  STS.128 [UR4+0x38650], R12 ;  /* 0x0386500cff007988 */ /* 0x0049ee0008000c04 */
[----:B------:R-:W1:Y:S01]  /*89e0*/  LDC.64 R6, c[0x0][0x478] ;  /* 0x00011e00ff067b82 */ /* 0x000e620000000a00 */
[----:B---3--:R4:W-:Y:S04]  /*89f0*/  STS.128 [UR4+0x38660], R8 ;  /* 0x03866008ff007988 */ /* 0x0089e80008000c04 */
[----:B-1----:R4:W-:Y:S02]  /*8a00*/  STS.128 [UR4+0x38670], R4 ;  /* 0x03867004ff007988 */ /* 0x0029e40008000c04 */
.L_x_152:
[----:B--2---:R-:W-:Y:S05]  /*8a10*/  BSYNC B0 ;  /* 0x0000000000007941 */ /* 0x004fea0003800000 */
.L_x_151:
[----:B------:R-:W-:Y:S01]  /*8a20*/  ELECT P0, URZ, PT ;  /* 0x00000000003f782f */ /* 0x000fe20003800000 */
[----:B------:R-:W-:Y:S01]  /*8a30*/  NOP ;  /* 0x0000000000007918 */ /* 0x000fe20000000000 */
[----:B------:R-:W-:Y:S11]  /*8a40*/  BSSY B0, `(.L_x_153) ;  /* 0x0000050000007945 */ /* 0x000ff60003800000 */
[----:B------:R-:W-:Y:S05]  /*8a50*/  @!P0 BRA `(.L_x_154) ;  /* 0x0000000400388947 */ /* 0x000fea0003800000 */
[C---:B----4-:R-:W-:Y:S01]  /*8a60*/  IMAD.SHL.U32 R12, R18.reuse, 0x8, RZ ;  /* 0x00000008120c7824 */ /* 0x050fe200078e00ff */
[----:B------:R-:W-:Y:S01]  /*8a70*/  ULDC.64 UR4, c[0x0][0x518] ;  /* 0x0001460000047ab9 */ /* 0x000fe20000000a00 */
[----:B------:R-:W-:Y:S01]  /*8a80*/  ULDC.64 UR6, c[0x0][0x528] ;  /* 0x00014a0000067ab9 */ /* 0x000fe20000000a00 */
[----:B------:R-:W-:Y:S02]  /*8a90*/  SHF.L.U64.HI R3, R18, 0x3, R3 ;  /* 0x0000000312037819 */ /* 0x000fe40000010203 */
[C---:B------:R-:W-:Y:S02]  /*8aa0*/  IADD3 R10, P0, R12.reuse, UR4, RZ ;  /* 0x000000040c0a7c10 */ /* 0x040fe4000ff1e0ff */
[----:B------:R-:W-:Y:S02]  /*8ab0*/  IADD3 R8, P1, R12, UR6, RZ ;  /* 0x000000060c087c10 */ /* 0x000fe4000ff3e0ff */
[C---:B------:R-:W-:Y:S01]  /*8ac0*/  IADD3.X R11, R3.reuse, UR5, RZ, P0, !PT ;  /* 0x00000005030b7c10 */ /* 0x040fe200087fe4ff */
[----:B------:R-:W-:Y:S01]  /*8ad0*/  ULDC.64 UR4, c[0x0][0x510] ;  /* 0x0001440000047ab9 */ /* 0x000fe20000000a00 */
[----:B------:R-:W-:Y:S01]  /*8ae0*/  IADD3.X R9, R3, UR7, RZ, P1, !PT ;  /* 0x0000000703097c10 */ /* 0x000fe20008ffe4ff */
[----:B------:R-:W-:-:S03]  /*8af0*/  ULDC.64 UR6, c[0x0][0x520] ;  /* 0x0001480000067ab9 */ /* 0x000fc60000000a00 */
[----:B------:R-:W2:Y:S04]  /*8b00*/  LDG.E.64 R10, desc[UR56][R10.64] ;  /* 0x000000380a0a7981 */ /* 0x000ea8000c1e1b00 */
[----:B------:R-:W4:Y:S01]  /*8b10*/  LDG.E.64 R8, desc[UR56][R8.64] ;  /* 0x0000003808087981 */ /* 0x000f22000c1e1b00 */
[C---:B------:R-:W-:Y:S02]  /*8b20*/  IADD3 R14, P0, R12.reuse, UR4, RZ ;  /* 0x000000040c0e7c10 */ /* 0x040fe4000ff1e0ff */
[----:B------:R-:W-:Y:S02]  /*8b30*/  IADD3 R12, P1, R12, UR6, RZ ;  /* 0x000000060c0c7c10 */ /* 0x000fe4000ff3e0ff */
[C---:B------:R-:W-:Y:S02]  /*8b40*/  IADD3.X R15, R3.reuse, UR5, RZ, P0, !PT ;  /* 0x00000005030f7c10 */ /* 0x040fe400087fe4ff */
[----:B------:R-:W-:-:S04]  /*8b50*/  IADD3.X R13, R3, UR7, RZ, P1, !PT ;  /* 0x00000007030d7c10 */ /* 0x000fc80008ffe4ff */
[----:B------:R-:W5:Y:S04]  /*8b60*/  LDG.E.64 R14, desc[UR56][R14.64] ;  /* 0x000000380e0e7981 */ /* 0x000f68000c1e1b00 */
[----:B------:R-:W3:Y:S01]  /*8b70*/  LDG.E.64 R12, desc[UR56][R12.64] ;  /* 0x000000380c0c7981 */ /* 0x000ee2000c1e1b00 */
[----:B------:R-:W-:Y:S02]  /*8b80*/  UMOV UR4, 0x400 ;  /* 0x0000040000047882 */ /* 0x000fe40000000000 */
[----:B------:R-:W-:-:S04]  /*8b90*/  ULEA UR4, UR41, UR4, 0x18 ;  /* 0x0000000429047291 */ /* 0x000fc8000f8ec03f */
[----:B------:R-:W-:Y:S02]  /*8ba0*/  UIADD3 UR5, UR4, 0x38580, URZ ;  /* 0x0003858004057890 */ /* 0x000fe4000fffe03f */
[----:B------:R-:W-:-:S03]  /*8bb0*/  UIADD3 UR6, UR4, 0x38600, URZ ;  /* 0x0003860004067890 */ /* 0x000fc6000fffe03f */
[----:B------:R-:W1:Y:S01]  /*8bc0*/  LDS R4, [UR4+0x3859c] ;  /* 0x03859c04ff047984 */ /* 0x000e620008000800 */
[----:B------:R-:W-:Y:S02]  /*8bd0*/  IMAD.U32 R20, RZ, RZ, UR5 ;  /* 0x00000005ff147e24 */ /* 0x000fe4000f8e00ff */
[----:B------:R-:W-:Y:S01]  /*8be0*/  IMAD.U32 R22, RZ, RZ, UR6 ;  /* 0x00000006ff167e24 */ /* 0x000fe2000f8e00ff */
[----:B------:R-:W5:Y:S02]  /*8bf0*/  LDS R5, [UR4+0x3861c] ;  /* 0x03861c04ff057984 */ /* 0x000f640008000800 */
[----:B------:R-:W-:Y:S02]  /*8c00*/  SHF.R.U64 R20, R20, 0x4, RZ ;  /* 0x0000000414147819 */ /* 0x000fe400000012ff */
[----:B------:R-:W-:Y:S01]  /*8c10*/  SHF.R.U64 R22, R22, 0x4, RZ ;  /* 0x0000000416167819 */ /* 0x000fe200000012ff */
[----:B------:R-:W-:Y:S04]  /*8c20*/  STS [UR4+0x385b0], RZ ;  /* 0x0385b0ffff007988 */ /* 0x000fe80008000804 */
[----:B------:R-:W-:Y:S04]  /*8c30*/  STS [UR4+0x38590], R20 ;  /* 0x03859014ff007988 */ /* 0x000fe80008000804 */
[----:B------:R-:W-:Y:S04]  /*8c40*/  STS [UR4+0x38594], R20 ;  /* 0x03859414ff007988 */ /* 0x000fe80008000804 */
[----:B------:R-:W-:Y:S04]  /*8c50*/  STS [UR4+0x38610], R22 ;  /* 0x03861016ff007988 */ /* 0x000fe80008000804 */
[----:B------:R-:W-:Y:S04]  /*8c60*/  STS [UR4+0x38614], R22 ;  /* 0x03861416ff007988 */ /* 0x000fe80008000804 */
[----:B------:R-:W-:Y:S01]  /*8c70*/  STS [UR4+0x38630], RZ ;  /* 0x038630ffff007988 */ /* 0x000fe20008000804 */
[----:B--2---:R-:W-:-:S02]  /*8c80*/  SHF.L.U64.HI R11, R10, 0x1, R11 ;  /* 0x000000010a0b7819 */ /* 0x004fc4000001020b */
[----:B----4-:R-:W-:Y:S02]  /*8c90*/  SHF.L.U64.HI R3, R8, 0x1, R9 ;  /* 0x0000000108037819 */ /* 0x010fe40000010209 */
[----:B------:R-:W-:Y:S02]  /*8ca0*/  LOP3.LUT R11, R11, 0x1fffffff, RZ, 0xc0, !PT ;  /* 0x1fffffff0b0b7812 */ /* 0x000fe400078ec0ff */
[----:B------:R-:W-:Y:S02]  /*8cb0*/  LOP3.LUT R3, R3, 0x1fffffff, RZ, 0xc0, !PT ;  /* 0x1fffffff03037812 */ /* 0x000fe400078ec0ff */
[----:B------:R-:W-:Y:S02]  /*8cc0*/  SHF.R.U32.HI R7, RZ, 0x4, R11 ;  /* 0x00000004ff077819 */ /* 0x000fe4000001160b */
[----:B------:R-:W-:Y:S02]  /*8cd0*/  SHF.R.U32.HI R6, RZ, 0x4, R3 ;  /* 0x00000004ff067819 */ /* 0x000fe40000011603 */
[----:B-1----:R-:W-:Y:S01]  /*8ce0*/  LOP3.LUT R4, R4, 0xf, R7, 0xb8, !PT ;  /* 0x0000000f04047812 */ /* 0x002fe200078eb807 */
[----:B-----5:R-:W-:Y:S01]  /*8cf0*/  STS.64 [UR4+0x38580], R14 ;  /* 0x0385800eff007988 */ /* 0x020fe20008000a04 */
[----:B------:R-:W-:-:S03]  /*8d00*/  LOP3.LUT R6, R5, 0xf, R6, 0xb8, !PT ;  /* 0x0000000f05067812 */ /* 0x000fc600078eb806 */
[----:B------:R1:W-:Y:S04]  /*8d10*/  STS [UR4+0x3859c], R4 ;  /* 0x03859c04ff007988 */ /* 0x0003e80008000804 */
[----:B------:R-:W-:Y:S04]  /*8d20*/  STS [UR4+0x3861c], R6 ;  /* 0x03861c06ff007988 */ /* 0x000fe80008000804 */
[----:B------:R-:W2:Y:S01]  /*8d30*/  LDS R5, [UR4+0x3859c] ;  /* 0x03859c04ff057984 */ /* 0x000ea20008000800 */
[----:B-1----:R-:W-:-:S03]  /*8d40*/  VIADD R4, R19, 0xffffffff ;  /* 0xffffffff13047836 */ /* 0x002fc60000000000 */
[----:B------:R-:W1:Y:S04]  /*8d50*/  LDS R7, [UR4+0x3861c] ;  /* 0x03861c04ff077984 */ /* 0x000e680008000800 */
[----:B---3--:R-:W-:Y:S01]  /*8d60*/  STS.64 [UR4+0x38600], R12 ;  /* 0x0386000cff007988 */ /* 0x008fe20008000a04 */
[----:B--2---:R-:W-:Y:S02]  /*8d70*/  LOP3.LUT R5, R5, 0xf0, RZ, 0xb8, !PT ;  /* 0x000000f005057812 */ /* 0x004fe400078eb8ff */
[----:B-1----:R-:W-:-:S03]  /*8d80*/  LOP3.LUT R7, R7, 0xf0, RZ, 0xb8, !PT ;  /* 0x000000f007077812 */ /* 0x002fc600078eb8ff */
[----:B------:R1:W-:Y:S04]  /*8d90*/  STS [UR4+0x3859c], R5 ;  /* 0x03859c05ff007988 */ /* 0x0003e80008000804 */
[----:B------:R2:W-:Y:S04]  /*8da0*/  STS [UR4+0x3861c], R7 ;  /* 0x03861c07ff007988 */ /* 0x0005e80008000804 */
[----:B------:R-:W3:Y:S01]  /*8db0*/  LDS R21, [UR4+0x3859c] ;  /* 0x03859c04ff157984 */ /* 0x000ee20008000800 */
[----:B-1----:R-:W-:Y:S02]  /*8dc0*/  VIADD R5, R2, 0xffffffff ;  /* 0xffffffff02057836 */ /* 0x002fe40000000000 */
[----:B------:R-:W-:Y:S01]  /*8dd0*/  IMAD.SHL.U32 R2, R10, 0x2, RZ ;  /* 0x000000020a027824 */ /* 0x000fe200078e00ff */
[----:B------:R-:W1:Y:S01]  /*8de0*/  LDS R23, [UR4+0x3861c] ;  /* 0x03861c04ff177984 */ /* 0x000e620008000800 */
[----:B--2---:R-:W-:-:S03]  /*8df0*/  CS2R R6, SRZ ;  /* 0x0000000000067805 */ /* 0x004fc6000001ff00 */
[----:B------:R-:W-:Y:S02]  /*8e00*/  LOP3.LUT R2, R2, 0xfffffffe, RZ, 0xc0, !PT ;  /* 0xfffffffe02027812 */ /* 0x000fe400078ec0ff */
[----:B------:R2:W-:Y:S02]  /*8e10*/  STS.128 [UR4+0x385a0], R4 ;  /* 0x0385a004ff007988 */ /* 0x0005e40008000c04 */
[----:B------:R-:W-:-:S05]  /*8e20*/  SHF.R.U64 R11, R2, 0x4, R11 ;  /* 0x00000004020b7819 */ /* 0x000fca000000120b */
[----:B------:R-:W-:Y:S01]  /*8e30*/  STS [UR4+0x3858c], R11 ;  /* 0x03858c0bff007988 */ /* 0x000fe20008000804 */
[----:B--2---:R-:W-:Y:S02]  /*8e40*/  VIADD R5, R0, 0xffffffff ;  /* 0xffffffff00057836 */ /* 0x004fe40000000000 */
[----:B------:R-:W-:-:S03]  /*8e50*/  IMAD.SHL.U32 R0, R8, 0x2, RZ ;  /* 0x0000000208007824 */ /* 0x000fc600078e00ff */
[----:B------:R-:W-:Y:S02]  /*8e60*/  STS.128 [UR4+0x38620], R4 ;  /* 0x03862004ff007988 */ /* 0x000fe40008000c04 */
[----:B------:R-:W-:-:S04]  /*8e70*/  LOP3.LUT R0, R0, 0xfffffffe, RZ, 0xc0, !PT ;  /* 0xfffffffe00007812 */ /* 0x000fc800078ec0ff */
[----:B------:R-:W-:Y:S02]  /*8e80*/  SHF.R.U64 R3, R0, 0x4, R3 ;  /* 0x0000000400037819 */ /* 0x000fe40000001203 */
[----:B---3--:R-:W-:-:S03]  /*8e90*/  LOP3.LUT R21, R21, 0xf00, RZ, 0xb8, !PT ;  /* 0x00000f0015157812 */ /* 0x008fc600078eb8ff */
[----:B------:R-:W-:Y:S01]  /*8ea0*/  STS [UR4+0x3860c], R3 ;  /* 0x03860c03ff007988 */ /* 0x000fe20008000804 */
[----:B-1----:R-:W-:-:S03]  /*8eb0*/  LOP3.LUT R23, R23, 0xf00, RZ, 0xb8, !PT ;  /* 0x00000f0017177812 */ /* 0x002fc600078eb8ff */
[----:B------:R-:W-:Y:S04]  /*8ec0*/  STS.64 [UR4+0x38598], R20 ;  /* 0x03859814ff007988 */ /* 0x000fe80008000a04 */
[----:B------:R-:W-:Y:S04]  /*8ed0*/  STS.64 [UR4+0x38618], R22 ;  /* 0x03861816ff007988 */ /* 0x000fe80008000a04 */
[----:B------:R-:W1:Y:S04]  /*8ee0*/  LDS R24, [UR4+0x3859c] ;  /* 0x03859c04ff187984 */ /* 0x000e680008000800 */
[----:B------:R-:W2:Y:S01]  /*8ef0*/  LDS R9, [UR4+0x3861c] ;  /* 0x03861c04ff097984 */ /* 0x000ea20008000800 */
[----:B-1----:R-:W-:-:S02]  /*8f00*/  LOP3.LUT R0, R24, 0xf000, RZ, 0xb8, !PT ;  /* 0x0000f00018007812 */ /* 0x002fc400078eb8ff */
[----:B--2---:R-:W-:-:S03]  /*8f10*/  LOP3.LUT R9, R9, 0xf000, RZ, 0xb8, !PT ;  /* 0x0000f00009097812 */ /* 0x004fc600078eb8ff */
[----:B------:R1:W-:Y:S04]  /*8f20*/  STS [UR4+0x3859c], R0 ;  /* 0x03859c00ff007988 */ /* 0x0003e80008000804 */
[----:B------:R1:W-:Y:S02]  /*8f30*/  STS [UR4+0x3861c], R9 ;  /* 0x03861c09ff007988 */ /* 0x0003e40008000804 */
.L_x_154:
[----:B------:R-:W-:Y:S05]  /*8f40*/  BSYNC B0 ;  /* 0x0000000000007941 */ /* 0x000fea0003800000 */
.L_x_153:
[----:B------:R-:W-:Y:S01]  /*8f50*/  ELECT P0, URZ, PT ;  /* 0x00000000003f782f */ /* 0x000fe20003800000 */
[----:B------:R-:W-:Y:S01]  /*8f60*/  NOP ;  /* 0x0000000000007918 */ /* 0x000fe20000000000 */
[----:B------:R-:W-:Y:S11]  /*8f70*/  BSSY B0, `(.L_x_155) ;  /* 0x0000004000007945 */ /* 0x000ff60003800000 */
[----:B------:R-:W-:Y:S05]  /*8f80*/  @!P0 BRA `(.L_x_156) ;  /* 0x0000000000088947 */ /* 0x000fea0003800000 */
[----:B------:R0:W-:Y:S01]  /*8f90*/  UTMACMDFLUSH ;  /* 0x00000000000079b7 */ /* 0x0001e20000000000 */
[----:B------:R-:W-:-:S04]  /*8fa0*/  DEPBAR.LE SB0, 0x0 ;  /* 0x000080000000791a */ /* 0x000fc80000000000 */
.L_x_156:
[----:B------:R-:W-:Y:S05]  /*8fb0*/  BSYNC B0 ;  /* 0x0000000000007941 */ /* 0x000fea0003800000 */
.L_x_155:
[----:B------:R-:W-:Y:S01]  /*8fc0*/  UMOV UR4, 0x400 ;  /* 0x0000040000047882 */ /* 0x000fe20000000000 */
[----:B---3--:R-:W-:Y:S01]  /*8fd0*/  IMAD.SHL.U32 R32, R32, 0x4, RZ ;  /* 0x0000000420207824 */ /* 0x008fe200078e00ff */
[----:B------:R-:W-:Y:S01]  /*8fe0*/  ULEA UR18, UR41, UR4, 0x18 ;  /* 0x0000000429127291 */ /* 0x000fe2000f8ec03f */
[----:B------:R-:W-:-:S03]  /*8ff0*/  ULDC UR14, c[0x0][0x884] ;  /* 0x00022100000e7ab9 */ /* 0x000fc60000000800 */
[----:B------:R-:W-:Y:S01]  /*9000*/  UIADD3 UR28, UR18, 0x38580, URZ ;  /* 0x00038580121c7890 */ /* 0x000fe2000fffe03f */
[----:B----4-:R-:W-:Y:S01]  /*9010*/  IADD3 R4, P0, R32, UR12, RZ ;  /* 0x0000000c20047c10 */ /* 0x010fe2000ff1e0ff */
[----:B------:R-:W-:Y:S01]  /*9020*/  UIMAD.WIDE UR14, UR14, 0x80, UR12 ;  /* 0x000000800e0e78a5 */ /* 0x000fe2000f8e020c */
[----:B------:R-:W-:-:S03]  /*9030*/  IMAD.MOV.U32 R6, RZ, RZ, 0x1 ;  /* 0x00000001ff067424 */ /* 0x000fc600078e00ff */
[----:B------:R-:W-:Y:S02]  /*9040*/  IMAD.X R5, RZ, RZ, UR13, P0 ;  /* 0x0000000dff057e24 */ /* 0x000fe400080e06ff */
[----:B------:R-:W-:Y:S01]  /*9050*/  IADD3 R2, P1, R32, UR14, RZ ;  /* 0x0000000e20027c10 */ /* 0x000fe2000ff3e0ff */
[----:B------:R-:W2:Y:S04]  /*9060*/  LDS R7, [R32+UR28] ;  /* 0x0000001c20077984 */ /* 0x000ea80008000800 */
[----:B-1----:R-:W1:Y:S01]  /*9070*/  LDS R9, [R32+UR28+0x80] ;  /* 0x0000801c20097984 */ /* 0x002e620008000800 */
[----:B------:R-:W-:Y:S01]  /*9080*/  IMAD.X R3, RZ, RZ, UR15, P1 ;  /* 0x0000000fff037e24 */ /* 0x000fe200088e06ff */
[----:B------:R-:W-:Y:S01]  /*9090*/  LOP3.LUT P1, RZ, R33, 0x7f, RZ, 0xc0, !PT ;  /* 0x0000007f21ff7812 */ /* 0x000fe2000782c0ff */
[----:B------:R-:W-:Y:S01]  /*90a0*/  IMAD.MOV.U32 R8, RZ, RZ, 0x1 ;  /* 0x00000001ff087424 */ /* 0x000fe200078e00ff */
[----:B------:R-:W-:Y:S01]  /*90b0*/  BSSY B0, `(.L_x_157) ;  /* 0x00000f3000007945 */ /* 0x000fe20003800000 */
[----:B------:R-:W-:Y:S01]  /*90c0*/  IMAD.MOV.U32 R0, RZ, RZ, RZ ;  /* 0x000000ffff007224 */ /* 0x000fe200078e00ff */
[----:B------:R-:W-:Y:S01]  /*90d0*/  ISETP.EQ.OR P2, PT, R34, RZ, P1 ;  /* 0x000000ff2200720c */ /* 0x000fe20000f42670 */
[----:B------:R-:W-:-:S02]  /*90e0*/  IMAD.MOV.U32 R20, RZ, RZ, 0x1 ;  /* 0x00000001ff147424 */ /* 0x000fc400078e00ff */
[----:B------:R-:W-:Y:S02]  /*90f0*/  IMAD.MOV.U32 R21, RZ, RZ, RZ ;  /* 0x000000ffff157224 */ /* 0x000fe400078e00ff */
[----:B------:R-:W-:Y:S01]  /*9100*/  IMAD.MOV.U32 R22, RZ, RZ, RZ ;  /* 0x000000ffff167224 */ /* 0x000fe200078e00ff */
[----:B------:R-:W-:Y:S02]  /*9110*/  ULOP3.LUT UR30, UR53, 0x1, URZ, 0xfc, !UPT ;  /* 0x00000001351e7892 */ /* 0x000fe4000f8efc3f */
[----:B------:R-:W-:Y:S02]  /*9120*/  ULOP3.LUT UR19, UR52, 0x2, URZ, 0xfc, !UPT ;  /* 0x0000000234137892 */ /* 0x000fe4000f8efc3f */
[----:B------:R-:W-:Y:S01]  /*9130*/  UIADD3 UR29, UR18, 0x38600, URZ ;  /* 0x00038600121d7890 */ /* 0x000fe2000fffe03f */
[----:B--2---:R-:W5:Y:S04]  /*9140*/  ATOMG.E.EXCH.STRONG.GPU PT, RZ, [R4], R7 ;  /* 0x0000000704ff73a8 */ /* 0x004f6800041ee100 */
[----:B-1----:R1:W5:Y:S02]  /*9150*/  ATOMG.E.EXCH.STRONG.GPU PT, RZ, [R2], R9 ;  /* 0x0000000902ff73a8 */ /* 0x00236400041ee100 */
[----:B-1----:R-:W-:-:S02]  /*9160*/  PRMT R2, R6, 0x7610, R2 ;  /* 0x0000761006027816 */ /* 0x002fc40000000002 */
[----:B------:R-:W-:-:S07]  /*9170*/  PRMT R3, R8, 0x7610, R3 ;  /* 0x0000761008037816 */ /* 0x000fce0000000003 */
.L_x_177:
[----:B------:R-:W-:Y:S01]  /*9180*/  LOP3.LUT P0, RZ, R3, 0xff, RZ, 0xc0, !PT ;  /* 0x000000ff03ff7812 */ /* 0x000fe2000780c0ff */
[----:B-----5:R-:W-:Y:S01]  /*9190*/  VIADD R4, R19, 0x7f ;  /* 0x0000007f13047836 */ /* 0x020fe20000000000 */
[----:B------:R-:W-:Y:S05]  /*91a0*/  YIELD ;  /* 0x0000000000007946 */ /* 0x000fea0003800000 */
[----:B------:R-:W-:Y:S01]  /*91b0*/  SHF.R.S32.HI R5, RZ, 0x1f, R4 ;  /* 0x0000001fff057819 */ /* 0x000fe20000011404 */
[----:B------:R-:W-:Y:S03]  /*91c0*/  BSSY B1, `(.L_x_158) ;  /* 0x0000008000017945 */ /* 0x000fe60003800000 */
[----:B------:R-:W-:-:S02]  /*91d0*/  LEA.HI R5, R5, R4, RZ, 0x7 ;  /* 0x0000000405057211 */ /* 0x000fc400078f38ff */
[----:B------:R-:W-:Y:S05]  /*91e0*/  @!P0 BRA `(.L_x_159) ;  /* 0x0000000000148947 */ /* 0x000fea0003800000 */
[----:B------:R-:W-:-:S04]  /*91f0*/  DEPBAR {5,4,3,2,1,0} ;  /* 0x0000003f0000791a */ /* 0x000fc80000000000 */
[----:B------:R1:W-:Y:S01]  /*9200*/  UTMACCTL.IV [UR12] ;  /* 0x000000000c0079b9 */ /* 0x0003e20008000000 */
[----:B------:R-:W-:-:S04]  /*9210*/  DEPBAR {5,4,3,2,1,0} ;  /* 0x0000003f0000791a */ /* 0x000fc80000000000 */
[----:B------:R1:W-:Y:S02]  /*9220*/  UTMACCTL.IV [UR14] ;  /* 0x000000000e0079b9 */ /* 0x0003e40008000000 */
[----:B-1----:R-:W-:Y:S01]  /*9230*/  NOP ;  /* 0x0000000000007918 */ /* 0x002fe20000000000 */
.L_x_159:
[----:B------:R-:W-:Y:S05]  /*9240*/  BSYNC B1 ;  /* 0x0000000000017941 */ /* 0x000fea0003800000 */
.L_x_158:
[----:B------:R-:W-:Y:S01]  /*9250*/  UMOV UR4, 0xffffffff ;  /* 0xffffffff00047882 */ /* 0x000fe20000000000 */
[----:B------:R-:W-:Y:S02]  /*9260*/  SHF.R.S32.HI R7, RZ, 0x7, R5 ;  /* 0x00000007ff077819 */ /* 0x000fe40000011405 */
[----:B------:R-:W-:Y:S05]  /*9270*/  BRA.DIV UR4, `(.L_x_160) ;  /* 0x0000003a04587947 */ /* 0x000fea000b800000 */
[----:B-----5:R-:W-:-:S13]  /*9280*/  ELECT P6, URZ, PT ;  /* 0x00000000003f782f */ /* 0x020fda00038c0000 */
.L_x_240:
[----:B------:R-:W-:Y:S01]  /*9290*/  ISETP.LT.OR P6, PT, R19, 0x1, !P6 ;  /* 0x000000011300780c */ /* 0x000fe200077c1670 */
[----:B------:R-:W-:-:S12]  /*92a0*/  BSSY B1, `(.L_x_161) ;  /* 0x0000037000017945 */ /* 0x000fd80003800000 */
[----:B------:R-:W-:Y:S05]  /*92b0*/  @P6 BRA `(.L_x_162) ;  /* 0x0000000000d46947 */ /* 0x000fea0003800000 */
[----:B------:R-:W-:Y:S02]  /*92c0*/  IMAD.SHL.U32 R16, R16, 0x80, RZ ;  /* 0x0000008010107824 */ /* 0x000fe400078e00ff */
[----:B------:R-:W-:Y:S02]  /*92d0*/  IMAD.SHL.U32 R17, R17, 0x80, RZ ;  /* 0x0000008011117824 */ /* 0x000fe400078e00ff */
[----:B------:R-:W-:Y:S02]  /*92e0*/  VIADD R9, R7, 0x1 ;  /* 0x0000000107097836 */ /* 0x000fe40000000000 */
[----:B------:R-:W-:Y:S02]  /*92f0*/  IMAD.MOV.U32 R10, RZ, RZ, RZ ;  /* 0x000000ffff0a7224 */ /* 0x000fe400078e00ff */
[----:B------:R-:W-:Y:S02]  /*9300*/  IMAD.MOV.U32 R3, RZ, RZ, R20 ;  /* 0x000000ffff037224 */ /* 0x000fe400078e0014 */
[----:B------:R-:W-:-:S07]  /*9310*/  IMAD.MOV.U32 R4, RZ, RZ, R0 ;  /* 0x000000ffff047224 */ /* 0x000fce00078e0000 */
.L_x_166:
[----:B--2---:R-:W-:Y:S01]  /*9320*/  LEA R8, R4, UR18, 0x3 ;  /* 0x0000001204087c11 */ /* 0x004fe2000f8e18ff */
[----:B------:R-:W-:Y:S05]  /*9330*/  YIELD ;  /* 0x0000000000007946 */ /* 0x000fea0003800000 */
[----:B------:R-:W-:Y:S01]  /*9340*/  SHF.L.U32 R5, R3, 0x1f, RZ ;  /* 0x0000001f03057819 */ /* 0x000fe200000006ff */
[----:B------:R-:W1:Y:S03]  /*9350*/  @!P1 LDC R6, c[0x0][0x500] ;  /* 0x00014000ff069b82 */ /* 0x000e660000000800 */
[----:B------:R-:W2:Y:S02]  /*9360*/  SYNCS.PHASECHK.TRANS64.TRYWAIT P0, [R8+URZ+0x38498], R5 ;  /* 0x03849805080075a7 */ /* 0x000ea4000800017f */
[----:B--2---:R-:W-:Y:S05]  /*9370*/  @!P0 BRA `(.L_x_163) ;  /* 0x0000003800388947 */ /* 0x004fea0003800000 */
.L_x_241:
[----:B------:R-:W-:Y:S01]  /*9380*/  UPRMT UR4, UR19, 0x9910, URZ ;  /* 0x0000991013047896 */ /* 0x000fe2000800003f */
[----:B-1----:R1:W-:Y:S03]  /*9390*/  @!P1 SYNCS.ARRIVE.TRANS64 RZ, [R8+URZ+0x38480], R6 ;  /* 0x0384800608ff99a7 */ /* 0x0023e6000800003f */
[----:B------:R-:W-:-:S06]  /*93a0*/  UISETP.NE.AND UP0, UPT, UR4, 0x2, UPT ;  /* 0x000000020400788c */ /* 0x000fcc000bf05270 */
[----:B------:R-:W-:-:S13]  /*93b0*/  PLOP3.LUT P0, PT, PT, PT, UP0, 0x80, 0x0 ;  /* 0x000000000000781c */ /* 0x000fda0003f0f008 */
[----:B-1----:R-:W-:Y:S05]  /*93c0*/  @P0 BRA `(.L_x_164) ;  /* 0x0000000000040947 */ /* 0x002fea0003800000 */
[----:B------:R-:W-:Y:S01]  /*93d0*/  BPT.TRAP 0x1 ;  /* 0x000000040000795c */ /* 0x000fe20000300000 */
.L_x_164:
[----:B------:R-:W-:Y:S05]  /*93e0*/  @P2 BRA `(.L_x_165) ;  /* 0x0000000000042947 */ /* 0x000fea0003800000 */
[----:B------:R-:W-:Y:S01]  /*93f0*/  BPT.TRAP 0x1 ;  /* 0x000000040000795c */ /* 0x000fe20000300000 */
.L_x_165:
[----:B------:R-:W-:Y:S01]  /*9400*/  R2UR UR4, R4 ;  /* 0x00000000040472ca */ /* 0x000fe200000e0000 */
[----:B------:R-:W-:Y:S01]  /*9410*/  VIADD R9, R9, 0xffffffff ;  /* 0xffffffff09097836 */ /* 0x000fe20000000000 */
[----:B------:R-:W-:Y:S01]  /*9420*/  R2UR UR5, R8 ;  /* 0x00000000080572ca */ /* 0x000fe200000e0000 */
[----:B------:R-:W-:Y:S01]  /*9430*/  VIADD R4, R4, 0x1 ;  /* 0x0000000104047836 */ /* 0x000fe20000000000 */
[----:B------:R-:W-:Y:S01]  /*9440*/  R2UR UR6, R10 ;  /* 0x000000000a0672ca */ /* 0x000fe200000e0000 */
[----:B------:R-:W-:Y:S01]  /*9450*/  UMOV UR16, 0x0 ;  /* 0x0000000000107882 */ /* 0x000fe20000000000 */
[----:B------:R-:W-:Y:S01]  /*9460*/  R2UR UR7, R16 ;  /* 0x00000000100772ca */ /* 0x000fe200000e0000 */
[----:B------:R-:W-:Y:S01]  /*9470*/  UMOV UR17, 0x10000000 ;  /* 0x1000000000117882 */ /* 0x000fe20000000000 */
[----:B------:R-:W-:Y:S01]  /*9480*/  R2UR UR23, R17 ;  /* 0x00000000111772ca */ /* 0x000fe200000e0000 */
[----:B------:R-:W-:Y:S01]  /*9490*/  VIADD R10, R10, 0x80 ;  /* 0x000000800a0a7836 */ /* 0x000fe20000000000 */
[----:B------:R-:W-:-:S02]  /*94a0*/  ISETP.GT.AND P3, PT, R9, 0x1, PT ;  /* 0x000000010900780c */ /* 0x000fc40003f64270 */
[C---:B------:R-:W-:Y:S01]  /*94b0*/  ISETP.NE.AND P0, PT, R4.reuse, 0x3, PT ;  /* 0x000000030400780c */ /* 0x040fe20003f05270 */
[----:B------:R-:W-:Y:S02]  /*94c0*/  ULEA UR4, UR4, UR18, 0xf ;  /* 0x0000001204047291 */ /* 0x000fe4000f8e783f */
[----:B------:R-:W-:Y:S01]  /*94d0*/  UIADD3 UR5, UR5, 0x38480, URZ ;  /* 0x0003848005057890 */ /* 0x000fe2000fffe03f */
[----:B------:R-:W-:Y:S01]  /*94e0*/  SEL R6, RZ, 0x1, P0 ;  /* 0x00000001ff067807 */ /* 0x000fe20000000000 */
[----:B------:R-:W-:Y:S01]  /*94f0*/  UIADD3 UR10, UR6, 0x40, URZ ;  /* 0x00000040060a7890 */ /* 0x000fe2000fffe03f */
[----:B------:R-:W-:Y:S01]  /*9500*/  SEL R4, R4, RZ, P0 ;  /* 0x000000ff04047207 */ /* 0x000fe20000000000 */
[----:B------:R-:W-:Y:S01]  /*9510*/  UIADD3 UR8, UR4, 0x4000, URZ ;  /* 0x0000400004087890 */ /* 0x000fe2000fffe03f */
[----:B------:R-:W-:Y:S01]  /*9520*/  LOP3.LUT R3, R3, R6, RZ, 0x3c, !PT ;  /* 0x0000000603037212 */ /* 0x000fe200078e3cff */
[----:B------:R-:W-:Y:S02]  /*9530*/  UIADD3 UR20, UR4, 0x18000, URZ ;  /* 0x0001800004147890 */ /* 0x000fe4000fffe03f */
[----:B------:R-:W-:-:S02]  /*9540*/  UIADD3 UR24, UR4, 0x1c000, URZ ;  /* 0x0001c00004187890 */ /* 0x000fc4000fffe03f */
[----:B------:R1:W-:Y:S01]  /*9550*/  UTMALDG.2D [UR4], [UR12], desc[UR16] ;  /* 0x000010040c0075b4 */ /* 0x0003e20008009000 */
[----:B------:R-:W-:Y:S01]  /*9560*/  UMOV UR11, UR7 ;  /* 0x00000007000b7c82 */ /* 0x000fe20008000000 */
[----:B------:R-:W-:Y:S01]  /*9570*/  UMOV UR9, UR5 ;  /* 0x0000000500097c82 */ /* 0x000fe20008000000 */
[----:B------:R-:W-:Y:S01]  /*9580*/  UMOV UR22, UR6 ;  /* 0x0000000600167c82 */ /* 0x000fe20008000000 */
[----:B------:R-:W-:Y:S01]  /*9590*/  UMOV UR21, UR5 ;  /* 0x0000000500157c82 */ /* 0x000fe20008000000 */
[----:B------:R-:W-:Y:S01]  /*95a0*/  UMOV UR27, UR23 ;  /* 0x00000017001b7c82 */ /* 0x000fe20008000000 */
[----:B------:R-:W-:Y:S01]  /*95b0*/  UMOV UR25, UR5 ;  /* 0x0000000500197c82 */ /* 0x000fe20008000000 */
[----:B------:R-:W-:Y:S01]  /*95c0*/  UMOV UR26, UR10 ;  /* 0x0000000a001a7c82 */ /* 0x000fe20008000000 */
[----:B------:R1:W-:Y:S01]  /*95d0*/  UTMALDG.2D [UR8], [UR12], desc[UR16] ;  /* 0x000010080c0075b4 */ /* 0x0003e20008009000 */
[----:B------:R1:W-:Y:S01]  /*95e0*/  UTMALDG.2D [UR20], [UR14], desc[UR16] ;  /* 0x000010140e0075b4 */ /* 0x0003e20008009000 */
[----:B------:R1:W-:Y:S02]  /*95f0*/  UTMALDG.2D [UR24], [UR14], desc[UR16] ;  /* 0x000010180e0075b4 */ /* 0x0003e40008009000 */
[----:B-1----:R-:W-:Y:S05]  /*9600*/  @P3 BRA `(.L_x_166) ;  /* 0xfffffffc00443947 */ /* 0x002fea000383ffff */
.L_x_162:
[----:B------:R-:W-:Y:S05]  /*9610*/  BSYNC B1 ;  /* 0x0000000000017941 */ /* 0x000fea0003800000 */
.L_x_161:
[----:B------:R-:W-:Y:S01]  /*9620*/  LOP3.LUT P3, RZ, R2, 0xff, RZ, 0xc0, !PT ;  /* 0x000000ff02ff7812 */ /* 0x000fe2000786c0ff */
[C---:B------:R-:W-:Y:S02]  /*9630*/  IMAD.IADD R0, R7.reuse, 0x1, R0 ;  /* 0x0000000107007824 */ /* 0x040fe400078e0200 */
[----:B------:R-:W-:Y:S02]  /*9640*/  IMAD.U32 R4, RZ, RZ, UR30 ;  /* 0x0000001eff047e24 */ /* 0x000fe4000f8e00ff */
[C---:B------:R-:W-:Y:S01]  /*9650*/  IMAD.WIDE.U32 R2, R0.reuse, -0x55555555, RZ ;  /* 0xaaaaaaab00027825 */ /* 0x040fe200078e00ff */
[----:B------:R-:W-:Y:S02]  /*9660*/  ISETP.GT.U32.AND P0, PT, R0, 0x2, PT ;  /* 0x000000020000780c */ /* 0x000fe40003f04070 */
[----:B------:R-:W-:Y:S02]  /*9670*/  ISETP.NE.AND P4, PT, R4, 0x3, PT ;  /* 0x000000030400780c */ /* 0x000fe40003f85270 */
[----:B------:R-:W-:-:S02]  /*9680*/  ISETP.LT.U32.AND P0, PT, R7, 0x3, P0 ;  /* 0x000000030700780c */ /* 0x000fc40000701070 */
[----:B------:R-:W-:Y:S01]  /*9690*/  SHF.R.U32.HI R3, RZ, 0x1, R3 ;  /* 0x00000001ff037819 */ /* 0x000fe20000011603 */
[----:B------:R-:W-:Y:S01]  /*96a0*/  @P3 SYNCS.ARRIVE.TRANS64.A1T0 RZ, [UR18+0x384f8], RZ ;  /* 0x0384f8ffffff39a7 */ /* 0x000fe20008100012 */
[----:B------:R-:W-:Y:S02]  /*96b0*/  ISETP.GE.U32.AND P3, PT, R7, 0x3, PT ;  /* 0x000000030700780c */ /* 0x000fe40003f66070 */
[----:B--2---:R-:W-:Y:S01]  /*96c0*/  SEL R5, RZ, 0x1, !P0 ;  /* 0x00000001ff057807 */ /* 0x004fe20004000000 */
[----:B------:R-:W-:-:S03]  /*96d0*/  IMAD R0, R3, -0x3, R0 ;  /* 0xfffffffd03007824 */ /* 0x000fc600078e0200 */
[----:B------:R-:W-:-:S07]  /*96e0*/  LOP3.LUT R20, R20, R5, RZ, 0x3c, !PT ;  /* 0x0000000514147212 */ /* 0x000fce00078e3cff */
[----:B------:R-:W-:Y:S01]  /*96f0*/  @P3 LOP3.LUT R20, R20, 0x1, R3, 0x78, !PT ;  /* 0x0000000114143812 */ /* 0x000fe200078e7803 */
[----:B------:R-:W-:Y:S06]  /*9700*/  @!P4 BRA `(.L_x_167) ;  /* 0x000000000004c947 */ /* 0x000fec0003800000 */
[----:B------:R-:W-:Y:S01]  /*9710*/  BPT.TRAP 0x1 ;  /* 0x000000040000795c */ /* 0x000fe20000300000 */
.L_x_167:
[C---:B------:R-:W-:Y:S01]  /*9720*/  LEA R3, R21.reuse, UR18, 0x3 ;  /* 0x0000001215037c11 */ /* 0x040fe2000f8e18ff */
[----:B------:R-:W-:Y:S01]  /*9730*/  BSSY B1, `(.L_x_168) ;  /* 0x0000005000017945 */ /* 0x000fe20003800000 */
[----:B------:R-:W-:Y:S02]  /*9740*/  SHF.L.U32 R2, R22, 0x1f, RZ ;  /* 0x0000001f16027819 */ /* 0x000fe400000006ff */
[----:B------:R-:W-:Y:S02]  /*9750*/  LEA R8, R21, UR18, 0x4 ;  /* 0x0000001215087c11 */ /* 0x000fe4000f8e20ff */
[----:B------:R-:W1:Y:S02]  /*9760*/  SYNCS.PHASECHK.TRANS64.TRYWAIT P0, [R3+URZ+0x38400], R2 ;  /* 0x03840002030075a7 */ /* 0x000e64000800017f */
[----:B-1----:R-:W-:Y:S05]  /*9770*/  @!P0 BRA `(.L_x_169) ;  /* 0x00000034004c8947 */ /* 0x002fea0003800000 */
.L_x_242:
[----:B------:R-:W-:Y:S05]  /*9780*/  BSYNC B1 ;  /* 0x0000000000017941 */ /* 0x000fea0003800000 */
.L_x_168:
[----:B------:R-:W2:Y:S01]  /*9790*/  LDS.128 R8, [R8+0x38500] ;  /* 0x0385000008087984 */ /* 0x000ea20000000c00 */
[----:B------:R-:W-:Y:S01]  /*97a0*/  @!PT LDS RZ, [RZ] ;  /* 0x00000000fffff984 */ /* 0x000fe20000000800 */
[----:B------:R-:W-:Y:S01]  /*97b0*/  @!PT LDS RZ, [RZ] ;  /* 0x00000000fffff984 */ /* 0x000fe20000000800 */
[----:B------:R-:W-:Y:S01]  /*97c0*/  @!PT LDS RZ, [RZ] ;  /* 0x00000000fffff984 */ /* 0x000fe20000000800 */
[----:B------:R-:W-:Y:S01]  /*97d0*/  @!PT LDS RZ, [RZ] ;  /* 0x00000000fffff984 */ /* 0x000fe20000000800 */
[----:B------:R3:W-:Y:S06]  /*97e0*/  MEMBAR.ALL.CTA ;  /* 0x0000000000007992 */ /* 0x0007ec0000008000 */
[----:B---3--:R-:W3:Y:S01]  /*97f0*/  FENCE.VIEW.ASYNC.S ;  /* 0x00000000000073c6 */ /* 0x008ee20000000000 */
[----:B--2---:R-:W-:Y:S02]  /*9800*/  IMAD.MOV.U32 R17, RZ, RZ, R9 ;  /* 0x000000ffff117224 */ /* 0x004fe400078e0009 */
[----:B------:R-:W-:Y:S01]  /*9810*/  IMAD.MOV.U32 R16, RZ, RZ, R8 ;  /* 0x000000ffff107224 */ /* 0x000fe200078e0008 */
[----:B---3--:R-:W-:Y:S06]  /*9820*/  @!P4 BRA `(.L_x_170) ;  /* 0x000000000004c947 */ /* 0x008fec0003800000 */
[----:B------:R-:W-:Y:S01]  /*9830*/  BPT.TRAP 0x1 ;  /* 0x000000040000795c */ /* 0x000fe20000300000 */
.L_x_170:
[----:B------:R-:W2:Y:S01]  /*9840*/  S2R R5, SR_CgaCtaId ;  /* 0x0000000000057919 */ /* 0x000ea20000008800 */
[----:B------:R-:W-:Y:S01]  /*9850*/  ISETP.NE.AND P0, PT, R11, RZ, PT ;  /* 0x000000ff0b00720c */ /* 0x000fe20003f05270 */
[----:B-1----:R-:W-:Y:S01]  /*9860*/  VIADD R2, R3, 0x38440 ;  /* 0x0003844003027836 */ /* 0x002fe20000000000 */
[CC--:B------:R-:W-:Y:S02]  /*9870*/  ISETP.NE.AND P3, PT, R10.reuse, R18.reuse, PT ;  /* 0x000000120a00720c */ /* 0x0c0fe40003f65270 */
[----:B------:R-:W-:Y:S02]  /*9880*/  ISETP.EQ.OR P0, PT, R10, R18, !P0 ;  /* 0x000000120a00720c */ /* 0x000fe40004702670 */
[----:B--2---:R-:W-:-:S04]  /*9890*/  PRMT R2, R5, 0x654, R2 ;  /* 0x0000065405027816 */ /* 0x004fc80000000002 */
[----:B------:R1:W-:Y:S07]  /*98a0*/  SYNCS.ARRIVE.TRANS64.RED.A1T0 RZ, [R2+URZ], RZ ;  /* 0x000000ff02ff79a7 */ /* 0x0003ee000810043f */
[----:B------:R-:W-:Y:S05]  /*98b0*/  @P0 BRA `(.L_x_171) ;  /* 0x0000000400a40947 */ /* 0x000fea0003800000 */
[----:B-1----:R-:W1:Y:S02]  /*98c0*/  LDC.64 R2, c[0x0][0x290] ;  /* 0x0000a400ff027b82 */ /* 0x002e640000000a00 */
[----:B-1----:R-:W-:-:S05]  /*98d0*/  IMAD.WIDE R2, R10, 0xc, R2 ;  /* 0x0000000c0a027825 */ /* 0x002fca00078e0202 */
[----:B------:R1:W5:Y:S01]  /*98e0*/  LDG.E R19, desc[UR56][R2.64+0x8] ;  /* 0x0000083802137981 */ /* 0x000362000c1e1900 */
[----:B------:R-:W-:-:S03]  /*98f0*/  UMOV UR4, 0xffffffff ;  /* 0xffffffff00047882 */ /* 0x000fc60000000000 */
[----:B------:R-:W-:Y:S05]  /*9900*/  BRA.DIV UR4, `(.L_x_172) ;  /* 0x0000003204fc7947 */ /* 0x000fea000b800000 */
[----:B------:R-:W-:-:S13]  /*9910*/  ELECT P6, URZ, PT ;  /* 0x00000000003f782f */ /* 0x000fda00038c0000 */
.L_x_245:
[----:B------:R-:W-:Y:S04]  /*9920*/  BSSY B1, `(.L_x_173) ;  /* 0x000004f000017945 */ /* 0x000fe80003800000 */
[----:B------:R-:W-:Y:S05]  /*9930*/  @!P6 BRA `(.L_x_174) ;  /* 0x000000040034e947 */ /* 0x000fea0003800000 */
[C---:B------:R-:W-:Y:S01]  /*9940*/  IMAD.SHL.U32 R4, R10.reuse, 0x8, RZ ;  /* 0x000000080a047824 */ /* 0x040fe200078e00ff */
[----:B------:R-:W-:Y:S01]  /*9950*/  SHF.R.S32.HI R5, RZ, 0x1f, R10 ;  /* 0x0000001fff057819 */ /* 0x000fe2000001140a */
[----:B------:R-:W-:Y:S01]  /*9960*/  ULDC.64 UR4, c[0x0][0x510] ;  /* 0x0001440000047ab9 */ /* 0x000fe20000000a00 */
[----:B------:R-:W-:Y:S01]  /*9970*/  ULDC.64 UR6, c[0x0][0x520] ;  /* 0x0001480000067ab9 */ /* 0x000fe20000000a00 */
[----:B------:R-:W2:Y:S01]  /*9980*/  LDG.E R18, desc[UR56][R2.64] ;  /* 0x0000003802127981 */ /* 0x000ea2000c1e1900 */
[----:B------:R-:W-:Y:S02]  /*9990*/  SHF.L.U64.HI R5, R10, 0x3, R5 ;  /* 0x000000030a057819 */ /* 0x000fe40000010205 */
[C---:B------:R-:W-:Y:S02]  /*99a0*/  IADD3 R12, P0, R4.reuse, UR4, RZ ;  /* 0x00000004040c7c10 */ /* 0x040fe4000ff1e0ff */
[C---:B------:R-:W-:Y:S02]  /*99b0*/  IADD3 R8, P4, R4.reuse, UR6, RZ ;  /* 0x0000000604087c10 */ /* 0x040fe4000ff9e0ff */
[C---:B------:R-:W-:Y:S01]  /*99c0*/  IADD3.X R13, R5.reuse, UR5, RZ, P0, !PT ;  /* 0x00000005050d7c10 */ /* 0x040fe200087fe4ff */
[----:B------:R-:W-:Y:S01]  /*99d0*/  ULDC.64 UR4, c[0x0][0x518] ;  /* 0x0001460000047ab9 */ /* 0x000fe20000000a00 */
[----:B------:R-:W-:Y:S01]  /*99e0*/  IADD3.X R9, R5, UR7, RZ, P4, !PT ;  /* 0x0000000705097c10 */ /* 0x000fe2000a7fe4ff */
[----:B-1----:R1:W3:Y:S04]  /*99f0*/  LDG.E R2, desc[UR56][R2.64+0x4] ;  /* 0x0000043802027981 */ /* 0x0022e8000c1e1900 */
[----:B------:R-:W4:Y:S04]  /*9a00*/  LDG.E.64 R12, desc[UR56][R12.64] ;  /* 0x000000380c0c7981 */ /* 0x000f28000c1e1b00 */
[----:B------:R-:W2:Y:S01]  /*9a10*/  LDG.E.64 R8, desc[UR56][R8.64] ;  /* 0x0000003808087981 */ /* 0x000ea2000c1e1b00 */
[----:B------:R-:W-:-:S04]  /*9a20*/  IADD3 R6, P0, R4, UR4, RZ ;  /* 0x0000000404067c10 */ /* 0x000fc8000ff1e0ff */
[----:B------:R-:W-:Y:S01]  /*9a30*/  IADD3.X R7, R5, UR5, RZ, P0, !PT ;  /* 0x0000000505077c10 */ /* 0x000fe200087fe4ff */
[----:B------:R-:W-:-:S05]  /*9a40*/  ULDC.64 UR4, c[0x0][0x528] ;  /* 0x00014a0000047ab9 */ /* 0x000fca0000000a00 */
[----:B------:R-:W3:Y:S01]  /*9a50*/  LDG.E.64 R6, desc[UR56][R6.64] ;  /* 0x0000003806067981 */ /* 0x000ee2000c1e1b00 */
[----:B------:R-:W-:-:S04]  /*9a60*/  IADD3 R4, P0, R4, UR4, RZ ;  /* 0x0000000404047c10 */ /* 0x000fc8000ff1e0ff */
[----:B------:R-:W-:-:S06]  /*9a70*/  IADD3.X R5, R5, UR5, RZ, P0, !PT ;  /* 0x0000000505057c10 */ /* 0x000fcc00087fe4ff */
[----:B------:R-:W3:Y:S04]  /*9a80*/  LDG.E.64 R4, desc[UR56][R4.64] ;  /* 0x0000003804047981 */ /* 0x000ee8000c1e1b00 */
[----:B----4-:R-:W-:Y:S04]  /*9a90*/  STS.64 [UR28], R12 ;  /* 0x0000000cff007988 */ /* 0x010fe80008000a1c */
[----:B--2---:R-:W-:Y:S04]  /*9aa0*/  STS.64 [UR29], R8 ;  /* 0x00000008ff007988 */ /* 0x004fe80008000a1d */
[----:B------:R-:W2:Y:S01]  /*9ab0*/  LDS R14, [UR28+0x1c] ;  /* 0x00001c1cff0e7984 */ /* 0x000ea20008000800 */
[----:B---3--:R-:W-:-:S04]  /*9ac0*/  SHF.L.U64.HI R24, R6, 0x1, R7 ;  /* 0x0000000106187819 */ /* 0x008fc80000010207 */
[----:B------:R-:W-:-:S04]  /*9ad0*/  LOP3.LUT R24, R24, 0x1fffffff, RZ, 0xc0, !PT ;  /* 0x1fffffff18187812 */ /* 0x000fc800078ec0ff */
[----:B------:R-:W-:-:S04]  /*9ae0*/  SHF.R.U32.HI R7, RZ, 0x4, R24 ;  /* 0x00000004ff077819 */ /* 0x000fc80000011618 */
[----:B--2---:R-:W-:-:S05]  /*9af0*/  LOP3.LUT R14, R14, 0xf, R7, 0xb8, !PT ;  /* 0x0000000f0e0e7812 */ /* 0x004fca00078eb807 */
[----:B------:R-:W-:Y:S04]  /*9b00*/  STS [UR28+0x1c], R14 ;  /* 0x00001c0eff007988 */ /* 0x000fe8000800081c */
[----:B------:R-:W2:Y:S02]  /*9b10*/  LDS R7, [UR28+0x1c] ;  /* 0x00001c1cff077984 */ /* 0x000ea40008000800 */
[----:B--2---:R-:W-:-:S05]  /*9b20*/  LOP3.LUT R7, R7, 0xf0, RZ, 0xb8, !PT ;  /* 0x000000f007077812 */ /* 0x004fca00078eb8ff */
[----:B------:R-:W-:Y:S04]  /*9b30*/  STS [UR28+0x1c], R7 ;  /* 0x00001c07ff007988 */ /* 0x000fe8000800081c */
[----:B------:R-:W2:Y:S01]  /*9b40*/  LDS R9, [UR28+0x1c] ;  /* 0x00001c1cff097984 */ /* 0x000ea20008000800 */
[----:B------:R-:W-:-:S05]  /*9b50*/  IMAD.U32 R8, RZ, RZ, UR28 ;  /* 0x0000001cff087e24 */ /* 0x000fca000f8e00ff */
[----:B------:R-:W-:Y:S02]  /*9b60*/  SHF.R.U64 R8, R8, 0x4, RZ ;  /* 0x0000000408087819 */ /* 0x000fe400000012ff */
[----:B--2---:R-:W-:-:S05]  /*9b70*/  LOP3.LUT R9, R9, 0xf00, RZ, 0xb8, !PT ;  /* 0x00000f0009097812 */ /* 0x004fca00078eb8ff */
[----:B------:R-:W-:Y:S04]  /*9b80*/  STS.64 [UR28+0x18], R8 ;  /* 0x00001808ff007988 */ /* 0x000fe80008000a1c */
[----:B------:R-:W1:Y:S01]  /*9b90*/  LDS R25, [UR28+0x1c] ;  /* 0x00001c1cff197984 */ /* 0x000e620008000800 */
[----:B------:R-:W-:Y:S01]  /*9ba0*/  IMAD.SHL.U32 R23, R6, 0x2, RZ ;  /* 0x0000000206177824 */ /* 0x000fe200078e00ff */
[----:B------:R-:W-:-:S04]  /*9bb0*/  CS2R R14, SRZ ;  /* 0x00000000000e7805 */ /* 0x000fc8000001ff00 */
[----:B------:R-:W-:Y:S01]  /*9bc0*/  LOP3.LUT R23, R23, 0xfffffffe, RZ, 0xc0, !PT ;  /* 0xfffffffe17177812 */ /* 0x000fe200078ec0ff */
[----:B-----5:R-:W-:Y:S02]  /*9bd0*/  VIADD R12, R19, 0xffffffff ;  /* 0xffffffff130c7836 */ /* 0x020fe40000000000 */
[----:B------:R-:W-:Y:S01]  /*9be0*/  VIADD R13, R18, 0xffffffff ;  /* 0xffffffff120d7836 */ /* 0x000fe20000000000 */
[----:B------:R-:W-:Y:S01]  /*9bf0*/  SHF.R.U64 R23, R23, 0x4, R24 ;  /* 0x0000000417177819 */ /* 0x000fe20000001218 */
[----:B------:R-:W-:Y:S04]  /*9c00*/  STS [UR28+0x10], R8 ;  /* 0x00001008ff007988 */ /* 0x000fe8000800081c */
[----:B------:R-:W-:Y:S04]  /*9c10*/  STS [UR28+0x14], R8 ;  /* 0x00001408ff007988 */ /* 0x000fe8000800081c */
[----:B------:R-:W-:Y:S04]  /*9c20*/  STS.128 [UR28+0x20], R12 ;  /* 0x0000200cff007988 */ /* 0x000fe80008000c1c */
[----:B------:R-:W-:Y:S04]  /*9c30*/  STS [UR28+0xc], R23 ;  /* 0x00000c17ff007988 */ /* 0x000fe8000800081c */
[----:B------:R-:W-:Y:S01]  /*9c40*/  STS [UR28+0x30], RZ ;  /* 0x000030ffff007988 */ /* 0x000fe2000800081c */
[----:B-1----:R-:W-:-:S05]  /*9c50*/  LOP3.LUT R3, R25, 0xf000, RZ, 0xb8, !PT ;  /* 0x0000f00019037812 */ /* 0x002fca00078eb8ff */
[----:B------:R-:W-:Y:S04]  /*9c60*/  STS [UR28+0x1c], R3 ;  /* 0x00001c03ff007988 */ /* 0x000fe8000800081c */
[----:B------:R-:W1:Y:S01]  /*9c70*/  LDS R6, [UR29+0x1c] ;  /* 0x00001c1dff067984 */ /* 0x000e620008000800 */
[----:B------:R-:W-:-:S04]  /*9c80*/  SHF.L.U64.HI R18, R4, 0x1, R5 ;  /* 0x0000000104127819 */ /* 0x000fc80000010205 */
[----:B------:R-:W-:-:S04]  /*9c90*/  LOP3.LUT R18, R18, 0x1fffffff, RZ, 0xc0, !PT ;  /* 0x1fffffff12127812 */ /* 0x000fc800078ec0ff */
[----:B------:R-:W-:-:S04]  /*9ca0*/  SHF.R.U32.HI R5, RZ, 0x4, R18 ;  /* 0x00000004ff057819 */ /* 0x000fc80000011612 */
[----:B-1----:R-:W-:-:S05]  /*9cb0*/  LOP3.LUT R5, R6, 0xf, R5, 0xb8, !PT ;  /* 0x0000000f06057812 */ /* 0x002fca00078eb805 */
[----:B------:R-:W-:Y:S04]  /*9cc0*/  STS [UR29+0x1c], R5 ;  /* 0x00001c05ff007988 */ /* 0x000fe8000800081d */
[----:B------:R-:W1:Y:S02]  /*9cd0*/  LDS R8, [UR29+0x1c] ;  /* 0x00001c1dff087984 */ /* 0x000e640008000800 */
[----:B-1----:R-:W-:-:S05]  /*9ce0*/  LOP3.LUT R8, R8, 0xf0, RZ, 0xb8, !PT ;  /* 0x000000f008087812 */ /* 0x002fca00078eb8ff */
[----:B------:R-:W-:Y:S04]  /*9cf0*/  STS [UR29+0x1c], R8 ;  /* 0x00001c08ff007988 */ /* 0x000fe8000800081d */
[----:B------:R-:W1:Y:S01]  /*9d00*/  LDS R7, [UR29+0x1c] ;  /* 0x00001c1dff077984 */ /* 0x000e620008000800 */
[----:B------:R-:W-:-:S05]  /*9d10*/  IMAD.U32 R6, RZ, RZ, UR29 ;  /* 0x0000001dff067e24 */ /* 0x000fca000f8e00ff */
[----:B------:R-:W-:Y:S02]  /*9d20*/  SHF.R.U64 R6, R6, 0x4, RZ ;  /* 0x0000000406067819 */ /* 0x000fe400000012ff */
[----:B-1----:R-:W-:-:S05]  /*9d30*/  LOP3.LUT R7, R7, 0xf00, RZ, 0xb8, !PT ;  /* 0x00000f0007077812 */ /* 0x002fca00078eb8ff */
[----:B------:R-:W-:Y:S04]  /*9d40*/  STS.64 [UR29+0x18], R6 ;  /* 0x00001806ff007988 */ /* 0x000fe80008000a1d */
[----:B------:R-:W1:Y:S01]  /*9d50*/  LDS R9, [UR29+0x1c] ;  /* 0x00001c1dff097984 */ /* 0x000e620008000800 */
[----:B------:R-:W-:Y:S02]  /*9d60*/  IMAD.SHL.U32 R3, R4, 0x2, RZ ;  /* 0x0000000204037824 */ /* 0x000fe400078e00ff */
[----:B------:R-:W-:-:S03]  /*9d70*/  VIADD R13, R2, 0xffffffff ;  /* 0xffffffff020d7836 */ /* 0x000fc60000000000 */
[----:B------:R-:W-:-:S04]  /*9d80*/  LOP3.LUT R3, R3, 0xfffffffe, RZ, 0xc0, !PT ;  /* 0xfffffffe03037812 */ /* 0x000fc800078ec0ff */
[----:B------:R-:W-:Y:S01]  /*9d90*/  SHF.R.U64 R3, R3, 0x4, R18 ;  /* 0x0000000403037819 */ /* 0x000fe20000001212 */
[----:B------:R2:W-:Y:S04]  /*9da0*/  STS.128 [UR29+0x20], R12 ;  /* 0x0000200cff007988 */ /* 0x0005e80008000c1d */
[----:B------:R2:W-:Y:S04]  /*9db0*/  STS [UR29+0xc], R3 ;  /* 0x00000c03ff007988 */ /* 0x0005e8000800081d */
[----:B------:R2:W-:Y:S04]  /*9dc0*/  STS [UR29+0x10], R6 ;  /* 0x00001006ff007988 */ /* 0x0005e8000800081d */
[----:B------:R2:W-:Y:S04]  /*9dd0*/  STS [UR29+0x14], R6 ;  /* 0x00001406ff007988 */ /* 0x0005e8000800081d */
[----:B------:R-:W-:Y:S01]  /*9de0*/  STS [UR29+0x30], RZ ;  /* 0x000030ffff007988 */ /* 0x000fe2000800081d */
[----:B-1----:R-:W-:-:S05]  /*9df0*/  LOP3.LUT R2, R9, 0xf000, RZ, 0xb8, !PT ;  /* 0x0000f00009027812 */ /* 0x002fca00078eb8ff */
[----:B------:R2:W-:Y:S02]  /*9e00*/  STS [UR29+0x1c], R2 ;  /* 0x00001c02ff007988 */ /* 0x0005e4000800081d */
.L_x_174:
[----:B------:R-:W-:Y:S05]  /*9e10*/  BSYNC B1 ;  /* 0x0000000000017941 */ /* 0x000fea0003800000 */
.L_x_173:
[----:B------:R-:W-:-:S03]  /*9e20*/  UMOV UR4, 0xffffffff ;  /* 0xffffffff00047882 */ /* 0x000fc60000000000 */
[----:B------:R-:W-:Y:S05]  /*9e30*/  BRA.DIV UR4, `(.L_x_175) ;  /* 0x0000002e04d07947 */ /* 0x000fea000b800000 */
[----:B------:R-:W-:Y:S01]  /*9e40*/  ELECT P6, URZ, PT ;  /* 0x00000000003f782f */ /* 0x000fe200038c0000 */
[----:B------:R-:W-:-:S12]  /*9e50*/  NOP ;  /* 0x0000000000007918 */ /* 0x000fd80000000000 */
.L_x_249:
[----:B-12---:R-:W1:Y:S02]  /*9e60*/  S2R R2, SR_LANEID ;  /* 0x0000000000027919 */ /* 0x006e640000000000 */
[----:B-1----:R-:W-:-:S05]  /*9e70*/  IMAD.SHL.U32 R6, R2, 0x4, RZ ;  /* 0x0000000402067824 */ /* 0x002fca00078e00ff */
[----:B------:R1:W2:Y:S01]  /*9e80*/  LDS R7, [R6+UR28] ;  /* 0x0000001c06077984 */ /* 0x0002a20008000800 */
[C---:B------:R-:W-:Y:S02]  /*9e90*/  IADD3 R4, P0, R6.reuse, UR12, RZ ;  /* 0x0000000c06047c10 */ /* 0x040fe4000ff1e0ff */
[----:B------:R-:W-:Y:S01]  /*9ea0*/  IADD3 R2, P4, R6, UR14, RZ ;  /* 0x0000000e06027c10 */ /* 0x000fe2000ff9e0ff */
[----:B------:R1:W3:Y:S01]  /*9eb0*/  LDS R9, [R6+UR28+0x80] ;  /* 0x0000801c06097984 */ /* 0x0002e20008000800 */
[----:B------:R-:W-:Y:S11]  /*9ec0*/  @!P6 BRA `(.L_x_176) ;  /* 0x000000000008e947 */ /* 0x000ff60003800000 */
[----:B------:R0:W-:Y:S01]  /*9ed0*/  UTMACMDFLUSH ;  /* 0x00000000000079b7 */ /* 0x0001e20000000000 */
[----:B------:R-:W-:-:S04]  /*9ee0*/  DEPBAR.LE SB0, 0x0 ;  /* 0x000080000000791a */ /* 0x000fc80000000000 */
.L_x_176:
[----:B------:R-:W-:Y:S01]  /*9ef0*/  IMAD.X R5, RZ, RZ, UR13, P0 ;  /* 0x0000000dff057e24 */ /* 0x000fe200080e06ff */
[----:B------:R-:W-:Y:S05]  /*9f00*/  WARPSYNC.ALL ;  /* 0x0000000000007948 */ /* 0x000fea0003800000 */
[----:B------:R-:W-:Y:S01]  /*9f10*/  IMAD.X R3, RZ, RZ, UR15, P4 ;  /* 0x0000000fff037e24 */ /* 0x000fe2000a0e06ff */
[----:B--2---:R2:W5:Y:S04]  /*9f20*/  ATOMG.E.EXCH.STRONG.GPU PT, RZ, [R4], R7 ;  /* 0x0000000704ff73a8 */ /* 0x00456800041ee100 */
[----:B---3--:R2:W5:Y:S01]  /*9f30*/  ATOMG.E.EXCH.STRONG.GPU PT, RZ, [R2], R9 ;  /* 0x0000000902ff73a8 */ /* 0x00856200041ee100 */
[----:B------:R-:W-:-:S07]  /*9f40*/  IMAD.MOV.U32 R18, RZ, RZ, R10 ;  /* 0x000000ffff127224 */ /* 0x000fce00078e000a */
.L_x_171:
[----:B------:R-:W-:Y:S01]  /*9f50*/  ISETP.NE.AND P4, PT, R11, RZ, PT ;  /* 0x000000ff0b00720c */ /* 0x000fe20003f85270 */
[----:B------:R-:W-:Y:S01]  /*9f60*/  VIADD R21, R21, 0x1 ;  /* 0x0000000115157836 */ /* 0x000fe20000000000 */
[----:B--2---:R-:W-:Y:S02]  /*9f70*/  SEL R3, RZ, 0x1, !P3 ;  /* 0x00000001ff037807 */ /* 0x004fe40005800000 */
[----:B-1----:R-:W-:Y:S02]  /*9f80*/  PRMT R2, RZ, 0x7610, R2 ;  /* 0x00007610ff027816 */ /* 0x002fe40000000002 */
[----:B------:R-:W-:-:S04]  /*9f90*/  ISETP.NE.AND P0, PT, R21, 0x8, PT ;  /* 0x000000081500780c */ /* 0x000fc80003f05270 */
[----:B------:R-:W-:Y:S02]  /*9fa0*/  SEL R5, RZ, 0x1, P0 ;  /* 0x00000001ff057807 */ /* 0x000fe40000000000 */
[----:B------:R-:W-:Y:S02]  /*9fb0*/  SEL R21, R21, RZ, P0 ;  /* 0x000000ff15157207 */ /* 0x000fe40000000000 */
[----:B------:R-:W-:Y:S01]  /*9fc0*/  LOP3.LUT R22, R22, R5, RZ, 0x3c, !PT ;  /* 0x0000000516167212 */ /* 0x000fe200078e3cff */
[----:B------:R-:W-:Y:S06]  /*9fd0*/  @P4 BRA `(.L_x_177) ;  /* 0xfffffff000684947 */ /* 0x000fec000383ffff */
[----:B------:R-:W-:Y:S05]  /*9fe0*/  BSYNC B0 ;  /* 0x0000000000007941 */ /* 0x000fea0003800000 */
.L_x_157:
[----:B------:R-:W-:-:S03]  /*9ff0*/  UMOV UR4, 0xffffffff ;  /* 0xffffffff00047882 */ /* 0x000fc60000000000 */
[----:B------:R-:W-:Y:S05]  /*a000*/  BRA.DIV UR4, `(.L_x_178) ;  /* 0x0000002e048c7947 */ /* 0x000fea000b800000 */
[----:B-----5:R-:W-:-:S13]  /*a010*/  ELECT P6, URZ, PT ;  /* 0x00000000003f782f */ /* 0x020fda00038c0000 */
.L_x_252:
[----:B------:R-:W-:Y:S04]  /*a020*/  BSSY B0, `(.L_x_179) ;  /* 0x0000021000007945 */ /* 0x000fe80003800000 */
[----:B------:R-:W-:Y:S05]  /*a030*/  @!P6 BRA `(.L_x_180) ;  /* 0x00000000007ce947 */ /* 0x000fea0003800000 */
[----:B------:R-:W-:-:S04]  /*a040*/  ULOP3.LUT UR4, UR52, 0x2, URZ, 0xfc, !UPT ;  /* 0x0000000234047892 */ /* 0x000fc8000f8efc3f */
[----:B------:R-:W-:-:S06]  /*a050*/  UISETP.NE.AND UP0, UPT, UR4, 0x3, UPT ;  /* 0x000000030400788c */ /* 0x000fcc000bf05270 */
[----:B------:R-:W-:-:S13]  /*a060*/  PLOP3.LUT P0, PT, PT, PT, UP0, 0x80, 0x0 ;  /* 0x000000000000781c */ /* 0x000fda0003f0f008 */
[----:B------:R-:W-:Y:S05]  /*a070*/  @!P0 BRA `(.L_x_181) ;  /* 0x0000000000048947 */ /* 0x000fea0003800000 */
[----:B------:R-:W-:Y:S01]  /*a080*/  BPT.TRAP 0x1 ;  /* 0x000000040000795c */ /* 0x000fe20000300000 */
.L_x_181:
[----:B------:R-:W-:Y:S01]  /*a090*/  IMAD.U32 R3, RZ, RZ, UR18 ;  /* 0x00000012ff037e24 */ /* 0x000fe2000f8e00ff */
[----:B------:R-:W-:-:S03]  /*a0a0*/  SHF.L.U32 R2, R20, 0x1f, RZ ;  /* 0x0000001f14027819 */ /* 0x000fc600000006ff */
[----:B------:R-:W-:-:S04]  /*a0b0*/  VIADD R3, R3, 0x38498 ;  /* 0x0003849803037836 */ /* 0x000fc80000000000 */
[C---:B------:R-:W-:Y:S02]  /*a0c0*/  IMAD R7, R0.reuse, 0x8, R3 ;  /* 0x0000000800077824 */ /* 0x040fe400078e0203 */
[----:B------:R-:W-:Y:S02]  /*a0d0*/  VIADD R0, R0, 0x1 ;  /* 0x0000000100007836 */ /* 0x000fe40000000000 */
[----:B------:R-:W1:Y:S03]  /*a0e0*/  SYNCS.PHASECHK.TRANS64.TRYWAIT P0, [R7+URZ], R2 ;  /* 0x00000002070075a7 */ /* 0x000e66000800017f */
[----:B------:R-:W-:-:S04]  /*a0f0*/  ISETP.NE.AND P1, PT, R0, 0x3, PT ;  /* 0x000000030000780c */ /* 0x000fc80003f25270 */
[----:B------:R-:W-:Y:S02]  /*a100*/  SEL R5, RZ, 0x1, P1 ;  /* 0x00000001ff057807 */ /* 0x000fe40000800000 */
[----:B------:R-:W-:Y:S02]  /*a110*/  SEL R0, R0, RZ, P1 ;  /* 0x000000ff00007207 */ /* 0x000fe40000800000 */
[----:B------:R-:W-:-:S03]  /*a120*/  LOP3.LUT R5, R20, R5, RZ, 0x3c, !PT ;  /* 0x0000000514057212 */ /* 0x000fc600078e3cff */
[----:B------:R-:W-:Y:S01]  /*a130*/  IMAD R9, R0, 0x8, R3 ;  /* 0x0000000800097824 */ /* 0x000fe200078e0203 */
[----:B------:R-:W-:Y:S01]  /*a140*/  SHF.L.U32 R4, R5, 0x1f, RZ ;  /* 0x0000001f05047819 */ /* 0x000fe200000006ff */
[----:B-1----:R-:W-:Y:S06]  /*a150*/  @!P0 BRA `(.L_x_182) ;  /* 0x0000002c00588947 */ /* 0x002fec0003800000 */
.L_x_253:
[----:B------:R-:W2:Y:S01]  /*a160*/  SYNCS.PHASECHK.TRANS64.TRYWAIT P0, [R9+URZ], R4 ;  /* 0x00000004090075a7 */ /* 0x000ea2000800017f */
[----:B------:R-:W-:-:S05]  /*a170*/  VIADD R0, R0, 0x1 ;  /* 0x0000000100007836 */ /* 0x000fca0000000000 */
[----:B------:R-:W-:-:S04]  /*a180*/  ISETP.NE.AND P1, PT, R0, 0x3, PT ;  /* 0x000000030000780c */ /* 0x000fc80003f25270 */
[----:B-1----:R-:W-:Y:S02]  /*a190*/  SEL R2, RZ, 0x1, P1 ;  /* 0x00000001ff027807 */ /* 0x002fe40000800000 */
[----:B------:R-:W-:Y:S02]  /*a1a0*/  SEL R0, R0, RZ, P1 ;  /* 0x000000ff00007207 */ /* 0x000fe40000800000 */
[----:B------:R-:W-:Y:S01]  /*a1b0*/  LOP3.LUT R2, R5, R2, RZ, 0x3c, !PT ;  /* 0x0000000205027212 */ /* 0x000fe200078e3cff */
[----:B--2---:R-:W-:Y:S06]  /*a1c0*/  @!P0 BRA `(.L_x_183) ;  /* 0x0000002c00508947 */ /* 0x004fec0003800000 */
.L_x_254:
[----:B------:R-:W-:Y:S01]  /*a1d0*/  IMAD R3, R0, 0x8, R3 ;  /* 0x0000000800037824 */ /* 0x000fe200078e0203 */
[----:B------:R-:W-:-:S07]  /*a1e0*/  SHF.L.U32 R0, R2, 0x1f, RZ ;  /* 0x0000001f02007819 */ /* 0x000fce00000006ff */
.L_x_184:
[----:B--2---:R2:W3:Y:S02]  /*a1f0*/  SYNCS.PHASECHK.TRANS64.TRYWAIT P0, [R3+URZ], R0 ;  /* 0x00000000030075a7 */ /* 0x0044e4000800017f */
[----:B---3--:R-:W-:Y:S05]  /*a200*/  @!P0 NANOSLEEP.SYNCS 0x989680 ;  /* 0x009896800000895d */ /* 0x008fea0003900000 */
[----:B------:R-:W3:Y:S02]  /*a210*/  @!P0 SYNCS.PHASECHK.TRANS64 P0, [R3+URZ], R0 ;  /* 0x00000000030085a7 */ /* 0x000ee4000800007f */
[----:B---3--:R-:W-:Y:S05]  /*a220*/  @!P0 BRA `(.L_x_184) ;  /* 0xfffffffc00f08947 */ /* 0x008fea000383ffff */
.L_x_180:
[----:B------:R-:W-:Y:S05]  /*a230*/  BSYNC B0 ;  /* 0x0000000000007941 */ /* 0x000fea0003800000 */
.L_x_179:
[----:B------:R-:W-:Y:S05]  /*a240*/  EXIT ;  /* 0x000000000000794d */ /* 0x000fea0003800000 */
.L_x_95:
[----:B------:R-:W-:Y:S01]  /*a250*/  PLOP3.LUT P1, PT, PT, PT, UP3, 0x80, 0x0 ;  /* 0x000000000000781c */ /* 0x000fe20003f2f038 */
[----:B------:R-:W-:Y:S01]  /*a260*/  ULDC UR20, c[0x0][0x10] ;  /* 0x0000040000147ab9 */ /* 0x000fe20000000800 */
[----:B------:R-:W-:Y:S01]  /*a270*/  ULDC UR24, c[0x0][0x904] ;  /* 0x0002410000187ab9 */ /* 0x000fe20000000800 */
[----:B------:R-:W-:Y:S01]  /*a280*/  UMOV UR19, 0xffffffff ;  /* 0xffffffff00137882 */ /* 0x000fe20000000000 */
[----:B------:R-:W-:Y:S01]  /*a290*/  P2R R0, PR, RZ, 0x2 ;  /* 0x00000002ff007803 */ /* 0x000fe20000000000 */
[----:B------:R-:W-:Y:S01]  /*a2a0*/  ULDC.64 UR12, c[0x0][0x8c8] ;  /* 0x00023200000c7ab9 */ /* 0x000fe20000000a00 */
[----:B------:R-:W-:Y:S01]  /*a2b0*/  UIMAD.WIDE.U32 UR20, UR39, UR20, URZ ;  /* 0x00000014271472a5 */ /* 0x000fe2000f8e003f */
[----:B------:R-:W-:Y:S01]  /*a2c0*/  IMAD.MOV.U32 R16, RZ, RZ, RZ ;  /* 0x000000ffff107224 */ /* 0x000fe200078e00ff */
[----:B------:R-:W-:Y:S01]  /*a2d0*/  ULDC.64 UR14, c[0x0][0x8e0] ;  /* 0x00023800000e7ab9 */ /* 0x000fe20000000a00 */
[----:B------:R-:W-:Y:S02]  /*a2e0*/  USHF.L.U32 UR25, UR19, UR24, URZ ;  /* 0x0000001813197299 */ /* 0x000fe4000800063f */
[----:B------:R-:W-:-:S02]  /*a2f0*/  UIADD3 UR11, UP1, UR12, -0x1, URZ ;  /* 0xffffffff0c0b7890 */ /* 0x000fc4000ff3e03f */
[----:B------:R-:W1:Y:S01]  /*a300*/  @P1 S2R R0, SR_CTAID.Y ;  /* 0x0000000000001919 */ /* 0x000e620000002600 */
[----:B------:R-:W-:Y:S01]  /*a310*/  ULDC UR19, c[0x0][0x14] ;  /* 0x0000050000137ab9 */ /* 0x000fe20000000800 */
[----:B------:R-:W-:Y:S02]  /*a320*/  UIADD3 UR12, UP2, UR14, -0x1, URZ ;  /* 0xffffffff0e0c7890 */ /* 0x000fe4000ff5e03f */
[----:B------:R-:W-:Y:S02]  /*a330*/  UIMAD.WIDE.U32 UR22, UR20, UR19, URZ ;  /* 0x00000013141672a5 */ /* 0x000fe4000f8e003f */
[----:B------:R-:W-:Y:S01]  /*a340*/  UIMAD UR21, UR21, UR19, URZ ;  /* 0x00000013151572a4 */ /* 0x000fe2000f8e023f */
[----:B------:R-:W-:Y:S01]  /*a350*/  ULDC UR18, c[0x0][0x8a8] ;  /* 0x00022a0000127ab9 */ /* 0x000fe20000000800 */
[----:B------:R-:W-:Y:S01]  /*a360*/  UMOV UR26, 0x1 ;  /* 0x00000001001a7882 */ /* 0x000fe20000000000 */
[----:B------:R-:W-:Y:S02]  /*a370*/  UIADD3.X UR14, UR15, -0x1, URZ, UP2, !UPT ;  /* 0xffffffff0f0e7890 */ /* 0x000fe400097fe43f */
[----:B------:R-:W-:-:S02]  /*a380*/  UIADD3.X UR13, UR13, -0x1, URZ, UP1, !UPT ;  /* 0xffffffff0d0d7890 */ /* 0x000fc40008ffe43f */
[----:B------:R-:W-:Y:S02]  /*a390*/  ULOP3.LUT UR15, UR53, 0x2, URZ, 0xfc, !UPT ;  /* 0x00000002350f7892 */ /* 0x000fe4000f8efc3f */
[----:B------:R-:W-:Y:S02]  /*a3a0*/  UIADD3 UR16, UR8, -0x1, URZ ;  /* 0xffffffff08107890 */ /* 0x000fe4000fffe03f */
[----:B------:R-:W-:Y:S02]  /*a3b0*/  UIADD3 UR17, UR7, -0x1, URZ ;  /* 0xffffffff07117890 */ /* 0x000fe4000fffe03f */
[----:B------:R-:W-:Y:S02]  /*a3c0*/  UIADD3 UR18, UR18, -0x1, URZ ;  /* 0xffffffff12127890 */ /* 0x000fe4000fffe03f */
[----:B------:R-:W-:Y:S02]  /*a3d0*/  USHF.L.U32 UR19, UR26, UR24, URZ ;  /* 0x000000181a137299 */ /* 0x000fe4000800063f */
[----:B------:R-:W-:-:S02]  /*a3e0*/  ULOP3.LUT UR20, URZ, UR25, URZ, 0x33, !UPT ;  /* 0x000000193f147292 */ /* 0x000fc4000f8e333f */
[----:B------:R-:W-:Y:S01]  /*a3f0*/  UIADD3 UR21, UR23, UR21, URZ ;  /* 0x0000001517157290 */ /* 0x000fe2000fffe03f */
[----:B-1----:R-:W-:Y:S01]  /*a400*/  @P1 R2UR UR40, R0 ;  /* 0x00000000002812ca */ /* 0x002fe200000e0000 */
[----:B------:R-:W-:-:S14]  /*a410*/  IMAD.MOV.U32 R0, RZ, RZ, 0x1 ;  /* 0x00000001ff007424 */ /* 0x000fdc00078e00ff */
.L_x_205:
[----:B------:R-:W1:Y:S01]  /*a420*/  LDC.64 R2, c[0x0][0x8f8] ;  /* 0x00023e00ff027b82 */ /* 0x000e620000000a00 */
[----:B------:R-:W-:Y:S01]  /*a430*/  UIADD3 UR10, UP1, UR10, UR22, URZ ;  /* 0x000000160a0a7290 */ /* 0x000fe2000ff3e03f */
[----:B------:R-:W-:Y:S01]  /*a440*/  ISETP.NE.AND P2, PT, R20, RZ, PT ;  /* 0x000000ff1400720c */ /* 0x000fe20003f45270 */
[----:B------:R-:W-:Y:S01]  /*a450*/  UMOV UR24, 0xffffffff ;  /* 0xffffffff00187882 */ /* 0x000fe20000000000 */
[----:B------:R-:W-:Y:S01]  /*a460*/  UMOV UR25, 0xffffffff ;  /* 0xffffffff00197882 */ /* 0x000fe20000000000 */
[----:B------:R-:W-:Y:S01]  /*a470*/  UIADD3.X UR9, UR9, UR21, URZ, UP1, !UPT ;  /* 0x0000001509097290 */ /* 0x000fe20008ffe43f */
[----:B------:R-:W-:Y:S01]  /*a480*/  IMAD.MOV.U32 R15, RZ, RZ, RZ ;  /* 0x000000ffff0f7224 */ /* 0x000fe200078e00ff */
[----:B------:R-:W-:Y:S01]  /*a490*/  UMOV UR26, 0xffffffff ;  /* 0xffffffff001a7882 */ /* 0x000fe20000000000 */
[----:B-1----:R-:W-:-:S03]  /*a4a0*/  ISETP.LE.U32.AND P1, PT, R2, UR10, PT ;  /* 0x0000000a02007c0c */ /* 0x002fc6000bf23070 */
[----:B------:R-:W-:-:S05]  /*a4b0*/  IMAD.U32 R2, RZ, RZ, UR9 ;  /* 0x00000009ff027e24 */ /* 0x000fca000f8e00ff */
[----:B------:R-:W-:-:S13]  /*a4c0*/  ISETP.GE.U32.AND.EX P1, PT, R2, R3, PT, P1 ;  /* 0x000000030200720c */ /* 0x000fda0003f26110 */
[----:B---345:R-:W-:Y:S05]  /*a4d0*/  @P2 BRA P1, `(.L_x_185) ;  /* 0x0000001800402947 */ /* 0x038fea0000800000 */
[----:B------:R-:W-:-:S04]  /*a4e0*/  IADD3 R2, P2, R6, UR5, RZ ;  /* 0x0000000506027c10 */ /* 0x000fc8000ff5e0ff */
[----:B------:R-:W-:Y:S02]  /*a4f0*/  ISETP.GT.U32.AND P1, PT, R2, UR10, PT ;  /* 0x0000000a02007c0c */ /* 0x000fe4000bf24070 */
[----:B------:R-:W-:-:S04]  /*a500*/  IADD3.X R2, R7, UR4, RZ, P2, !PT ;  /* 0x0000000407027c10 */ /* 0x000fc800097fe4ff */
[----:B------:R-:W-:-:S13]  /*a510*/  ISETP.GT.U32.AND.EX P1, PT, R2, UR9, PT, P1 ;  /* 0x0000000902007c0c */ /* 0x000fda000bf24110 */
[----:B------:R-:W-:Y:S05]  /*a520*/  @P1 BRA `(.L_x_186) ;  /* 0x0000001400201947 */ /* 0x000fea0003800000 */
[----:B------:R-:W-:Y:S01]  /*a530*/  VIADD R12, R34, UR6 ;  /* 0x00000006220c7c36 */ /* 0x000fe20008000000 */
[----:B------:R-:W-:Y:S01]  /*a540*/  ULDC UR24, c[0x0][0x910] ;  /* 0x0002440000187ab9 */ /* 0x000fe20000000800 */
[----:B------:R-:W-:Y:S02]  /*a550*/  IMAD.MOV.U32 R22, RZ, RZ, R8 ;  /* 0x000000ffff167224 */ /* 0x000fe400078e0008 */
[----:B------:R-:W-:Y:S02]  /*a560*/  VIADD R13, R12, 0x20 ;  /* 0x000000200c0d7836 */ /* 0x000fe40000000000 */
[----:B------:R-:W-:-:S03]  /*a570*/  IMAD.MOV.U32 R14, RZ, RZ, R9 ;  /* 0x000000ffff0e7224 */ /* 0x000fc600078e0009 */
[----:B------:R-:W-:-:S13]  /*a580*/  ISETP.GE.AND P1, PT, R13, UR24, PT ;  /* 0x000000180d007c0c */ /* 0x000fda000bf26270 */
[----:B------:R-:W1:Y:S01]  /*a590*/  @!P1 LDC.64 R2, c[0x0][0x918] ;  /* 0x00024600ff029b82 */ /* 0x000e620000000a00 */
[----:B------:R-:W-:Y:S01]  /*a5a0*/  @!P1 VIADD R7, R12, 0x20 ;  /* 0x000000200c079836 */ /* 0x000fe20000000000 */
[----:B------:R-:W-:Y:S01]  /*a5b0*/  BSSY B0, `(.L_x_187) ;  /* 0x0000064000007945 */ /* 0x000fe20003800000 */
[----:B------:R-:W-:Y:S02]  /*a5c0*/  IMAD.MOV.U32 R6, RZ, RZ, 0x7fffffff ;  /* 0x7fffffffff067424 */ /* 0x000fe400078e00ff */
[----:B-1----:R-:W-:-:S05]  /*a5d0*/  @!P1 IMAD.WIDE R2, R7, 0xc, R2 ;  /* 0x0000000c07029825 */ /* 0x002fca00078e0202 */
[----:B------:R1:W5:Y:S04]  /*a5e0*/  @!P1 LDG.E R8, desc[UR56][R2.64] ;  /* 0x0000003802089981 */ /* 0x000368000c1e1900 */
[----:B------:R1:W5:Y:S01]  /*a5f0*/  @!P1 LDG.E R9, desc[UR56][R2.64+0x4] ;  /* 0x0000043802099981 */ /* 0x000362000c1e1900 */
[----:B------:R-:W-:Y:S01]  /*a600*/  ISETP.GE.AND P1, PT, R12, UR24, PT ;  /* 0x000000180c007c0c */ /* 0x000fe2000bf26270 */
[----:B------:R-:W-:-:S12]  /*a610*/  IMAD.MOV.U32 R7, RZ, RZ, RZ ;  /* 0x000000ffff077224 */ /* 0x000fd800078e00ff */
[----:B-1----:R-:W-:Y:S05]  /*a620*/  @P1 BRA `(.L_x_188) ;  /* 0x0000000400701947 */ /* 0x002fea0003800000 */
[----:B------:R-:W-:Y:S01]  /*a630*/  IABS R7, R11 ;  /* 0x0000000b00077213 */ /* 0x000fe20000000000 */
[----:B------:R-:W-:Y:S01]  /*a640*/  ULDC UR25, c[0x0][0x8f0] ;  /* 0x00023c0000197ab9 */ /* 0x000fe20000000800 */
[----:B------:R-:W-:Y:S02]  /*a650*/  IABS R6, R10 ;  /* 0x0000000a00067213 */ /* 0x000fe40000000000 */
[----:B------:R-:W1:Y:S01]  /*a660*/  I2F.RP R3, R7 ;  /* 0x0000000700037306 */ /* 0x000e620000209400 */
[----:B------:R-:W-:Y:S02]  /*a670*/  PLOP3.LUT P3, PT, PT, PT, UP0, 0x80, 0x0 ;  /* 0x000000000000781c */ /* 0x000fe40003f6f008 */
[----:B------:R-:W-:Y:S02]  /*a680*/  IADD3 R21, P2, R14, UR12, RZ ;  /* 0x0000000c0e157c10 */ /* 0x000fe4000ff5e0ff */
[----:B------:R-:W-:Y:S02]  /*a690*/  IADD3 R19, P1, R22, UR11, RZ ;  /* 0x0000000b16137c10 */ /* 0x000fe4000ff3e0ff */
[----:B------:R-:W-:Y:S01]  /*a6a0*/  LEA.HI.X.SX32 R24, R14, UR14, 0x1, P2 ;  /* 0x0000000e0e187c11 */ /* 0x000fe200090f0eff */
[----:B------:R-:W3:Y:S01]  /*a6b0*/  I2F.RP R2, R6 ;  /* 0x0000000600027306 */ /* 0x000ee20000209400 */
[----:B------:R-:W-:-:S07]  /*a6c0*/  LEA.HI.X.SX32 R22, R22, UR13, 0x1, P1 ;  /* 0x0000000d16167c11 */ /* 0x000fce00088f0eff */
[----:B-1----:R-:W1:Y:S08]  /*a6d0*/  MUFU.RCP R3, R3 ;  /* 0x0000000300037308 */ /* 0x002e700000001000 */
[----:B---3--:R-:W3:Y:S01]  /*a6e0*/  MUFU.RCP R2, R2 ;  /* 0x0000000200027308 */ /* 0x008ee20000001000 */
[----:B-1----:R-:W-:-:S07]  /*a6f0*/  VIADD R17, R3, 0xffffffe ;  /* 0x0ffffffe03117836 */ /* 0x002fce0000000000 */
[----:B------:R-:W1:Y:S01]  /*a700*/  F2I.FTZ.U32.TRUNC.NTZ R17, R17 ;  /* 0x0000001100117305 */ /* 0x000e62000021f000 */
[----:B---3--:R-:W-:-:S07]  /*a710*/  VIADD R15, R2, 0xffffffe ;  /* 0x0ffffffe020f7836 */ /* 0x008fce0000000000 */
[----:B------:R-:W3:Y:S01]  /*a720*/  F2I.FTZ.U32.TRUNC.NTZ R15, R15 ;  /* 0x0000000f000f7305 */ /* 0x000ee2000021f000 */
[----:B-1----:R-:W-:Y:S02]  /*a730*/  IMAD.MOV R18, RZ, RZ, -R17 ;  /* 0x000000ffff127224 */ /* 0x002fe400078e0a11 */
[----:B---3--:R-:W-:Y:S01]  /*a740*/  IMAD.MOV R14, RZ, RZ, -R15 ;  /* 0x000000ffff0e7224 */ /* 0x008fe200078e0a0f */
[----:B------:R-:W-:Y:S06]  /*a750*/  @!P3 BRA `(.L_x_189) ;  /* 0x000000000034b947 */ /* 0x000fec0003800000 */
[----:B------:R-:W-:Y:S01]  /*a760*/  ULDC UR6, c[0x0][0x8dc] ;  /* 0x0002370000067ab9 */ /* 0x000fe20000000800 */
[----:B------:R-:W-:Y:S01]  /*a770*/  ULDC.64 UR26, c[0x0][0x8d0] ;  /* 0x00023400001a7ab9 */ /* 0x000fe20000000a00 */
[----:B------:R-:W-:-:S05]  /*a780*/  IADD3 R3, P1, R19, UR6, RZ ;  /* 0x0000000613037c10 */ /* 0x000fca000ff3e0ff */
[----:B------:R-:W-:-:S04]  /*a790*/  IMAD.X R19, RZ, RZ, R22, P1 ;  /* 0x000000ffff137224 */ /* 0x000fc800008e0616 */
[----:B------:R-:W-:-:S04]  /*a7a0*/  IMAD.WIDE.U32 R4, R19, UR26, RZ ;  /* 0x0000001a13047c25 */ /* 0x000fc8000f8e00ff */
[----:B------:R-:W-:-:S04]  /*a7b0*/  IMAD.WIDE.U32 R4, P1, R3, UR27, R4 ;  /* 0x0000001b03047c25 */ /* 0x000fc8000f820004 */
[----:B------:R-:W-:-:S04]  /*a7c0*/  IMAD.WIDE.U32 R2, R3, UR26, RZ ;  /* 0x0000001a03027c25 */ /* 0x000fc8000f8e00ff */
[----:B------:R-:W-:Y:S01]  /*a7d0*/  IMAD.MOV.U32 R2, RZ, RZ, R5 ;  /* 0x000000ffff027224 */ /* 0x000fe200078e0005 */
[----:B------:R-:W-:Y:S01]  /*a7e0*/  IADD3 RZ, P2, R3, R4, RZ ;  /* 0x0000000403ff7210 */ /* 0x000fe20007f5e0ff */
[----:B------:R-:W-:-:S04]  /*a7f0*/  IMAD.X R3, RZ, RZ, RZ, P1 ;  /* 0x000000ffff037224 */ /* 0x000fc800008e06ff */
[----:B------:R-:W-:-:S04]  /*a800*/  IMAD.WIDE.U32.X R2, R19, UR27, R2, P2 ;  /* 0x0000001b13027c25 */ /* 0x000fc800090e0402 */
[----:B------:R-:W-:Y:S02]  /*a810*/  IMAD.MOV.U32 R19, RZ, RZ, R2 ;  /* 0x000000ffff137224 */ /* 0x000fe400078e0002 */
[----:B------:R-:W-:-:S07]  /*a820*/  IMAD.MOV.U32 R22, RZ, RZ, R3 ;  /* 0x000000ffff167224 */ /* 0x000fce00078e0003 */
.L_x_189:
[----:B------:R-:W-:Y:S05]  /*a830*/  @!P0 BRA `(.L_x_190) ;  /* 0x0000000000348947 */ /* 0x000fea0003800000 */
        /* <DEDUP_REMOVED lines=13> */
.L_x_190:
[----:B------:R-:W-:Y:S01]  /*a910*/  IMAD R18, R18, R7, RZ ;  /* 0x0000000712127224 */ /* 0x000fe200078e02ff */
[----:B------:R-:W-:Y:S01]  /*a920*/  ULDC UR6, c[0x0][0x8d8] ;  /* 0x0002360000067ab9 */ /* 0x000fe20000000800 */
[----:B------:R-:W-:Y:S01]  /*a930*/  IMAD.MOV.U32 R2, RZ, RZ, RZ ;  /* 0x000000ffff027224 */ /* 0x000fe200078e00ff */
[----:B------:R-:W-:Y:S01]  /*a940*/  SHF.R.U64 R21, R21, UR25, R24 ;  /* 0x0000001915157c19 */ /* 0x000fe20008001218 */
[----:B------:R-:W-:Y:S01]  /*a950*/  IMAD.MOV.U32 R3, RZ, RZ, R17 ;  /* 0x000000ffff037224 */ /* 0x000fe200078e0011 */
[----:B------:R-:W-:Y:S01]  /*a960*/  SHF.R.U64 R19, R19, UR6, R22 ;  /* 0x0000000613137c19 */ /* 0x000fe20008001216 */
[----:B------:R-:W-:Y:S01]  /*a970*/  IMAD R4, R14, R6, RZ ;  /* 0x000000060e047224 */ /* 0x000fe200078e02ff */
[----:B------:R-:W-:Y:S01]  /*a980*/  PLOP3.LUT P5, PT, PT, PT, UP3, 0x80, 0x0 ;  /* 0x000000000000781c */ /* 0x000fe20003faf038 */
[----:B------:R-:W-:-:S04]  /*a990*/  IMAD.HI.U32 R17, R17, R18, R2 ;  /* 0x0000001211117227 */ /* 0x000fc800078e0002 */
[----:B------:R-:W-:Y:S02]  /*a9a0*/  IMAD.MOV.U32 R3, RZ, RZ, R15 ;  /* 0x000000ffff037224 */ /* 0x000fe400078e000f */
[----:B------:R-:W-:Y:S02]  /*a9b0*/  VIADD R21, R21, UR17 ;  /* 0x0000001115157c36 */ /* 0x000fe40008000000 */
[----:B------:R-:W-:Y:S02]  /*a9c0*/  VIADD R14, R19, UR16 ;  /* 0x00000010130e7c36 */ /* 0x000fe40008000000 */
[----:B------:R-:W-:Y:S01]  /*a9d0*/  IMAD.HI.U32 R2, R15, R4, R2 ;  /* 0x000000040f027227 */ /* 0x000fe200078e0002 */
[----:B------:R-:W-:Y:S02]  /*a9e0*/  IABS R15, R11 ;  /* 0x0000000b000f7213 */ /* 0x000fe40000000000 */
[----:B------:R-:W-:Y:S02]  /*a9f0*/  IABS R3, R10 ;  /* 0x0000000a00037213 */ /* 0x000fe40000000000 */
[----:B------:R-:W-:Y:S01]  /*aa00*/  IABS R4, R21 ;  /* 0x0000001500047213 */ /* 0x000fe20000000000 */
[----:B------:R-:W-:Y:S01]  /*aa10*/  IMAD.MOV R18, RZ, RZ, -R15 ;  /* 0x000000ffff127224 */ /* 0x000fe200078e0a0f */
[----:B------:R-:W-:Y:S01]  /*aa20*/  IABS R5, R14 ;  /* 0x0000000e00057213 */ /* 0x000fe20000000000 */
[----:B------:R-:W-:-:S02]  /*aa30*/  IMAD.MOV R15, RZ, RZ, -R3 ;  /* 0x000000ffff0f7224 */ /* 0x000fc400078e0a03 */
[----:B------:R-:W-:-:S04]  /*aa40*/  IMAD.HI.U32 R3, R17, R4, RZ ;  /* 0x0000000411037227 */ /* 0x000fc800078e00ff */
[----:B------:R-:W-:-:S04]  /*aa50*/  IMAD.HI.U32 R2, R2, R5, RZ ;  /* 0x0000000502027227 */ /* 0x000fc800078e00ff */
[----:B------:R-:W-:Y:S02]  /*aa60*/  IMAD R4, R3, R18, R4 ;  /* 0x0000001203047224 */ /* 0x000fe400078e0204 */
[----:B------:R-:W-:-:S03]  /*aa70*/  IMAD R3, R2, R15, R5 ;  /* 0x0000000f02037224 */ /* 0x000fc600078e0205 */
[----:B------:R-:W-:Y:S02]  /*aa80*/  ISETP.GT.U32.AND P2, PT, R7, R4, PT ;  /* 0x000000040700720c */ /* 0x000fe40003f44070 */
[----:B------:R-:W-:-:S11]  /*aa90*/  ISETP.GT.U32.AND P1, PT, R6, R3, PT ;  /* 0x000000030600720c */ /* 0x000fd60003f24070 */
[----:B------:R-:W-:Y:S01]  /*aaa0*/  @!P2 IMAD.IADD R4, R4, 0x1, -R7 ;  /* 0x000000010404a824 */ /* 0x000fe200078e0a07 */
[----:B------:R-:W-:Y:S01]  /*aab0*/  ISETP.GE.AND P2, PT, R21, RZ, PT ;  /* 0x000000ff1500720c */ /* 0x000fe20003f46270 */
[----:B------:R-:W-:Y:S01]  /*aac0*/  @!P1 IMAD.IADD R3, R3, 0x1, -R6 ;  /* 0x0000000103039824 */ /* 0x000fe200078e0a06 */
[----:B------:R-:W-:Y:S02]  /*aad0*/  ISETP.GE.AND P1, PT, R14, RZ, PT ;  /* 0x000000ff0e00720c */ /* 0x000fe40003f26270 */
[----:B------:R-:W-:Y:S02]  /*aae0*/  ISETP.GT.U32.AND P4, PT, R7, R4, PT ;  /* 0x000000040700720c */ /* 0x000fe40003f84070 */
[----:B------:R-:W-:-:S11]  /*aaf0*/  ISETP.GT.U32.AND P3, PT, R6, R3, PT ;  /* 0x000000030600720c */ /* 0x000fd60003f64070 */
[----:B------:R-:W-:Y:S01]  /*ab00*/  @!P4 IMAD.IADD R4, R4, 0x1, -R7 ;  /* 0x000000010404c824 */ /* 0x000fe200078e0a07 */
[----:B------:R-:W-:Y:S01]  /*ab10*/  ISETP.NE.AND P4, PT, RZ, UR7, PT ;  /* 0x00000007ff007c0c */ /* 0x000fe2000bf85270 */
[----:B------:R-:W-:Y:S01]  /*ab20*/  @!P3 IMAD.IADD R3, R3, 0x1, -R6 ;  /* 0x000000010303b824 */ /* 0x000fe200078e0a06 */
[----:B------:R-:W-:Y:S01]  /*ab30*/  ISETP.NE.AND P3, PT, RZ, UR8, PT ;  /* 0x00000008ff007c0c */ /* 0x000fe2000bf65270 */
[----:B------:R-:W-:Y:S02]  /*ab40*/  @!P2 IMAD.MOV R4, RZ, RZ, -R4 ;  /* 0x000000ffff04a224 */ /* 0x000fe400078e0a04 */
[----:B------:R-:W-:-:S08]  /*ab50*/  @!P1 IMAD.MOV R3, RZ, RZ, -R3 ;  /* 0x000000ffff039224 */ /* 0x000fd000078e0a03 */
[----:B------:R-:W-:Y:S02]  /*ab60*/  @!P4 LOP3.LUT R4, RZ, UR7, RZ, 0x33, !PT ;  /* 0x00000007ff04cc12 */ /* 0x000fe4000f8e33ff */
[----:B------:R-:W-:-:S03]  /*ab70*/  @!P3 LOP3.LUT R3, RZ, UR8, RZ, 0x33, !PT ;  /* 0x00000008ff03bc12 */ /* 0x000fc6000f8e33ff */
[----:B------:R-:W-:Y:S02]  /*ab80*/  IMAD.IADD R4, R21, 0x1, -R4 ;  /* 0x0000000115047824 */ /* 0x000fe400078e0a04 */
[----:B------:R-:W-:-:S04]  /*ab90*/  IMAD.IADD R3, R14, 0x1, -R3 ;  /* 0x000000010e037824 */ /* 0x000fc800078e0a03 */
[----:B------:R-:W-:Y:S01]  /*aba0*/  IMAD R6, R3, R4, RZ ;  /* 0x0000000403067224 */ /* 0x000fe200078e02ff */
[----:B------:R-:W-:-:S04]  /*abb0*/  SEL R2, R4, R3, !P5 ;  /* 0x0000000304027207 */ /* 0x000fc80006800000 */
[--C-:B------:R-:W-:Y:S01]  /*abc0*/  SHF.R.S32.HI R5, RZ, 0x1f, R2.reuse ;  /* 0x0000001fff057819 */ /* 0x100fe20000011402 */
[----:B------:R-:W-:Y:S01]  /*abd0*/  IMAD.MOV.U32 R4, RZ, RZ, R2 ;  /* 0x000000ffff047224 */ /* 0x000fe200078e0002 */
[----:B------:R-:W-:-:S07]  /*abe0*/  SHF.R.S32.HI R7, RZ, 0x1f, R6 ;  /* 0x0000001fff077819 */ /* 0x000fce0000011406 */
.L_x_188:
[----:B--2---:R-:W-:Y:S05]  /*abf0*/  BSYNC B0 ;  /* 0x0000000000007941 */ /* 0x004fea0003800000 */
.L_x_187:
[----:B------:R-:W1:Y:S01]  /*ac00*/  SHFL.UP PT, R3, R6, 0x1, RZ ;  /* 0x0420000006037989 */ /* 0x000e6200000e00ff */
[----:B------:R-:W-:-:S03]  /*ac10*/  ISETP.NE.AND P1, PT, R34, RZ, PT ;  /* 0x000000ff2200720c */ /* 0x000fc60003f25270 */
[----:B------:R-:W2:Y:S01]  /*ac20*/  SHFL.UP PT, R2, R7, 0x1, RZ ;  /* 0x0420000007027989 */ /* 0x000ea200000e00ff */
[----:B-1----:R-:W-:Y:S02]  /*ac30*/  SEL R3, R3, RZ, P1 ;  /* 0x000000ff03037207 */ /* 0x002fe40000800000 */
[----:B--2---:R-:W-:Y:S02]  /*ac40*/  SEL R2, R2, RZ, P1 ;  /* 0x000000ff02027207 */ /* 0x004fe40000800000 */
[----:B------:R-:W-:-:S05]  /*ac50*/  IADD3 R18, P2, R3, R6, RZ ;  /* 0x0000000603127210 */ /* 0x000fca0007f5e0ff */
[----:B------:R-:W-:Y:S01]  /*ac60*/  IMAD.X R15, R2, 0x1, R7, P2 ;  /* 0x00000001020f7824 */ /* 0x000fe200010e0607 */
[----:B------:R-:W1:Y:S01]  /*ac70*/  SHFL.UP PT, R3, R18, 0x2, RZ ;  /* 0x0440000012037989 */ /* 0x000e6200000e00ff */
[----:B------:R-:W-:-:S03]  /*ac80*/  ISETP.GE.U32.AND P2, PT, R34, 0x2, PT ;  /* 0x000000022200780c */ /* 0x000fc60003f46070 */
[----:B------:R-:W2:Y:S01]  /*ac90*/  SHFL.UP PT, R2, R15, 0x2, RZ ;  /* 0x044000000f027989 */ /* 0x000ea200000e00ff */
[----:B-1----:R-:W-:-:S04]  /*aca0*/  SEL R3, R3, RZ, P2 ;  /* 0x000000ff03037207 */ /* 0x002fc80001000000 */
[----:B------:R-:W-:Y:S02]  /*acb0*/  IADD3 R14, P3, R3, R18, RZ ;  /* 0x00000012030e7210 */ /* 0x000fe40007f7e0ff */
[----:B--2---:R-:W-:-:S03]  /*acc0*/  SEL R2, R2, RZ, P2 ;  /* 0x000000ff02027207 */ /* 0x004fc60001000000 */
[----:B------:R-:W1:Y:S02]  /*acd0*/  SHFL.UP PT, R3, R14, 0x4, RZ ;  /* 0x048000000e037989 */ /* 0x000e6400000e00ff */
[----:B------:R-:W-:Y:S01]  /*ace0*/  IMAD.X R17, R2, 0x1, R15, P3 ;  /* 0x0000000102117824 */ /* 0x000fe200018e060f */
[----:B------:R-:W-:-:S04]  /*acf0*/  ISETP.GE.U32.AND P3, PT, R34, 0x4, PT ;  /* 0x000000042200780c */ /* 0x000fc80003f66070 */
        /* <DEDUP_REMOVED lines=17> */
[----:B--2---:R-:W-:-:S05]  /*ae10*/  SEL R2, R2, RZ, P5 ;  /* 0x000000ff02027207 */ /* 0x004fca0002800000 */
[----:B------:R-:W-:Y:S01]  /*ae20*/  IMAD.X R22, R2, 0x1, R17, P6 ;  /* 0x0000000102167824 */ /* 0x000fe200030e0611 */
[----:B------:R-:W-:-:S04]  /*ae30*/  IADD3 R2, P6, R15, UR5, RZ ;  /* 0x000000050f027c10 */ /* 0x000fc8000ffde0ff */
[----:B------:R-:W-:Y:S02]  /*ae40*/  IADD3.X R3, R22, UR4, RZ, P6, !PT ;  /* 0x0000000416037c10 */ /* 0x000fe4000b7fe4ff */
[----:B------:R-:W-:-:S04]  /*ae50*/  ISETP.GT.U32.AND P6, PT, R2, UR10, PT ;  /* 0x0000000a02007c0c */ /* 0x000fc8000bfc4070 */
[----:B------:R-:W-:-:S13]  /*ae60*/  ISETP.GT.U32.AND.EX P6, PT, R3, UR9, PT, P6 ;  /* 0x0000000903007c0c */ /* 0x000fda000bfc4160 */
[----:B------:R-:W-:-:S04]  /*ae70*/  VOTE.ANY R14, PT, P6 ;  /* 0x00000000000e7806 */ /* 0x000fc800030e0100 */
[----:B------:R-:W-:-:S13]  /*ae80*/  ISETP.NE.AND P6, PT, R14, RZ, PT ;  /* 0x000000ff0e00720c */ /* 0x000fda0003fc5270 */
[----:B------:R-:W-:Y:S05]  /*ae90*/  @P6 BRA `(.L_x_191) ;  /* 0x0000000800746947 */ /* 0x000fea0003800000 */
[----:B------:R-:W-:Y:S01]  /*aea0*/  IMAD.MOV.U32 R17, RZ, RZ, R2 ;  /* 0x000000ffff117224 */ /* 0x000fe200078e0002 */
[----:B------:R-:W-:Y:S01]  /*aeb0*/  ULDC UR24, c[0x0][0x910] ;  /* 0x0002440000187ab9 */ /* 0x000fe20000000800 */
[----:B------:R-:W-:Y:S01]  /*aec0*/  IMAD.MOV.U32 R19, RZ, RZ, R3 ;  /* 0x000000ffff137224 */ /* 0x000fe200078e0003 */
[----:B------:R-:W-:Y:S01]  /*aed0*/  ULDC UR25, c[0x0][0x8f4] ;  /* 0x00023d0000197ab9 */ /* 0x000fe20000000800 */
[----:B------:R-:W-:Y:S01]  /*aee0*/  ULDC UR6, c[0x0][0x8dc] ;  /* 0x0002370000067ab9 */ /* 0x000fe20000000800 */
[----:B------:R-:W-:Y:S01]  /*aef0*/  ULDC UR30, c[0x0][0x8d8] ;  /* 0x00023600001e7ab9 */ /* 0x000fe20000000800 */
[----:B------:R-:W-:Y:S01]  /*af00*/  ULDC UR31, c[0x0][0x8f0] ;  /* 0x00023c00001f7ab9 */ /* 0x000fe20000000800 */
[----:B------:R-:W-:Y:S01]  /*af10*/  ULDC.64 UR26, c[0x0][0x8d0] ;  /* 0x00023400001a7ab9 */ /* 0x000fe20000000a00 */
[----:B------:R-:W-:-:S05]  /*af20*/  ULDC.64 UR28, c[0x0][0x8e8] ;  /* 0x00023a00001c7ab9 */ /* 0x000fca0000000a00 */
.L_x_196:
[----:B------:R-:W-:Y:S02]  /*af30*/  IMAD.MOV.U32 R12, RZ, RZ, R13 ;  /* 0x000000ffff0c7224 */ /* 0x000fe400078e000d */
[----:B------:R-:W-:Y:S02]  /*af40*/  VIADD R13, R13, 0x20 ;  /* 0x000000200d0d7836 */ /* 0x000fe40000000000 */
[----:B-----5:R-:W-:Y:S02]  /*af50*/  IMAD.MOV.U32 R14, RZ, RZ, R8 ;  /* 0x000000ffff0e7224 */ /* 0x020fe400078e0008 */
[----:B------:R-:W-:Y:S01]  /*af60*/  IMAD.MOV.U32 R15, RZ, RZ, R9 ;  /* 0x000000ffff0f7224 */ /* 0x000fe200078e0009 */
[----:B------:R-:W-:-:S13]  /*af70*/  ISETP.GE.AND P6, PT, R13, UR24, PT ;  /* 0x000000180d007c0c */ /* 0x000fda000bfc6270 */
[----:B------:R-:W1:Y:S01]  /*af80*/  @!P6 LDC.64 R2, c[0x0][0x918] ;  /* 0x00024600ff02eb82 */ /* 0x000e620000000a00 */
[----:B------:R-:W2:Y:S01]  /*af90*/  SHFL.IDX PT, R19, R19, 0x1f, 0x1f ;  /* 0x03e01f0013137f89 */ /* 0x000ea200000e0000 */
[----:B------:R-:W-:-:S03]  /*afa0*/  @!P6 VIADD R7, R12, 0x20 ;  /* 0x000000200c07e836 */ /* 0x000fc60000000000 */
[----:B------:R-:W3:Y:S01]  /*afb0*/  SHFL.IDX PT, R17, R17, 0x1f, 0x1f ;  /* 0x03e01f0011117f89 */ /* 0x000ee200000e0000 */
[----:B------:R-:W-:Y:S01]  /*afc0*/  BSSY B0, `(.L_x_192) ;  /* 0x0000063000007945 */ /* 0x000fe20003800000 */
[----:B-1----:R-:W-:-:S05]  /*afd0*/  @!P6 IMAD.WIDE R2, R7, 0xc, R2 ;  /* 0x0000000c0702e825 */ /* 0x002fca00078e0202 */
[----:B------:R1:W5:Y:S04]  /*afe0*/  @!P6 LDG.E R8, desc[UR56][R2.64] ;  /* 0x000000380208e981 */ /* 0x000368000c1e1900 */
[----:B------:R1:W5:Y:S01]  /*aff0*/  @!P6 LDG.E R9, desc[UR56][R2.64+0x4] ;  /* 0x000004380209e981 */ /* 0x000362000c1e1900 */
[----:B------:R-:W-:Y:S01]  /*b000*/  ISETP.GE.AND P6, PT, R12, UR24, PT ;  /* 0x000000180c007c0c */ /* 0x000fe2000bfc6270 */
[----:B------:R-:W-:Y:S01]  /*b010*/  IMAD.MOV.U32 R6, RZ, RZ, 0x7fffffff ;  /* 0x7fffffffff067424 */ /* 0x000fe200078e00ff */
[----:B--2---:R-:W-:Y:S01]  /*b020*/  R2UR UR4, R19 ;  /* 0x00000000130472ca */ /* 0x004fe200000e0000 */
[----:B------:R-:W-:Y:S01]  /*b030*/  IMAD.MOV.U32 R7, RZ, RZ, RZ ;  /* 0x000000ffff077224 */ /* 0x000fe200078e00ff */
[----:B---3--:R-:W-:-:S09]  /*b040*/  R2UR UR5, R17 ;  /* 0x00000000110572ca */ /* 0x008fd200000e0000 */
[----:B-1----:R-:W-:Y:S06]  /*b050*/  @P6 BRA `(.L_x_193) ;  /* 0x0000000400646947 */ /* 0x002fec0003800000 */
[----:B------:R-:W-:-:S04]  /*b060*/  IADD3 R17, P6, R14, UR11, RZ ;  /* 0x0000000b0e117c10 */ /* 0x000fc8000ffde0ff */
[----:B------:R-:W-:Y:S02]  /*b070*/  LEA.HI.X.SX32 R22, R14, UR13, 0x1, P6 ;  /* 0x0000000d0e167c11 */ /* 0x000fe4000b0f0eff */
[----:B------:R-:W-:Y:S02]  /*b080*/  IABS R14, R11 ;  /* 0x0000000b000e7213 */ /* 0x000fe40000000000 */
[C---:B------:R-:W-:Y:S02]  /*b090*/  IADD3 R19, P6, R15.reuse, UR12, RZ ;  /* 0x0000000c0f137c10 */ /* 0x040fe4000ffde0ff */
[----:B------:R-:W1:Y:S02]  /*b0a0*/  I2F.RP R2, R14 ;  /* 0x0000000e00027306 */ /* 0x000e640000209400 */
[----:B------:R-:W-:Y:S02]  /*b0b0*/  LEA.HI.X.SX32 R24, R15, UR14, 0x1, P6 ;  /* 0x0000000e0f187c11 */ /* 0x000fe4000b0f0eff */
[----:B------:R-:W-:-:S04]  /*b0c0*/  PLOP3.LUT P6, PT, PT, PT, UP0, 0x80, 0x0 ;  /* 0x000000000000781c */ /* 0x000fc80003fcf008 */
[----:B-1----:R-:W1:Y:S02]  /*b0d0*/  MUFU.RCP R2, R2 ;  /* 0x0000000200027308 */ /* 0x002e640000001000 */
[----:B-1----:R-:W-:-:S06]  /*b0e0*/  VIADD R15, R2, 0xffffffe ;  /* 0x0ffffffe020f7836 */ /* 0x002fcc0000000000 */
[----:B------:R-:W1:Y:S02]  /*b0f0*/  F2I.FTZ.U32.TRUNC.NTZ R15, R15 ;  /* 0x0000000f000f7305 */ /* 0x000e64000021f000 */
[----:B-1----:R-:W-:Y:S01]  /*b100*/  IMAD.MOV R18, RZ, RZ, -R15 ;  /* 0x000000ffff127224 */ /* 0x002fe200078e0a0f */
[----:B------:R-:W-:Y:S06]  /*b110*/  @!P6 BRA `(.L_x_194) ;  /* 0x00000000002ce947 */ /* 0x000fec0003800000 */
        /* <DEDUP_REMOVED lines=11> */
.L_x_194:
[----:B------:R-:W-:Y:S05]  /*b1d0*/  @!P0 BRA `(.L_x_195) ;  /* 0x00000000002c8947 */ /* 0x000fea0003800000 */
        /* <DEDUP_REMOVED lines=11> */
.L_x_195:
[----:B------:R-:W-:Y:S01]  /*b290*/  SHF.R.U64 R4, R19, UR31, R24 ;  /* 0x0000001f13047c19 */ /* 0x000fe20008001218 */
[----:B------:R-:W-:Y:S01]  /*b2a0*/  IMAD R5, R18, R14, RZ ;  /* 0x0000000e12057224 */ /* 0x000fe200078e02ff */
[----:B------:R-:W-:Y:S01]  /*b2b0*/  IABS R2, R11 ;  /* 0x0000000b00027213 */ /* 0x000fe20000000000 */
[----:B------:R-:W-:Y:S01]  /*b2c0*/  IMAD.MOV.U32 R3, RZ, RZ, R15 ;  /* 0x000000ffff037224 */ /* 0x000fe200078e000f */
[----:B------:R-:W-:Y:S01]  /*b2d0*/  SHF.R.U64 R17, R17, UR30, R22 ;  /* 0x0000001e11117c19 */ /* 0x000fe20008001216 */
[----:B------:R-:W-:Y:S01]  /*b2e0*/  VIADD R4, R4, UR17 ;  /* 0x0000001104047c36 */ /* 0x000fe20008000000 */
[----:B------:R-:W-:Y:S01]  /*b2f0*/  IABS R19, R10 ;  /* 0x0000000a00137213 */ /* 0x000fe20000000000 */
[----:B------:R-:W-:Y:S02]  /*b300*/  IMAD.MOV R7, RZ, RZ, -R2 ;  /* 0x000000ffff077224 */ /* 0x000fe400078e0a02 */
[----:B------:R-:W-:Y:S01]  /*b310*/  IMAD.MOV.U32 R2, RZ, RZ, RZ ;  /* 0x000000ffff027224 */ /* 0x000fe200078e00ff */
[----:B------:R-:W-:Y:S01]  /*b320*/  IABS R6, R4 ;  /* 0x0000000400067213 */ /* 0x000fe20000000000 */
[----:B------:R-:W-:-:S02]  /*b330*/  VIADD R17, R17, UR16 ;  /* 0x0000001011117c36 */ /* 0x000fc40008000000 */
[----:B------:R-:W-:-:S04]  /*b340*/  IMAD.HI.U32 R2, R15, R5, R2 ;  /* 0x000000050f027227 */ /* 0x000fc800078e0002 */
[----:B------:R-:W-:Y:S01]  /*b350*/  IMAD.MOV.U32 R3, RZ, RZ, R7 ;  /* 0x000000ffff037224 */ /* 0x000fe200078e0007 */
[----:B------:R-:W-:Y:S01]  /*b360*/  IABS R7, R10 ;  /* 0x0000000a00077213 */ /* 0x000fe20000000000 */
[----:B------:R-:W-:-:S03]  /*b370*/  IMAD.MOV.U32 R5, RZ, RZ, R6 ;  /* 0x000000ffff057224 */ /* 0x000fc600078e0006 */
[----:B------:R-:W1:Y:S01]  /*b380*/  I2F.RP R6, R7 ;  /* 0x0000000700067306 */ /* 0x000e620000209400 */
[----:B------:R-:W-:-:S04]  /*b390*/  IMAD.HI.U32 R2, R2, R5, RZ ;  /* 0x0000000502027227 */ /* 0x000fc800078e00ff */
[----:B------:R-:W-:-:S05]  /*b3a0*/  IMAD R5, R2, R3, R5 ;  /* 0x0000000302057224 */ /* 0x000fca00078e0205 */
[----:B------:R-:W-:Y:S01]  /*b3b0*/  ISETP.GT.U32.AND P6, PT, R14, R5, PT ;  /* 0x000000050e00720c */ /* 0x000fe20003fc4070 */
[----:B-1----:R-:W1:-:S12]  /*b3c0*/  MUFU.RCP R6, R6 ;  /* 0x0000000600067308 */ /* 0x002e580000001000 */
[----:B------:R-:W-:Y:S02]  /*b3d0*/  @!P6 IMAD.IADD R5, R5, 0x1, -R14 ;  /* 0x000000010505e824 */ /* 0x000fe400078e0a0e */
[----:B-1----:R-:W-:-:S04]  /*b3e0*/  VIADD R2, R6, 0xffffffe ;  /* 0x0ffffffe06027836 */ /* 0x002fc80000000000 */
[----:B------:R1:W2:Y:S02]  /*b3f0*/  F2I.FTZ.U32.TRUNC.NTZ R3, R2 ;  /* 0x0000000200037305 */ /* 0x0002a4000021f000 */
[----:B-1----:R-:W-:Y:S02]  /*b400*/  IMAD.MOV.U32 R2, RZ, RZ, RZ ;  /* 0x000000ffff027224 */ /* 0x002fe400078e00ff */
[----:B--2---:R-:W-:-:S04]  /*b410*/  IMAD.MOV R18, RZ, RZ, -R3 ;  /* 0x000000ffff127224 */ /* 0x004fc800078e0a03 */
[----:B------:R-:W-:Y:S01]  /*b420*/  IMAD R15, R18, R7, RZ ;  /* 0x00000007120f7224 */ /* 0x000fe200078e02ff */
[----:B------:R-:W-:-:S03]  /*b430*/  IABS R18, R17 ;  /* 0x0000001100127213 */ /* 0x000fc60000000000 */
[----:B------:R-:W-:-:S04]  /*b440*/  IMAD.HI.U32 R6, R3, R15, R2 ;  /* 0x0000000f03067227 */ /* 0x000fc800078e0002 */
[----:B------:R-:W-:Y:S02]  /*b450*/  IMAD.MOV.U32 R3, RZ, RZ, R18 ;  /* 0x000000ffff037224 */ /* 0x000fe400078e0012 */
[----:B------:R-:W-:Y:S02]  /*b460*/  IMAD.MOV R15, RZ, RZ, -R19 ;  /* 0x000000ffff0f7224 */ /* 0x000fe400078e0a13 */
        /* <DEDUP_REMOVED lines=22> */
[----:B------:R-:W-:Y:S02]  /*b5d0*/  SHF.R.S32.HI R5, RZ, 0x1f, R4 ;  /* 0x0000001fff057819 */ /* 0x000fe40000011404 */
[----:B------:R-:W-:-:S07]  /*b5e0*/  SHF.R.S32.HI R7, RZ, 0x1f, R6 ;  /* 0x0000001fff077819 */ /* 0x000fce0000011406 */
.L_x_193:
[----:B------:R-:W-:Y:S05]  /*b5f0*/  BSYNC B0 ;  /* 0x0000000000007941 */ /* 0x000fea0003800000 */
.L_x_192:
[----:B------:R-:W1:Y:S04]  /*b600*/  SHFL.UP PT, R3, R6, 0x1, RZ ;  /* 0x0420000006037989 */ /* 0x000e6800000e00ff */
[----:B------:R-:W2:Y:S01]  /*b610*/  SHFL.UP PT, R2, R7, 0x1, RZ ;  /* 0x0420000007027989 */ /* 0x000ea200000e00ff */
[----:B-1----:R-:W-:Y:S02]  /*b620*/  SEL R3, R3, RZ, P1 ;  /* 0x000000ff03037207 */ /* 0x002fe40000800000 */
[----:B--2---:R-:W-:Y:S02]  /*b630*/  SEL R2, R2, RZ, P1 ;  /* 0x000000ff02027207 */ /* 0x004fe40000800000 */
[----:B------:R-:W-:-:S05]  /*b640*/  IADD3 R18, P6, R3, R6, RZ ;  /* 0x0000000603127210 */ /* 0x000fca0007fde0ff */
[----:B------:R-:W-:Y:S01]  /*b650*/  IMAD.X R15, R2, 0x1, R7, P6 ;  /* 0x00000001020f7824 */ /* 0x000fe200030e0607 */
        /* <DEDUP_REMOVED lines=24> */
[----:B------:R-:W-:-:S04]  /*b7e0*/  IADD3 R17, P6, R2, UR5, RZ ;  /* 0x0000000502117c10 */ /* 0x000fc8000ffde0ff */
[----:B------:R-:W-:Y:S02]  /*b7f0*/  IADD3.X R19, R3, UR4, RZ, P6, !PT ;  /* 0x0000000403137c10 */ /* 0x000fe4000b7fe4ff */
[----:B------:R-:W-:-:S04]  /*b800*/  ISETP.GT.U32.AND P6, PT, R17, UR10, PT ;  /* 0x0000000a11007c0c */ /* 0x000fc8000bfc4070 */
[----:B------:R-:W-:-:S13]  /*b810*/  ISETP.GT.U32.AND.EX P6, PT, R19, UR9, PT, P6 ;  /* 0x0000000913007c0c */ /* 0x000fda000bfc4160 */
[----:B------:R-:W-:-:S04]  /*b820*/  VOTE.ANY R14, PT, P6 ;  /* 0x00000000000e7806 */ /* 0x000fc800030e0100 */
[----:B------:R-:W-:-:S13]  /*b830*/  ISETP.NE.AND P6, PT, R14, RZ, PT ;  /* 0x000000ff0e00720c */ /* 0x000fda0003fc5270 */
[----:B------:R-:W-:Y:S05]  /*b840*/  @!P6 BRA `(.L_x_196) ;  /* 0xfffffff400b8e947 */ /* 0x000fea000383ffff */
[----:B------:R-:W-:Y:S02]  /*b850*/  IMAD.MOV.U32 R15, RZ, RZ, R2 ;  /* 0x000000ffff0f7224 */ /* 0x000fe400078e0002 */
[----:B------:R-:W-:-:S07]  /*b860*/  IMAD.MOV.U32 R22, RZ, RZ, R3 ;  /* 0x000000ffff167224 */ /* 0x000fce00078e0003 */
.L_x_191:
[----:B------:R-:W1:Y:S08]  /*b870*/  BREV R14, R14 ;  /* 0x0000000e000e7301 */ /* 0x000e700000000000 */
[----:B-1----:R-:W1:Y:S02]  /*b880*/  FLO.U32.SH R13, R14 ;  /* 0x0000000e000d7300 */ /* 0x002e6400000e0400 */
[----:B-1----:R-:W1:Y:S02]  /*b890*/  SHFL.IDX PT, R12, R12, R13, 0x1f ;  /* 0x00001f0d0c0c7589 */ /* 0x002e6400000e0000 */
[----:B-1----:R-:W-:-:S13]  /*b8a0*/  R2UR UR6, R12 ;  /* 0x000000000c0672ca */ /* 0x002fda00000e0000 */
[----:B------:R-:W-:-:S05]  /*b8b0*/  VIADD R17, R34, UR6 ;  /* 0x0000000622117c36 */ /* 0x000fca0008000000 */
[----:B------:R-:W-:-:S13]  /*b8c0*/  ISETP.GE.AND P1, PT, R17, UR24, PT ;  /* 0x0000001811007c0c */ /* 0x000fda000bf26270 */
[----:B------:R-:W1:Y:S02]  /*b8d0*/  @!P1 LDC.64 R2, c[0x0][0x918] ;  /* 0x00024600ff029b82 */ /* 0x000e640000000a00 */
[----:B-1----:R-:W-:-:S05]  /*b8e0*/  @!P1 IMAD.WIDE R2, R17, 0xc, R2 ;  /* 0x0000000c11029825 */ /* 0x002fca00078e0202 */
[----:B-----5:R1:W5:Y:S04]  /*b8f0*/  @!P1 LDG.E R8, desc[UR56][R2.64] ;  /* 0x0000003802089981 */ /* 0x020368000c1e1900 */
[----:B------:R1:W5:Y:S01]  /*b900*/  @!P1 LDG.E R9, desc[UR56][R2.64+0x4] ;  /* 0x0000043802099981 */ /* 0x000362000c1e1900 */
[----:B------:R-:W-:-:S03]  /*b910*/  IADD3 R18, P1, P2, R15, UR5, -R6 ;  /* 0x000000050f127c10 */ /* 0x000fc6000fa3e806 */
[----:B------:R-:W-:Y:S01]  /*b920*/  SHFL.IDX PT, R6, R6, R13, 0x1f ;  /* 0x00001f0d06067589 */ /* 0x000fe200000e0000 */
[----:B------:R-:W-:-:S03]  /*b930*/  IADD3.X R22, R22, UR4, ~R7, P1, P2 ;  /* 0x0000000416167c10 */ /* 0x000fc60008fe4c07 */
[----:B------:R-:W2:Y:S04]  /*b940*/  SHFL.IDX PT, R18, R18, R13, 0x1f ;  /* 0x00001f0d12127589 */ /* 0x000ea800000e0000 */
[----:B------:R-:W3:Y:S04]  /*b950*/  SHFL.IDX PT, R22, R22, R13, 0x1f ;  /* 0x00001f0d16167589 */ /* 0x000ee800000e0000 */
[----:B------:R1:W4:Y:S04]  /*b960*/  SHFL.IDX PT, R7, R7, R13, 0x1f ;  /* 0x00001f0d07077589 */ /* 0x00032800000e0000 */
[----:B------:R1:W1:Y:S04]  /*b970*/  SHFL.IDX PT, R5, R5, R13, 0x1f ;  /* 0x00001f0d05057589 */ /* 0x00026800000e0000 */
[----:B------:R1:W1:Y:S01]  /*b980*/  SHFL.IDX PT, R4, R4, R13, 0x1f ;  /* 0x00001f0d04047589 */ /* 0x00026200000e0000 */
[----:B--2---:R-:W-:-:S02]  /*b990*/  R2UR UR5, R18 ;  /* 0x00000000120572ca */ /* 0x004fc400000e0000 */
[----:B---3--:R-:W-:-:S15]  /*b9a0*/  R2UR UR4, R22 ;  /* 0x00000000160472ca */ /* 0x008fde00000e0000 */
.L_x_186:
[----:B-1----:R-:W1:Y:S01]  /*b9b0*/  LDC R2, c[0x0][0x910] ;  /* 0x00024400ff027b82 */ /* 0x002e620000000800 */
[----:B------:R-:W-:Y:S01]  /*b9c0*/  UMOV UR24, 0xffffffff ;  /* 0xffffffff00187882 */ /* 0x000fe20000000000 */
[----:B------:R-:W-:Y:S01]  /*b9d0*/  UMOV UR25, 0xffffffff ;  /* 0xffffffff00197882 */ /* 0x000fe20000000000 */
[----:B------:R-:W-:Y:S01]  /*b9e0*/  UMOV UR26, 0xffffffff ;  /* 0xffffffff001a7882 */ /* 0x000fe20000000000 */
[----:B------:R-:W-:Y:S01]  /*b9f0*/  IMAD.MOV.U32 R15, RZ, RZ, RZ ;  /* 0x000000ffff0f7224 */ /* 0x000fe200078e00ff */
[----:B-1----:R-:W-:-:S13]  /*ba00*/  ISETP.LE.AND P1, PT, R2, UR6, PT ;  /* 0x0000000602007c0c */ /* 0x002fda000bf23270 */
[----:B------:R-:W-:Y:S05]  /*ba10*/  @P1 BRA `(.L_x_185) ;  /* 0x0000000000f01947 */ /* 0x000fea0003800000 */
[C---:B------:R-:W-:Y:S01]  /*ba20*/  R2UR UR24, R4.reuse ;  /* 0x00000000041872ca */ /* 0x040fe200000e0000 */
[----:B------:R-:W-:Y:S01]  /*ba30*/  UIADD3 UR30, UP1, -UR5, UR10, URZ ;  /* 0x0000000a051e7290 */ /* 0x000fe2000ff3e13f */
[----:B------:R-:W-:Y:S01]  /*ba40*/  R2UR UR25, R5 ;  /* 0x00000000051972ca */ /* 0x000fe200000e0000 */
[----:B------:R-:W-:Y:S01]  /*ba50*/  ULDC UR26, c[0x0][0x8c0] ;  /* 0x00023000001a7ab9 */ /* 0x000fe20000000800 */
[----:B------:R-:W-:Y:S01]  /*ba60*/  ULDC UR27, c[0x0][0x8b0] ;  /* 0x00022c00001b7ab9 */ /* 0x000fe20000000800 */
[----:B------:R-:W-:Y:S01]  /*ba70*/  ULDC UR28, c[0x0][0x904] ;  /* 0x00024100001c7ab9 */ /* 0x000fe20000000800 */
[----:B------:R-:W-:-:S03]  /*ba80*/  SHF.R.U64 R2, R4, UR27, R5 ;  /* 0x0000001b04027c19 */ /* 0x000fc60008001205 */
[----:B------:R-:W-:Y:S01]  /*ba90*/  UIADD3.X UR24, ~UR4, UR9, URZ, UP1, !UPT ;  /* 0x0000000904187290 */ /* 0x000fe20008ffe53f */
[----:B------:R-:W-:-:S03]  /*baa0*/  R2UR UR32, R2 ;  /* 0x00000000022072ca */ /* 0x000fc600000e0000 */
[----:B------:R-:W-:Y:S02]  /*bab0*/  USHF.R.U32.HI UR31, URZ, UR26, UR24 ;  /* 0x0000001a3f1f7299 */ /* 0x000fe40008011618 */
[----:B------:R-:W-:Y:S02]  /*bac0*/  USHF.R.U32.HI UR35, URZ, UR27, UR25 ;  /* 0x0000001b3f237299 */ /* 0x000fe40008011619 */
[----:B------:R-:W-:Y:S02]  /*bad0*/  USHF.R.U32.HI UR33, URZ, UR27, UR31 ;  /* 0x0000001b3f217299 */ /* 0x000fe4000801161f */
[----:B------:R-:W-:Y:S02]  /*bae0*/  USHF.R.U64 UR30, UR30, UR26, UR24 ;  /* 0x0000001a1e1e7299 */ /* 0x000fe40008001218 */
[----:B------:R-:W-:Y:S02]  /*baf0*/  USHF.R.U32.HI UR34, URZ, UR28, UR33 ;  /* 0x0000001c3f227299 */ /* 0x000fe40008011621 */
[----:B------:R-:W-:-:S02]  /*bb00*/  USHF.R.U64 UR31, UR30, UR27, UR31 ;  /* 0x0000001b1e1f7299 */ /* 0x000fc4000800121f */
[----:B------:R-:W-:Y:S02]  /*bb10*/  ULOP3.LUT UR24, UR34, UR35, URZ, 0xfc, !UPT ;  /* 0x0000002322187292 */ /* 0x000fe4000f8efc3f */
[----:B------:R-:W-:-:S04]  /*bb20*/  USHF.R.U64 UR33, UR31, UR28, UR33 ;  /* 0x0000001c1f217299 */ /* 0x000fc80008001221 */
[----:B------:R-:W-:-:S13]  /*bb30*/  ISETP.NE.U32.AND P1, PT, RZ, UR24, PT ;  /* 0x00000018ff007c0c */ /* 0x000fda000bf25070 */
[----:B------:R-:W-:Y:S05]  /*bb40*/  @!P1 BRA `(.L_x_197) ;  /* 0x0000000000189947 */ /* 0x000fea0003800000 */
[----:B------:R-:W-:-:S07]  /*bb50*/  MOV R12, 0xbb70 ;  /* 0x0000bb70000c7802 */ /* 0x000fce0000000f00 */
[----:B--2-45:R-:W-:Y:S05]  /*bb60*/  CALL.REL.NOINC `(.L_x_198) ;  /* 0x00000018009c7944 */ /* 0x034fea0003c00000 */
[----:B------:R-:W-:-:S04]  /*bb70*/  UIADD3 UR24, -UR25, URZ, URZ ;  /* 0x0000003f19187290 */ /* 0x000fc8000fffe13f */
[----:B------:R-:W-:-:S03]  /*bb80*/  UIMAD UR32, UR32, UR24, UR33 ;  /* 0x00000018202072a4 */ /* 0x000fc6000f8e0221 */
[----:B------:R-:W-:Y:S01]  /*bb90*/  UMOV UR24, UR25 ;  /* 0x0000001900187c82 */ /* 0x000fe20008000000 */
[----:B------:R-:W-:Y:S08]  /*bba0*/  BRA `(.L_x_199) ;  /* 0x0000000000587947 */ /* 0x000ff00003800000 */
.L_x_197:
[----:B------:R-:W1:Y:S01]  /*bbb0*/  I2F.U32.RP R2, UR32 ;  /* 0x0000002000027d06 */ /* 0x000e620008209000 */
[----:B------:R-:W-:Y:S01]  /*bbc0*/  UMOV UR24, URZ ;  /* 0x0000003f00187c82 */ /* 0x000fe20008000000 */
[----:B------:R-:W-:-:S06]  /*bbd0*/  UISETP.NE.U32.AND UP4, UPT, UR32, URZ, UPT ;  /* 0x0000003f2000728c */ /* 0x000fcc000bf85070 */
[----:B-1----:R-:W1:Y:S02]  /*bbe0*/  MUFU.RCP R2, R2 ;  /* 0x0000000200027308 */ /* 0x002e640000001000 */
[----:B-1----:R-:W-:-:S06]  /*bbf0*/  VIADD R3, R2, 0xffffffe ;  /* 0x0ffffffe02037836 */ /* 0x002fcc0000000000 */
[----:B------:R-:W1:Y:S02]  /*bc00*/  F2I.FTZ.U32.TRUNC.NTZ R3, R3 ;  /* 0x0000000300037305 */ /* 0x000e64000021f000 */
[----:B-1----:R-:W-:-:S13]  /*bc10*/  R2UR UR25, R3 ;  /* 0x00000000031972ca */ /* 0x002fda00000e0000 */
[----:B------:R-:W-:-:S04]  /*bc20*/  UIADD3 UR26, URZ, -UR25, URZ ;  /* 0x800000193f1a7290 */ /* 0x000fc8000fffe03f */
[----:B------:R-:W-:-:S04]  /*bc30*/  UIMAD UR26, UR26, UR32, URZ ;  /* 0x000000201a1a72a4 */ /* 0x000fc8000f8e023f */
[----:B------:R-:W-:-:S04]  /*bc40*/  UIMAD.WIDE.U32 UR24, UR25, UR26, UR24 ;  /* 0x0000001a191872a5 */ /* 0x000fc8000f8e0018 */
[----:B------:R-:W-:-:S04]  /*bc50*/  UIMAD.WIDE.U32 UR24, UR25, UR33, URZ ;  /* 0x00000021191872a5 */ /* 0x000fc8000f8e003f */
[----:B------:R-:W-:-:S04]  /*bc60*/  UIADD3 UR24, -UR25, URZ, URZ ;  /* 0x0000003f19187290 */ /* 0x000fc8000fffe13f */
[----:B------:R-:W-:-:S04]  /*bc70*/  UIMAD UR24, UR32, UR24, UR33 ;  /* 0x00000018201872a4 */ /* 0x000fc8000f8e0221 */
[----:B------:R-:W-:-:S11]  /*bc80*/  UISETP.GE.U32.AND UP1, UPT, UR24, UR32, UPT ;  /* 0x000000201800728c */ /* 0x000fd6000bf26070 */
[----:B------:R-:W-:Y:S02]  /*bc90*/  @UP1 UIADD3 UR24, UR24, -UR32, URZ ;  /* 0x8000002018181290 */ /* 0x000fe4000fffe03f */
[----:B------:R-:W-:Y:S02]  /*bca0*/  @UP1 UIADD3 UR25, UR25, 0x1, URZ ;  /* 0x0000000119191890 */ /* 0x000fe4000fffe03f */
[----:B------:R-:W-:-:S11]  /*bcb0*/  UISETP.GE.U32.AND UP2, UPT, UR24, UR32, UPT ;  /* 0x000000201800728c */ /* 0x000fd6000bf46070 */
[----:B------:R-:W-:Y:S02]  /*bcc0*/  @UP2 UIADD3 UR25, UR25, 0x1, URZ ;  /* 0x0000000119192890 */ /* 0x000fe4000fffe03f */
[----:B------:R-:W-:-:S04]  /*bcd0*/  @!UP4 ULOP3.LUT UR25, URZ, UR32, URZ, 0x33, !UPT ;  /* 0x000000203f19c292 */ /* 0x000fc8000f8e333f */
[----:B------:R-:W-:-:S04]  /*bce0*/  UIADD3 UR24, -UR25, URZ, URZ ;  /* 0x0000003f19187290 */ /* 0x000fc8000fffe13f */
[----:B------:R-:W-:-:S03]  /*bcf0*/  UIMAD UR32, UR32, UR24, UR33 ;  /* 0x00000018202072a4 */ /* 0x000fc6000f8e0221 */
[----:B------:R-:W-:-:S09]  /*bd00*/  UMOV UR24, UR25 ;  /* 0x0000001900187c82 */ /* 0x000fd20008000000 */
.L_x_199:
[----:B------:R-:W-:Y:S01]  /*bd10*/  ULOP3.LUT UR31, UR31, UR20, URZ, 0xc0, !UPT ;  /* 0x000000141f1f7292 */ /* 0x000fe2000f8ec03f */
[----:B------:R-:W-:Y:S01]  /*bd20*/  IMAD.MOV.U32 R15, RZ, RZ, 0x1 ;  /* 0x00000001ff0f7424 */ /* 0x000fe200078e00ff */
[----:B------:R-:W-:Y:S02]  /*bd30*/  ULOP3.LUT UR30, UR30, UR18, URZ, 0xc0, !UPT ;  /* 0x000000121e1e7292 */ /* 0x000fe4000f8ec03f */
[----:B------:R-:W-:Y:S01]  /*bd40*/  UIMAD UR24, UR19, UR24, UR31 ;  /* 0x00000018131872a4 */ /* 0x000fe2000f8e021f */
[----:B------:R-:W-:Y:S01]  /*bd50*/  ULDC UR26, c[0x0][0x8a8] ;  /* 0x00022a00001a7ab9 */ /* 0x000fe20000000800 */
[----:B------:R-:W-:Y:S01]  /*bd60*/  ULDC UR25, c[0x0][0x8b8] ;  /* 0x00022e0000197ab9 */ /* 0x000fe20000000800 */
[----:B------:R-:W-:Y:S02]  /*bd70*/  UIMAD UR30, UR32, UR26, UR30 ;  /* 0x0000001a201e72a4 */ /* 0x000fe4000f8e021e */
[----:B------:R-:W-:Y:S01]  /*bd80*/  UIMAD UR25, UR24, UR25, UR40 ;  /* 0x00000019181972a4 */ /* 0x000fe2000f8e0228 */
[----:B------:R-:W-:Y:S01]  /*bd90*/  @UP3 UMOV UR26, UR6 ;  /* 0x00000006001a3c82 */ /* 0x000fe20008000000 */
[----:B------:R-:W-:-:S03]  /*bda0*/  @!UP3 UMOV UR26, UR6 ;  /* 0x00000006001abc82 */ /* 0x000fc60008000000 */
[----:B------:R-:W-:Y:S02]  /*bdb0*/  @UP3 UMOV UR24, UR30 ;  /* 0x0000001e00183c82 */ /* 0x000fe40008000000 */
[----:B------:R-:W-:Y:S01]  /*bdc0*/  @!UP3 UMOV UR24, UR25 ;  /* 0x000000190018bc82 */ /* 0x000fe20008000000 */
[----:B------:R-:W-:-:S05]  /*bdd0*/  @!UP3 UMOV UR25, UR30 ;  /* 0x0000001e0019bc82 */ /* 0x000fca0008000000 */
.L_x_185:
[----:B------:R-:W-:-:S06]  /*bde0*/  UISETP.NE.AND UP1, UPT, UR15, 0x3, UPT ;  /* 0x000000030f00788c */ /* 0x000fcc000bf25270 */
[----:B------:R-:W-:-:S13]  /*bdf0*/  PLOP3.LUT P1, PT, PT, PT, UP1, 0x80, 0x0 ;  /* 0x000000000000781c */ /* 0x000fda0003f2f018 */
[----:B------:R-:W-:Y:S05]  /*be00*/  @!P1 BRA `(.L_x_200) ;  /* 0x0000000000049947 */ /* 0x000fea0003800000 */
[----:B--2---:R-:W-:Y:S01]  /*be10*/  BPT.TRAP 0x1 ;  /* 0x000000040000795c */ /* 0x004fe20000300000 */
.L_x_200:
[----:B------:R-:W1:Y:S01]  /*be20*/  S2R R2, SR_CgaCtaId ;  /* 0x0000000000027919 */ /* 0x000e620000008800 */
[----:B------:R-:W-:-:S04]  /*be30*/  MOV R3, 0x400 ;  /* 0x0000040000037802 */ /* 0x000fc80000000f00 */
[----:B-1----:R-:W-:Y:S02]  /*be40*/  LEA R3, R2, R3, 0x18 ;  /* 0x0000000302037211 */ /* 0x002fe400078ec0ff */
[----:B------:R-:W-:-:S03]  /*be50*/  SHF.L.U32 R2, R0, 0x1f, RZ ;  /* 0x0000001f00027819 */ /* 0x000fc600000006ff */
[----:B------:R-:W-:-:S04]  /*be60*/  IMAD R17, R16, 0x8, R3 ;  /* 0x0000000810117824 */ /* 0x000fc800078e0203 */
[----:B------:R-:W1:Y:S02]  /*be70*/  SYNCS.PHASECHK.TRANS64.TRYWAIT P2, [R17+URZ+0x38440], R2 ;  /* 0x03844002110075a7 */ /* 0x000e64000804017f */
[----:B-1----:R-:W-:Y:S05]  /*be80*/  @!P2 BRA `(.L_x_201) ;  /* 0x000000100034a947 */ /* 0x002fea0003800000 */
.L_x_255:
[----:B------:R-:W-:Y:S01]  /*be90*/  ELECT P2, URZ, PT ;  /* 0x00000000003f782f */ /* 0x000fe20003840000 */
[----:B------:R-:W-:-:S12]  /*bea0*/  BSSY B0, `(.L_x_202) ;  /* 0x0000010000007945 */ /* 0x000fd80003800000 */
[----:B------:R-:W-:Y:S05]  /*beb0*/  @!P2 BRA `(.L_x_203) ;  /* 0x000000000038a947 */ /* 0x000fea0003800000 */
[----:B-1----:R-:W-:Y:S02]  /*bec0*/  IMAD R2, R16, 0x10, R3 ;  /* 0x0000001010027824 */ /* 0x002fe400078e0203 */
[----:B------:R-:W-:Y:S02]  /*bed0*/  IMAD.U32 R14, RZ, RZ, UR26 ;  /* 0x0000001aff0e7e24 */ /* 0x000fe4000f8e00ff */
[----:B------:R-:W-:Y:S02]  /*bee0*/  IMAD.U32 R13, RZ, RZ, UR25 ;  /* 0x00000019ff0d7e24 */ /* 0x000fe4000f8e00ff */
[----:B------:R-:W-:-:S05]  /*bef0*/  IMAD.U32 R12, RZ, RZ, UR24 ;  /* 0x00000018ff0c7e24 */ /* 0x000fca000f8e00ff */
[----:B------:R1:W-:Y:S01]  /*bf00*/  STS.128 [R2+0x38500], R12 ;  /* 0x0385000c02007388 */ /* 0x0003e20000000c00 */
[----:B------:R-:W-:Y:S01]  /*bf10*/  @!PT LDS RZ, [RZ] ;  /* 0x00000000fffff984 */ /* 0x000fe20000000800 */
[----:B------:R-:W-:Y:S01]  /*bf20*/  @!PT LDS RZ, [RZ] ;  /* 0x00000000fffff984 */ /* 0x000fe20000000800 */
[----:B------:R-:W-:Y:S01]  /*bf30*/  @!PT LDS RZ, [RZ] ;  /* 0x00000000fffff984 */ /* 0x000fe20000000800 */
[----:B------:R-:W-:Y:S01]  /*bf40*/  @!PT LDS RZ, [RZ] ;  /* 0x00000000fffff984 */ /* 0x000fe20000000800 */
[----:B------:R3:W-:Y:S06]  /*bf50*/  MEMBAR.ALL.CTA ;  /* 0x0000000000007992 */ /* 0x0007ec0000008000 */
[----:B---3--:R-:W3:Y:S01]  /*bf60*/  FENCE.VIEW.ASYNC.S ;  /* 0x00000000000073c6 */ /* 0x008ee20000000000 */
[----:B------:R-:W-:Y:S05]  /*bf70*/  @!P1 BRA `(.L_x_204) ;  /* 0x0000000000049947 */ /* 0x000fea0003800000 */
[----:B--2---:R-:W-:Y:S01]  /*bf80*/  BPT.TRAP 0x1 ;  /* 0x000000040000795c */ /* 0x004fe20000300000 */
.L_x_204:
[----:B---3--:R3:W-:Y:S02]  /*bf90*/  SYNCS.ARRIVE.TRANS64.A1T0 RZ, [R17+URZ+0x38400], RZ ;  /* 0x038400ff11ff79a7 */ /* 0x0087e4000810003f */
.L_x_203:
[----:B--2---:R-:W-:Y:S05]  /*bfa0*/  BSYNC B0 ;  /* 0x0000000000007941 */ /* 0x004fea0003800000 */
.L_x_202:
[----:B------:R-:W-:Y:S01]  /*bfb0*/  ISETP.NE.AND P3, PT, R15, RZ, PT ;  /* 0x000000ff0f00720c */ /* 0x000fe20003f65270 */
[----:B------:R-:W-:-:S05]  /*bfc0*/  VIADD R16, R16, 0x1 ;  /* 0x0000000110107836 */ /* 0x000fca0000000000 */
[----:B------:R-:W-:-:S04]  /*bfd0*/  ISETP.NE.AND P2, PT, R16, 0x8, PT ;  /* 0x000000081000780c */ /* 0x000fc80003f45270 */
[----:B-1----:R-:W-:Y:S02]  /*bfe0*/  SEL R13, RZ, 0x1, P2 ;  /* 0x00000001ff0d7807 */ /* 0x002fe40001000000 */
[----:B------:R-:W-:Y:S02]  /*bff0*/  SEL R16, R16, RZ, P2 ;  /* 0x000000ff10107207 */ /* 0x000fe40001000000 */
[----:B------:R-:W-:Y:S01]  /*c000*/  LOP3.LUT R0, R0, R13, RZ, 0x3c, !PT ;  /* 0x0000000d00007212 */ /* 0x000fe200078e3cff */
[----:B------:R-:W-:Y:S06]  /*c010*/  @P3 BRA `(.L_x_205) ;  /* 0xffffffe400003947 */ /* 0x000fec000383ffff */
[----:B------:R-:W-:Y:S05]  /*c020*/  @!P1 BRA `(.L_x_206) ;  /* 0x0000000000049947 */ /* 0x000fea0003800000 */
[----:B------:R-:W-:Y:S01]  /*c030*/  BPT.TRAP 0x1 ;  /* 0x000000040000795c */ /* 0x000fe20000300000 */
.L_x_206:
[----:B------:R-:W-:Y:S01]  /*c040*/  IMAD R5, R16, 0x8, R3 ;  /* 0x0000000810057824 */ /* 0x000fe200078e0203 */
[----:B------:R-:W-:-:S04]  /*c050*/  SHF.L.U32 R2, R0, 0x1f, RZ ;  /* 0x0000001f00027819 */ /* 0x000fc800000006ff */
[----:B------:R-:W1:Y:S02]  /*c060*/  SYNCS.PHASECHK.TRANS64.TRYWAIT P0, [R5+URZ+0x38440], R2 ;  /* 0x03844002050075a7 */ /* 0x000e64000800017f */
[----:B-1----:R-:W-:Y:S05]  /*c070*/  @!P0 BRA `(.L_x_207) ;  /* 0x0000000c00cc8947 */ /* 0x002fea0003800000 */
.L_x_256:
[----:B------:R-:W-:Y:S05]  /*c080*/  @!P1 BRA `(.L_x_208) ;  /* 0x0000000000049947 */ /* 0x000fea0003800000 */
[----:B------:R-:W-:Y:S01]  /*c090*/  BPT.TRAP 0x1 ;  /* 0x000000040000795c */ /* 0x000fe20000300000 */
.L_x_208:
[----:B------:R-:W-:-:S05]  /*c0a0*/  VIADD R16, R16, 0x1 ;  /* 0x0000000110107836 */ /* 0x000fca0000000000 */
[----:B------:R-:W-:-:S04]  /*c0b0*/  ISETP.NE.AND P0, PT, R16, 0x8, PT ;  /* 0x000000081000780c */ /* 0x000fc80003f05270 */
[----:B-1----:R-:W-:Y:S02]  /*c0c0*/  SEL R5, RZ, 0x1, P0 ;  /* 0x00000001ff057807 */ /* 0x002fe40000000000 */
[----:B------:R-:W-:Y:S02]  /*c0d0*/  SEL R16, R16, RZ, P0 ;  /* 0x000000ff10107207 */ /* 0x000fe40000000000 */
[----:B------:R-:W-:-:S03]  /*c0e0*/  LOP3.LUT R5, R0, R5, RZ, 0x3c, !PT ;  /* 0x0000000500057212 */ /* 0x000fc600078e3cff */
[----:B----4-:R-:W-:Y:S01]  /*c0f0*/  IMAD R7, R16, 0x8, R3 ;  /* 0x0000000810077824 */ /* 0x010fe200078e0203 */
[----:B------:R-:W-:-:S04]  /*c100*/  SHF.L.U32 R0, R5, 0x1f, RZ ;  /* 0x0000001f05007819 */ /* 0x000fc800000006ff */
[----:B------:R-:W1:Y:S02]  /*c110*/  SYNCS.PHASECHK.TRANS64.TRYWAIT P0, [R7+URZ+0x38440], R0 ;  /* 0x03844000070075a7 */ /* 0x000e64000800017f */
[----:B-1----:R-:W-:Y:S05]  /*c120*/  @!P0 BRA `(.L_x_209) ;  /* 0x0000000c00b48947 */ /* 0x002fea0003800000 */
.L_x_257:
[----:B------:R-:W-:Y:S05]  /*c130*/  @!P1 BRA `(.L_x_210) ;  /* 0x0000000000049947 */ /* 0x000fea0003800000 */
[----:B------:R-:W-:Y:S01]  /*c140*/  BPT.TRAP 0x1 ;  /* 0x000000040000795c */ /* 0x000fe20000300000 */
.L_x_210:
[----:B-1----:R-:W-:-:S05]  /*c150*/  VIADD R0, R16, 0x1 ;  /* 0x0000000110007836 */ /* 0x002fca0000000000 */
[----:B------:R-:W-:-:S04]  /*c160*/  ISETP.NE.AND P0, PT, R0, 0x8, PT ;  /* 0x000000080000780c */ /* 0x000fc80003f05270 */
[----:B------:R-:W-:Y:S02]  /*c170*/  SEL R2, RZ, 0x1, P0 ;  /* 0x00000001ff027807 */ /* 0x000fe40000000000 */
[----:B------:R-:W-:Y:S02]  /*c180*/  SEL R4, R0, RZ, P0 ;  /* 0x000000ff00047207 */ /* 0x000fe40000000000 */
[----:B------:R-:W-:-:S03]  /*c190*/  LOP3.LUT R5, R5, R2, RZ, 0x3c, !PT ;  /* 0x0000000205057212 */ /* 0x000fc600078e3cff */
[----:B------:R-:W-:Y:S01]  /*c1a0*/  IMAD R7, R4, 0x8, R3 ;  /* 0x0000000804077824 */ /* 0x000fe200078e0203 */
[----:B------:R-:W-:-:S04]  /*c1b0*/  SHF.L.U32 R0, R5, 0x1f, RZ ;  /* 0x0000001f05007819 */ /* 0x000fc800000006ff */
[----:B------:R-:W1:Y:S02]  /*c1c0*/  SYNCS.PHASECHK.TRANS64.TRYWAIT P0, [R7+URZ+0x38440], R0 ;  /* 0x03844000070075a7 */ /* 0x000e64000800017f */
[----:B-1----:R-:W-:Y:S05]  /*c1d0*/  @!P0 BRA `(.L_x_211) ;  /* 0x0000000c009c8947 */ /* 0x002fea0003800000 */
.L_x_258:
[----:B------:R-:W-:Y:S05]  /*c1e0*/  @!P1 BRA `(.L_x_212) ;  /* 0x0000000000049947 */ /* 0x000fea0003800000 */
[----:B------:R-:W-:Y:S01]  /*c1f0*/  BPT.TRAP 0x1 ;  /* 0x000000040000795c */ /* 0x000fe20000300000 */
.L_x_212:
        /* <DEDUP_REMOVED lines=9> */
.L_x_259:
[----:B------:R-:W-:Y:S05]  /*c290*/  @!P1 BRA `(.L_x_214) ;  /* 0x0000000000049947 */ /* 0x000fea0003800000 */
[----:B------:R-:W-:Y:S01]  /*c2a0*/  BPT.TRAP 0x1 ;  /* 0x000000040000795c */ /* 0x000fe20000300000 */
.L_x_214:
        /* <DEDUP_REMOVED lines=9> */
.L_x_260:
[----:B------:R-:W-:Y:S05]  /*c340*/  @!P1 BRA `(.L_x_216) ;  /* 0x0000000000049947 */ /* 0x000fea0003800000 */
[----:B------:R-:W-:Y:S01]  /*c350*/  BPT.TRAP 0x1 ;  /* 0x000000040000795c */ /* 0x000fe20000300000 */
.L_x_216:
        /* <DEDUP_REMOVED lines=9> */
.L_x_261:
[----:B------:R-:W-:Y:S05]  /*c3f0*/  @!P1 BRA `(.L_x_218) ;  /* 0x0000000000049947 */ /* 0x000fea0003800000 */
[----:B------:R-:W-:Y:S01]  /*c400*/  BPT.TRAP 0x1 ;  /* 0x000000040000795c */ /* 0x000fe20000300000 */
.L_x_218:
        /* <DEDUP_REMOVED lines=9> */
.L_x_262:
[----:B------:R-:W-:Y:S05]  /*c4a0*/  @!P1 BRA `(.L_x_220) ;  /* 0x0000000000049947 */ /* 0x000fea0003800000 */
[----:B------:R-:W-:Y:S01]  /*c4b0*/  BPT.TRAP 0x1 ;  /* 0x000000040000795c */ /* 0x000fe20000300000 */
.L_x_220:
[----:B-1----:R-:W-:-:S05]  /*c4c0*/  VIADD R0, R4, 0x1 ;  /* 0x0000000104007836 */ /* 0x002fca0000000000 */
[----:B------:R-:W-:-:S04]  /*c4d0*/  ISETP.NE.AND P0, PT, R0, 0x8, PT ;  /* 0x000000080000780c */ /* 0x000fc80003f05270 */
[----:B------:R-:W-:Y:S02]  /*c4e0*/  SEL R2, RZ, 0x1, P0 ;  /* 0x00000001ff027807 */ /* 0x000fe40000000000 */
[----:B------:R-:W-:Y:S02]  /*c4f0*/  SEL R0, R0, RZ, P0 ;  /* 0x000000ff00007207 */ /* 0x000fe40000000000 */
[----:B------:R-:W-:-:S03]  /*c500*/  LOP3.LUT R2, R5, R2, RZ, 0x3c, !PT ;  /* 0x0000000205027212 */ /* 0x000fc600078e3cff */
[----:B------:R-:W-:Y:S01]  /*c510*/  IMAD R3, R0, 0x8, R3 ;  /* 0x0000000800037824 */ /* 0x000fe200078e0203 */
[----:B------:R-:W-:-:S07]  /*c520*/  SHF.L.U32 R0, R2, 0x1f, RZ ;  /* 0x0000001f02007819 */ /* 0x000fce00000006ff */
.L_x_221:
[----:B-1----:R1:W2:Y:S02]  /*c530*/  SYNCS.PHASECHK.TRANS64.TRYWAIT P0, [R3+URZ+0x38440], R0 ;  /* 0x03844000030075a7 */ /* 0x0022a4000800017f */
[----:B--2---:R-:W-:Y:S05]  /*c540*/  @!P0 NANOSLEEP.SYNCS 0x989680 ;  /* 0x009896800000895d */ /* 0x004fea0003900000 */
[----:B------:R-:W2:Y:S02]  /*c550*/  @!P0 SYNCS.PHASECHK.TRANS64 P0, [R3+URZ+0x38440], R0 ;  /* 0x03844000030085a7 */ /* 0x000ea4000800007f */
[----:B--2---:R-:W-:Y:S05]  /*c560*/  @P0 EXIT ;  /* 0x000000000000094d */ /* 0x004fea0003800000 */
[----:B------:R-:W-:Y:S05]  /*c570*/  BRA `(.L_x_221) ;  /* 0xfffffffc00ec7947 */ /* 0x000fea000383ffff */
.L_x_33:
[----:B--2---:R-:W-:-:S04]  /*c580*/  IMAD.U32 R3, RZ, RZ, UR4 ;  /* 0x00000004ff037e24 */ /* 0x004fc8000f8e00ff */
[----:B------:R2:W3:Y:S03]  /*c590*/  SYNCS.PHASECHK.TRANS64.TRYWAIT P0, [R3+URZ+0x38480], R0 ;  /* 0x03848000030075a7 */ /* 0x0004e6000800017f */
[----:B---3--:R-:W-:Y:S05]  /*c5a0*/  @!P0 NANOSLEEP.SYNCS 0x989680 ;  /* 0x009896800000895d */ /* 0x008fea0003900000 */
[----:B------:R-:W3:Y:S02]  /*c5b0*/  @!P0 SYNCS.PHASECHK.TRANS64 P0, [R3+URZ+0x38480], R0 ;  /* 0x03848000030085a7 */ /* 0x000ee4000800007f */
[----:B---3--:R-:W-:Y:S05]  /*c5c0*/  @!P0 BRA `(.L_x_33) ;  /* 0xfffffffc00ec8947 */ /* 0x008fea000383ffff */
[----:B------:R-:W-:Y:S05]  /*c5d0*/  BRA `(.L_x_32) ;  /* 0xffffff7400147947 */ /* 0x000fea000383ffff */
.L_x_38:
[----:B--2---:R-:W-:-:S04]  /*c5e0*/  IMAD.U32 R8, RZ, RZ, UR4 ;  /* 0x00000004ff087e24 */ /* 0x004fc8000f8e00ff */
[----:B------:R2:W3:Y:S03]  /*c5f0*/  SYNCS.PHASECHK.TRANS64.TRYWAIT P0, [R8+URZ+0x38480], R3 ;  /* 0x03848003080075a7 */ /* 0x0004e6000800017f */
[----:B---3--:R-:W-:Y:S05]  /*c600*/  @!P0 NANOSLEEP.SYNCS 0x989680 ;  /* 0x009896800000895d */ /* 0x008fea0003900000 */
[----:B------:R-:W3:Y:S02]  /*c610*/  @!P0 SYNCS.PHASECHK.TRANS64 P0, [R8+URZ+0x38480], R3 ;  /* 0x03848003080085a7 */ /* 0x000ee4000800007f */
[----:B---3--:R-:W-:Y:S05]  /*c620*/  @!P0 BRA `(.L_x_38) ;  /* 0xfffffffc00ec8947 */ /* 0x008fea000383ffff */
[----:B------:R-:W-:Y:S05]  /*c630*/  BRA `(.L_x_37) ;  /* 0xffffff7800687947 */ /* 0x000fea000383ffff */
.L_x_55:
[----:B------:R-:W-:-:S07]  /*c640*/  IMAD.MOV.U32 R15, RZ, RZ, -0x1 ;  /* 0xffffffffff0f7424 */ /* 0x000fce00078e00ff */
[----:B-12--5:R-:W-:Y:S05]  /*c650*/  WARPSYNC.COLLECTIVE R15, `(.L_x_222) ;  /* 0x000000000f0c7348 */ /* 0x026fea0003c00000 */
[----:B------:R-:W-:Y:S02]  /*c660*/  ELECT P6, UR62, PT ;  /* 0x00000000003e782f */ /* 0x000fe400038c0000 */
[----:B------:R-:W-:Y:S01]  /*c670*/  MOV R14, UR62 ;  /* 0x0000003e000e7c02 */ /* 0x000fe20008000f00 */
[----:B-12--5:R-:W-:Y:S10]  /*c680*/  ENDCOLLECTIVE ;  /* 0x000000000000791b */ /* 0x026ff40003800000 */
.L_x_222:
[----:B------:R-:W-:Y:S05]  /*c690*/  BRA `(.L_x_223) ;  /* 0xffffff8400947947 */ /* 0x000fea000383ffff */
.L_x_58:
[----:B-1----:R-:W-:-:S04]  /*c6a0*/  IMAD.U32 R4, RZ, RZ, UR43 ;  /* 0x0000002bff047e24 */ /* 0x002fc8000f8e00ff */
[----:B------:R1:W2:Y:S03]  /*c6b0*/  SYNCS.PHASECHK.TRANS64.TRYWAIT P3, [R4+URZ+0x384b0], R3 ;  /* 0x0384b003040075a7 */ /* 0x0002a6000806017f */
[----:B--2---:R-:W-:Y:S05]  /*c6c0*/  @!P3 NANOSLEEP.SYNCS 0x989680 ;  /* 0x009896800000b95d */ /* 0x004fea0003900000 */
[----:B------:R-:W2:Y:S02]  /*c6d0*/  @!P3 SYNCS.PHASECHK.TRANS64 P3, [R4+URZ+0x384b0], R3 ;  /* 0x0384b0030400b5a7 */ /* 0x000ea4000806007f */
[----:B--2---:R-:W-:Y:S05]  /*c6e0*/  @!P3 BRA `(.L_x_58) ;  /* 0xfffffffc00ecb947 */ /* 0x004fea000383ffff */
[----:B------:R-:W-:Y:S05]  /*c6f0*/  BRA `(.L_x_224) ;  /* 0xffffff8400c47947 */ /* 0x000fea000383ffff */
.L_x_67:
[----:B--2---:R-:W-:-:S04]  /*c700*/  IMAD.U32 R14, RZ, RZ, UR43 ;  /* 0x0000002bff0e7e24 */ /* 0x004fc8000f8e00ff */
[----:B------:R2:W3:Y:S03]  /*c710*/  SYNCS.PHASECHK.TRANS64.TRYWAIT P3, [R14+URZ+0x384b8], R3 ;  /* 0x0384b8030e0075a7 */ /* 0x0004e6000806017f */
[----:B---3--:R-:W-:Y:S05]  /*c720*/  @!P3 NANOSLEEP.SYNCS 0x989680 ;  /* 0x009896800000b95d */ /* 0x008fea0003900000 */
[----:B------:R-:W3:Y:S02]  /*c730*/  @!P3 SYNCS.PHASECHK.TRANS64 P3, [R14+URZ+0x384b8], R3 ;  /* 0x0384b8030e00b5a7 */ /* 0x000ee4000806007f */
[----:B---3--:R-:W-:Y:S05]  /*c740*/  @!P3 BRA `(.L_x_67) ;  /* 0xfffffffc00ecb947 */ /* 0x008fea000383ffff */
[----:B------:R-:W-:Y:S05]  /*c750*/  BRA `(.L_x_225) ;  /* 0xffffff8c00487947 */ /* 0x000fea000383ffff */
.L_x_73:
[----:B--2---:R-:W-:-:S04]  /*c760*/  IMAD.U32 R14, RZ, RZ, UR43 ;  /* 0x0000002bff0e7e24 */ /* 0x004fc8000f8e00ff */
[----:B------:R2:W3:Y:S03]  /*c770*/  SYNCS.PHASECHK.TRANS64.TRYWAIT P3, [R14+URZ+0x384c0], R3 ;  /* 0x0384c0030e0075a7 */ /* 0x0004e6000806017f */
[----:B---3--:R-:W-:Y:S05]  /*c780*/  @!P3 NANOSLEEP.SYNCS 0x989680 ;  /* 0x009896800000b95d */ /* 0x008fea0003900000 */
[----:B------:R-:W3:Y:S02]  /*c790*/  @!P3 SYNCS.PHASECHK.TRANS64 P3, [R14+URZ+0x384c0], R3 ;  /* 0x0384c0030e00b5a7 */ /* 0x000ee4000806007f */
[----:B---3--:R-:W-:Y:S05]  /*c7a0*/  @!P3 BRA `(.L_x_73) ;  /* 0xfffffffc00ecb947 */ /* 0x008fea000383ffff */
[----:B------:R-:W-:Y:S05]  /*c7b0*/  BRA `(.L_x_226) ;  /* 0xffffff9000ac7947 */ /* 0x000fea000383ffff */
.L_x_79:
[----:B--2---:R-:W-:-:S04]  /*c7c0*/  IMAD.U32 R14, RZ, RZ, UR43 ;  /* 0x0000002bff0e7e24 */ /* 0x004fc8000f8e00ff */
[----:B------:R2:W3:Y:S03]  /*c7d0*/  SYNCS.PHASECHK.TRANS64.TRYWAIT P3, [R14+URZ+0x384c8], R3 ;  /* 0x0384c8030e0075a7 */ /* 0x0004e6000806017f */
[----:B---3--:R-:W-:Y:S05]  /*c7e0*/  @!P3 NANOSLEEP.SYNCS 0x989680 ;  /* 0x009896800000b95d */ /* 0x008fea0003900000 */
[----:B------:R-:W3:Y:S02]  /*c7f0*/  @!P3 SYNCS.PHASECHK.TRANS64 P3, [R14+URZ+0x384c8], R3 ;  /* 0x0384c8030e00b5a7 */ /* 0x000ee4000806007f */
[----:B---3--:R-:W-:Y:S05]  /*c800*/  @!P3 BRA `(.L_x_79) ;  /* 0xfffffffc00ecb947 */ /* 0x008fea000383ffff */
[----:B------:R-:W-:Y:S05]  /*c810*/  BRA `(.L_x_227) ;  /* 0xffffff98001c7947 */ /* 0x000fea000383ffff */
.L_x_86:
[----:B--2---:R-:W-:-:S04]  /*c820*/  IMAD.U32 R3, RZ, RZ, UR4 ;  /* 0x00000004ff037e24 */ /* 0x004fc8000f8e00ff */
[----:B------:R2:W3:Y:S03]  /*c830*/  SYNCS.PHASECHK.TRANS64.TRYWAIT P0, [R3+URZ+0x38400], R0 ;  /* 0x03840000030075a7 */ /* 0x0004e6000800017f */
[----:B---3--:R-:W-:Y:S05]  /*c840*/  @!P0 NANOSLEEP.SYNCS 0x989680 ;  /* 0x009896800000895d */ /* 0x008fea0003900000 */
[----:B------:R-:W3:Y:S02]  /*c850*/  @!P0 SYNCS.PHASECHK.TRANS64 P0, [R3+URZ+0x38400], R0 ;  /* 0x03840000030085a7 */ /* 0x000ee4000800007f */
[----:B---3--:R-:W-:Y:S05]  /*c860*/  @!P0 BRA `(.L_x_86) ;  /* 0xfffffffc00ec8947 */ /* 0x008fea000383ffff */
[----:B------:R-:W-:Y:S05]  /*c870*/  BRA `(.L_x_228) ;  /* 0xffffff9c00b07947 */ /* 0x000fea000383ffff */
.L_x_104:
[----:B-1----:R-:W-:-:S04]  /*c880*/  IMAD.U32 R3, RZ, RZ, UR5 ;  /* 0x00000005ff037e24 */ /* 0x002fc8000f8e00ff */
[----:B------:R1:W2:Y:S03]  /*c890*/  SYNCS.PHASECHK.TRANS64.TRYWAIT P0, [R3+URZ+0x384f8], R0 ;  /* 0x0384f800030075a7 */ /* 0x0002a6000800017f */
[----:B--2---:R-:W-:Y:S05]  /*c8a0*/  @!P0 NANOSLEEP.SYNCS 0x989680 ;  /* 0x009896800000895d */ /* 0x004fea0003900000 */
[----:B------:R-:W2:Y:S02]  /*c8b0*/  @!P0 SYNCS.PHASECHK.TRANS64 P0, [R3+URZ+0x384f8], R0 ;  /* 0x0384f800030085a7 */ /* 0x000ea4000800007f */
[----:B--2---:R-:W-:Y:S05]  /*c8c0*/  @!P0 BRA `(.L_x_104) ;  /* 0xfffffffc00ec8947 */ /* 0x004fea000383ffff */
[----:B------:R-:W-:Y:S05]  /*c8d0*/  BRA `(.L_x_229) ;  /* 0xffffffac00107947 */ /* 0x000fea000383ffff */
.L_x_106:
[----:B-1----:R-:W-:-:S04]  /*c8e0*/  IMAD.U32 R4, RZ, RZ, UR8 ;  /* 0x00000008ff047e24 */ /* 0x002fc8000f8e00ff */
[----:B------:R1:W2:Y:S03]  /*c8f0*/  SYNCS.PHASECHK.TRANS64.TRYWAIT P0, [R4+URZ+0x38400], R3 ;  /* 0x03840003040075a7 */ /* 0x0002a6000800017f */
[----:B--2---:R-:W-:Y:S05]  /*c900*/  @!P0 NANOSLEEP.SYNCS 0x989680 ;  /* 0x009896800000895d */ /* 0x004fea0003900000 */
[----:B------:R-:W2:Y:S02]  /*c910*/  @!P0 SYNCS.PHASECHK.TRANS64 P0, [R4+URZ+0x38400], R3 ;  /* 0x03840003040085a7 */ /* 0x000ea4000800007f */
[----:B--2---:R-:W-:Y:S05]  /*c920*/  @!P0 BRA `(.L_x_106) ;  /* 0xfffffffc00ec8947 */ /* 0x004fea000383ffff */
[----:B------:R-:W-:Y:S05]  /*c930*/  BRA `(.L_x_230) ;  /* 0xffffffac00347947 */ /* 0x000fea000383ffff */
.L_x_112:
[----:B--2---:R-:W-:-:S04]  /*c940*/  IMAD.U32 R3, RZ, RZ, UR5 ;  /* 0x00000005ff037e24 */ /* 0x004fc8000f8e00ff */
[----:B------:R2:W3:Y:S03]  /*c950*/  SYNCS.PHASECHK.TRANS64.TRYWAIT P1, [R3+URZ+0x384d0], R2 ;  /* 0x0384d002030075a7 */ /* 0x0004e6000802017f */
[----:B---3--:R-:W-:Y:S05]  /*c960*/  @!P1 NANOSLEEP.SYNCS 0x989680 ;  /* 0x009896800000995d */ /* 0x008fea0003900000 */
[----:B------:R-:W3:Y:S02]  /*c970*/  @!P1 SYNCS.PHASECHK.TRANS64 P1, [R3+URZ+0x384d0], R2 ;  /* 0x0384d002030095a7 */ /* 0x000ee4000802007f */
[----:B---3--:R-:W-:Y:S05]  /*c980*/  @!P1 BRA `(.L_x_112) ;  /* 0xfffffffc00ec9947 */ /* 0x008fea000383ffff */
[----:B------:R-:W-:Y:S05]  /*c990*/  BRA `(.L_x_231) ;  /* 0xffffffac00e07947 */ /* 0x000fea000383ffff */
.L_x_118:
[----:B--23--:R-:W-:-:S04]  /*c9a0*/  IMAD.U32 R3, RZ, RZ, UR5 ;  /* 0x00000005ff037e24 */ /* 0x00cfc8000f8e00ff */
[----:B------:R2:W3:Y:S03]  /*c9b0*/  SYNCS.PHASECHK.TRANS64.TRYWAIT P1, [R3+URZ+0x384d8], R2 ;  /* 0x0384d802030075a7 */ /* 0x0004e6000802017f */
[----:B---3--:R-:W-:Y:S05]  /*c9c0*/  @!P1 NANOSLEEP.SYNCS 0x989680 ;  /* 0x009896800000995d */ /* 0x008fea0003900000 */
[----:B------:R-:W3:Y:S02]  /*c9d0*/  @!P1 SYNCS.PHASECHK.TRANS64 P1, [R3+URZ+0x384d8], R2 ;  /* 0x0384d802030095a7 */ /* 0x000ee4000802007f */
[----:B---3--:R-:W-:Y:S05]  /*c9e0*/  @!P1 BRA `(.L_x_118) ;  /* 0xfffffffc00ec9947 */ /* 0x008fea000383ffff */
[----:B------:R-:W-:Y:S05]  /*c9f0*/  BRA `(.L_x_232) ;  /* 0xffffffb000307947 */ /* 0x000fea000383ffff */
.L_x_124:
[----:B--234-:R-:W-:-:S04]  /*ca00*/  IMAD.U32 R3, RZ, RZ, UR5 ;  /* 0x00000005ff037e24 */ /* 0x01cfc8000f8e00ff */
[----:B------:R2:W3:Y:S03]  /*ca10*/  SYNCS.PHASECHK.TRANS64.TRYWAIT P1, [R3+URZ+0x384e0], R2 ;  /* 0x0384e002030075a7 */ /* 0x0004e6000802017f */
[----:B---3--:R-:W-:Y:S05]  /*ca20*/  @!P1 NANOSLEEP.SYNCS 0x989680 ;  /* 0x009896800000995d */ /* 0x008fea0003900000 */
[----:B------:R-:W3:Y:S02]  /*ca30*/  @!P1 SYNCS.PHASECHK.TRANS64 P1, [R3+URZ+0x384e0], R2 ;  /* 0x0384e002030095a7 */ /* 0x000ee4000802007f */
[----:B---3--:R-:W-:Y:S05]  /*ca40*/  @!P1 BRA `(.L_x_124) ;  /* 0xfffffffc00ec9947 */ /* 0x008fea000383ffff */
[----:B------:R-:W-:Y:S05]  /*ca50*/  BRA `(.L_x_233) ;  /* 0xffffffb000887947 */ /* 0x000fea000383ffff */
.L_x_130:
[----:B-1234-:R-:W-:-:S04]  /*ca60*/  IMAD.U32 R3, RZ, RZ, UR5 ;  /* 0x00000005ff037e24 */ /* 0x01efc8000f8e00ff */
[----:B------:R1:W2:Y:S03]  /*ca70*/  SYNCS.PHASECHK.TRANS64.TRYWAIT P1, [R3+URZ+0x384e8], R2 ;  /* 0x0384e802030075a7 */ /* 0x0002a6000802017f */
[----:B--2---:R-:W-:Y:S05]  /*ca80*/  @!P1 NANOSLEEP.SYNCS 0x989680 ;  /* 0x009896800000995d */ /* 0x004fea0003900000 */
[----:B------:R-:W2:Y:S02]  /*ca90*/  @!P1 SYNCS.PHASECHK.TRANS64 P1, [R3+URZ+0x384e8], R2 ;  /* 0x0384e802030095a7 */ /* 0x000ea4000802007f */
[----:B--2---:R-:W-:Y:S05]  /*caa0*/  @!P1 BRA `(.L_x_130) ;  /* 0xfffffffc00ec9947 */ /* 0x004fea000383ffff */
[----:B------:R-:W-:Y:S05]  /*cab0*/  BRA `(.L_x_234) ;  /* 0xffffffb000e07947 */ /* 0x000fea000383ffff */
.L_x_145:
[----:B--234-:R-:W-:-:S04]  /*cac0*/  IMAD.U32 R3, RZ, RZ, UR5 ;  /* 0x00000005ff037e24 */ /* 0x01cfc8000f8e00ff */
[----:B------:R2:W3:Y:S03]  /*cad0*/  SYNCS.PHASECHK.TRANS64.TRYWAIT P0, [R3+URZ+0x384d0], R2 ;  /* 0x0384d002030075a7 */ /* 0x0004e6000800017f */
[----:B---3--:R-:W-:Y:S05]  /*cae0*/  @!P0 NANOSLEEP.SYNCS 0x989680 ;  /* 0x009896800000895d */ /* 0x008fea0003900000 */
[----:B------:R-:W3:Y:S02]  /*caf0*/  @!P0 SYNCS.PHASECHK.TRANS64 P0, [R3+URZ+0x384d0], R2 ;  /* 0x0384d002030085a7 */ /* 0x000ee4000800007f */
[----:B---3--:R-:W-:Y:S05]  /*cb00*/  @!P0 BRA `(.L_x_145) ;  /* 0xfffffffc00ec8947 */ /* 0x008fea000383ffff */
[----:B------:R-:W-:Y:S05]  /*cb10*/  BRA `(.L_x_235) ;  /* 0xffffffb8008c7947 */ /* 0x000fea000383ffff */
.L_x_147:
[----:B--234-:R-:W-:-:S04]  /*cb20*/  IMAD.U32 R3, RZ, RZ, UR5 ;  /* 0x00000005ff037e24 */ /* 0x01cfc8000f8e00ff */
[----:B------:R2:W3:Y:S03]  /*cb30*/  SYNCS.PHASECHK.TRANS64.TRYWAIT P0, [R3+URZ+0x384d8], R2 ;  /* 0x0384d802030075a7 */ /* 0x0004e6000800017f */
[----:B---3--:R-:W-:Y:S05]  /*cb40*/  @!P0 NANOSLEEP.SYNCS 0x989680 ;  /* 0x009896800000895d */ /* 0x008fea0003900000 */
[----:B------:R-:W3:Y:S02]  /*cb50*/  @!P0 SYNCS.PHASECHK.TRANS64 P0, [R3+URZ+0x384d8], R2 ;  /* 0x0384d802030085a7 */ /* 0x000ee4000800007f */
[----:B---3--:R-:W-:Y:S05]  /*cb60*/  @!P0 BRA `(.L_x_147) ;  /* 0xfffffffc00ec8947 */ /* 0x008fea000383ffff */
[----:B------:R-:W-:Y:S05]  /*cb70*/  BRA `(.L_x_236) ;  /* 0xffffffb800847947 */ /* 0x000fea000383ffff */
.L_x_149:
[----:B--234-:R-:W-:-:S04]  /*cb80*/  IMAD.U32 R3, RZ, RZ, UR5 ;  /* 0x00000005ff037e24 */ /* 0x01cfc8000f8e00ff */
[----:B------:R2:W3:Y:S03]  /*cb90*/  SYNCS.PHASECHK.TRANS64.TRYWAIT P0, [R3+URZ+0x384e0], R2 ;  /* 0x0384e002030075a7 */ /* 0x0004e6000800017f */
[----:B---3--:R-:W-:Y:S05]  /*cba0*/  @!P0 NANOSLEEP.SYNCS 0x989680 ;  /* 0x009896800000895d */ /* 0x008fea0003900000 */
[----:B------:R-:W3:Y:S02]  /*cbb0*/  @!P0 SYNCS.PHASECHK.TRANS64 P0, [R3+URZ+0x384e0], R2 ;  /* 0x0384e002030085a7 */ /* 0x000ee4000800007f */
[----:B---3--:R-:W-:Y:S05]  /*cbc0*/  @!P0 BRA `(.L_x_149) ;  /* 0xfffffffc00ec8947 */ /* 0x008fea000383ffff */
[----:B------:R-:W-:Y:S05]  /*cbd0*/  BRA `(.L_x_237) ;  /* 0xffffffb8007c7947 */ /* 0x000fea000383ffff */
.L_x_160:
[----:B------:R-:W-:Y:S01]  /*cbe0*/  BSSY B1, `(.L_x_238) ;  /* 0x0000006000017945 */ /* 0x000fe20003800000 */
[----:B------:R-:W-:-:S07]  /*cbf0*/  IMAD.MOV.U32 R15, RZ, RZ, -0x1 ;  /* 0xffffffffff0f7424 */ /* 0x000fce00078e00ff */
[----:B-----5:R-:W-:Y:S05]  /*cc00*/  WARPSYNC.COLLECTIVE R15, `(.L_x_239) ;  /* 0x000000000f0c7348 */ /* 0x020fea0003c00000 */
[----:B-----5:R-:W-:Y:S02]  /*cc10*/  ELECT P6, UR62, PT ;  /* 0x00000000003e782f */ /* 0x020fe400038c0000 */
[----:B------:R-:W-:Y:S01]  /*cc20*/  MOV R14, UR62 ;  /* 0x0000003e000e7c02 */ /* 0x000fe20008000f00 */
[----:B------:R-:W-:Y:S10]  /*cc30*/  ENDCOLLECTIVE ;  /* 0x000000000000791b */ /* 0x000ff40003800000 */
.L_x_239:
[----:B------:R-:W-:Y:S05]  /*cc40*/  BSYNC B1 ;  /* 0x0000000000017941 */ /* 0x000fea0003800000 */
.L_x_238:
[----:B------:R-:W-:Y:S05]  /*cc50*/  BRA `(.L_x_240) ;  /* 0xffffffc4008c7947 */ /* 0x000fea000383ffff */
.L_x_163:
[----:B--2---:R2:W3:Y:S02]  /*cc60*/  SYNCS.PHASECHK.TRANS64.TRYWAIT P0, [R8+URZ+0x38498], R5 ;  /* 0x03849805080075a7 */ /* 0x0044e4000800017f */
[----:B---3--:R-:W-:Y:S05]  /*cc70*/  @!P0 NANOSLEEP.SYNCS 0x989680 ;  /* 0x009896800000895d */ /* 0x008fea0003900000 */
[----:B------:R-:W3:Y:S02]  /*cc80*/  @!P0 SYNCS.PHASECHK.TRANS64 P0, [R8+URZ+0x38498], R5 ;  /* 0x03849805080085a7 */ /* 0x000ee4000800007f */
[----:B---3--:R-:W-:Y:S05]  /*cc90*/  @!P0 BRA `(.L_x_163) ;  /* 0xfffffffc00f08947 */ /* 0x008fea000383ffff */
[----:B------:R-:W-:Y:S05]  /*cca0*/  BRA `(.L_x_241) ;  /* 0xffffffc400b47947 */ /* 0x000fea000383ffff */
.L_x_169:
[----:B-1----:R1:W2:Y:S02]  /*ccb0*/  SYNCS.PHASECHK.TRANS64.TRYWAIT P0, [R3+URZ+0x38400], R2 ;  /* 0x03840002030075a7 */ /* 0x0022a4000800017f */
[----:B--2---:R-:W-:Y:S05]  /*ccc0*/  @!P0 NANOSLEEP.SYNCS 0x989680 ;  /* 0x009896800000895d */ /* 0x004fea0003900000 */
[----:B------:R-:W2:Y:S02]  /*ccd0*/  @!P0 SYNCS.PHASECHK.TRANS64 P0, [R3+URZ+0x38400], R2 ;  /* 0x03840002030085a7 */ /* 0x000ea4000800007f */
[----:B--2---:R-:W-:Y:S05]  /*cce0*/  @!P0 BRA `(.L_x_169) ;  /* 0xfffffffc00f08947 */ /* 0x004fea000383ffff */
[----:B------:R-:W-:Y:S05]  /*ccf0*/  BRA `(.L_x_242) ;  /* 0xffffffc800a07947 */ /* 0x000fea000383ffff */
.L_x_172:
[----:B------:R-:W-:Y:S01]  /*cd00*/  BSSY B1, `(.L_x_243) ;  /* 0x0000006000017945 */ /* 0x000fe20003800000 */
[----:B------:R-:W-:-:S07]  /*cd10*/  IMAD.MOV.U32 R15, RZ, RZ, -0x1 ;  /* 0xffffffffff0f7424 */ /* 0x000fce00078e00ff */
[----:B-1---5:R-:W-:Y:S05]  /*cd20*/  WARPSYNC.COLLECTIVE R15, `(.L_x_244) ;  /* 0x000000000f0c7348 */ /* 0x022fea0003c00000 */
[----:B------:R-:W-:Y:S02]  /*cd30*/  ELECT P6, UR62, PT ;  /* 0x00000000003e782f */ /* 0x000fe400038c0000 */
[----:B------:R-:W-:Y:S01]  /*cd40*/  MOV R14, UR62 ;  /* 0x0000003e000e7c02 */ /* 0x000fe20008000f00 */
[----:B-1---5:R-:W-:Y:S10]  /*cd50*/  ENDCOLLECTIVE ;  /* 0x000000000000791b */ /* 0x022ff40003800000 */
.L_x_244:
[----:B------:R-:W-:Y:S05]  /*cd60*/  BSYNC B1 ;  /* 0x0000000000017941 */ /* 0x000fea0003800000 */
.L_x_243:
[----:B------:R-:W-:Y:S05]  /*cd70*/  BRA `(.L_x_245) ;  /* 0xffffffc800e87947 */ /* 0x000fea000383ffff */
.L_x_175:
[----:B------:R-:W-:Y:S01]  /*cd80*/  BSSY B1, `(.L_x_246) ;  /* 0x0000005000017945 */ /* 0x000fe20003800000 */
[----:B--2---:R-:W-:-:S07]  /*cd90*/  IMAD.MOV.U32 R15, RZ, RZ, -0x1 ;  /* 0xffffffffff0f7424 */ /* 0x004fce00078e00ff */
[----:B-1---5:R-:W-:Y:S05]  /*cda0*/  WARPSYNC.COLLECTIVE R15, `(.L_x_247) ;  /* 0x000000000f087348 */ /* 0x022fea0003c00000 */
[----:B------:R-:W-:Y:S01]  /*cdb0*/  NOP ;  /* 0x0000000000007918 */ /* 0x000fe20000000000 */
[----:B-1---5:R-:W-:Y:S01]  /*cdc0*/  ENDCOLLECTIVE ;  /* 0x000000000000791b */ /* 0x022fe20003800000 */
.L_x_247:
[----:B------:R-:W-:Y:S05]  /*cdd0*/  BSYNC B1 ;  /* 0x0000000000017941 */ /* 0x000fea0003800000 */
.L_x_246:
[----:B------:R-:W-:-:S07]  /*cde0*/  IMAD.MOV.U32 R15, RZ, RZ, -0x1 ;  /* 0xffffffffff0f7424 */ /* 0x000fce00078e00ff */
[----:B------:R-:W-:Y:S05]  /*cdf0*/  WARPSYNC.COLLECTIVE R15, `(.L_x_248) ;  /* 0x000000000f0c7348 */ /* 0x000fea0003c00000 */
[----:B------:R-:W-:Y:S02]  /*ce00*/  ELECT P6, UR62, PT ;  /* 0x00000000003e782f */ /* 0x000fe400038c0000 */
[----:B------:R-:W-:Y:S01]  /*ce10*/  MOV R14, UR62 ;  /* 0x0000003e000e7c02 */ /* 0x000fe20008000f00 */
[----:B------:R-:W-:Y:S10]  /*ce20*/  ENDCOLLECTIVE ;  /* 0x000000000000791b */ /* 0x000ff40003800000 */
.L_x_248:
[----:B------:R-:W-:Y:S05]  /*ce30*/  BRA `(.L_x_249) ;  /* 0xffffffd000087947 */ /* 0x000fea000383ffff */
.L_x_178:
[----:B------:R-:W-:Y:S01]  /*ce40*/  BSSY B0, `(.L_x_250) ;  /* 0x0000006000007945 */ /* 0x000fe20003800000 */
[----:B------:R-:W-:-:S07]  /*ce50*/  IMAD.MOV.U32 R15, RZ, RZ, -0x1 ;  /* 0xffffffffff0f7424 */ /* 0x000fce00078e00ff */
[----:B-----5:R-:W-:Y:S05]  /*ce60*/  WARPSYNC.COLLECTIVE R15, `(.L_x_251) ;  /* 0x000000000f0c7348 */ /* 0x020fea0003c00000 */
[----:B-----5:R-:W-:Y:S02]  /*ce70*/  ELECT P6, UR62, PT ;  /* 0x00000000003e782f */ /* 0x020fe400038c0000 */
[----:B------:R-:W-:Y:S01]  /*ce80*/  MOV R14, UR62 ;  /* 0x0000003e000e7c02 */ /* 0x000fe20008000f00 */
[----:B------:R-:W-:Y:S10]  /*ce90*/  ENDCOLLECTIVE ;  /* 0x000000000000791b */ /* 0x000ff40003800000 */
.L_x_251:
[----:B------:R-:W-:Y:S05]  /*cea0*/  BSYNC B0 ;  /* 0x0000000000007941 */ /* 0x000fea0003800000 */
.L_x_250:
[----:B------:R-:W-:Y:S05]  /*ceb0*/  BRA `(.L_x_252) ;  /* 0xffffffd000587947 */ /* 0x000fea000383ffff */
.L_x_182:
[----:B-1----:R1:W2:Y:S02]  /*cec0*/  SYNCS.PHASECHK.TRANS64.TRYWAIT P0, [R7+URZ], R2 ;  /* 0x00000002070075a7 */ /* 0x0022a4000800017f */
[----:B--2---:R-:W-:Y:S05]  /*ced0*/  @!P0 NANOSLEEP.SYNCS 0x989680 ;  /* 0x009896800000895d */ /* 0x004fea0003900000 */
[----:B------:R-:W2:Y:S02]  /*cee0*/  @!P0 SYNCS.PHASECHK.TRANS64 P0, [R7+URZ], R2 ;  /* 0x00000002070085a7 */ /* 0x000ea4000800007f */
[----:B--2---:R-:W-:Y:S05]  /*cef0*/  @!P0 BRA `(.L_x_182) ;  /* 0xfffffffc00f08947 */ /* 0x004fea000383ffff */
[----:B------:R-:W-:Y:S05]  /*cf00*/  BRA `(.L_x_253) ;  /* 0xffffffd000947947 */ /* 0x000fea000383ffff */
.L_x_183:
[----:B-1----:R1:W2:Y:S02]  /*cf10*/  SYNCS.PHASECHK.TRANS64.TRYWAIT P0, [R9+URZ], R4 ;  /* 0x00000004090075a7 */ /* 0x0022a4000800017f */
[----:B--2---:R-:W-:Y:S05]  /*cf20*/  @!P0 NANOSLEEP.SYNCS 0x989680 ;  /* 0x009896800000895d */ /* 0x004fea0003900000 */
[----:B------:R-:W2:Y:S02]  /*cf30*/  @!P0 SYNCS.PHASECHK.TRANS64 P0, [R9+URZ], R4 ;  /* 0x00000004090085a7 */ /* 0x000ea4000800007f */
[----:B--2---:R-:W-:Y:S05]  /*cf40*/  @!P0 BRA `(.L_x_183) ;  /* 0xfffffffc00f08947 */ /* 0x004fea000383ffff */
[----:B------:R-:W-:Y:S05]  /*cf50*/  BRA `(.L_x_254) ;  /* 0xffffffd0009c7947 */ /* 0x000fea000383ffff */
.L_x_201:
[----:B-1----:R1:W3:Y:S02]  /*cf60*/  SYNCS.PHASECHK.TRANS64.TRYWAIT P2, [R17+URZ+0x38440], R2 ;  /* 0x03844002110075a7 */ /* 0x0022e4000804017f */
[----:B---3--:R-:W-:Y:S05]  /*cf70*/  @!P2 NANOSLEEP.SYNCS 0x989680 ;  /* 0x009896800000a95d */ /* 0x008fea0003900000 */
[----:B------:R-:W3:Y:S02]  /*cf80*/  @!P2 SYNCS.PHASECHK.TRANS64 P2, [R17+URZ+0x38440], R2 ;  /* 0x038440021100a5a7 */ /* 0x000ee4000804007f */
[----:B---3--:R-:W-:Y:S05]  /*cf90*/  @!P2 BRA `(.L_x_201) ;  /* 0xfffffffc00f0a947 */ /* 0x008fea000383ffff */
[----:B------:R-:W-:Y:S05]  /*cfa0*/  BRA `(.L_x_255) ;  /* 0xffffffec00b87947 */ /* 0x000fea000383ffff */
.L_x_207:
[----:B-1----:R1:W2:Y:S02]  /*cfb0*/  SYNCS.PHASECHK.TRANS64.TRYWAIT P0, [R5+URZ+0x38440], R2 ;  /* 0x03844002050075a7 */ /* 0x0022a4000800017f */
[----:B--2---:R-:W-:Y:S05]  /*cfc0*/  @!P0 NANOSLEEP.SYNCS 0x989680 ;  /* 0x009896800000895d */ /* 0x004fea0003900000 */
[----:B------:R-:W2:Y:S02]  /*cfd0*/  @!P0 SYNCS.PHASECHK.TRANS64 P0, [R5+URZ+0x38440], R2 ;  /* 0x03844002050085a7 */ /* 0x000ea4000800007f */
[----:B--2---:R-:W-:Y:S05]  /*cfe0*/  @!P0 BRA `(.L_x_207) ;  /* 0xfffffffc00f08947 */ /* 0x004fea000383ffff */
[----:B------:R-:W-:Y:S05]  /*cff0*/  BRA `(.L_x_256) ;  /* 0xfffffff000207947 */ /* 0x000fea000383ffff */
.L_x_209:
[----:B-1----:R1:W2:Y:S02]  /*d000*/  SYNCS.PHASECHK.TRANS64.TRYWAIT P0, [R7+URZ+0x38440], R0 ;  /* 0x03844000070075a7 */ /* 0x0022a4000800017f */
[----:B--2---:R-:W-:Y:S05]  /*d010*/  @!P0 NANOSLEEP.SYNCS 0x989680 ;  /* 0x009896800000895d */ /* 0x004fea0003900000 */
[----:B------:R-:W2:Y:S02]  /*d020*/  @!P0 SYNCS.PHASECHK.TRANS64 P0, [R7+URZ+0x38440], R0 ;  /* 0x03844000070085a7 */ /* 0x000ea4000800007f */
[----:B--2---:R-:W-:Y:S05]  /*d030*/  @!P0 BRA `(.L_x_209) ;  /* 0xfffffffc00f08947 */ /* 0x004fea000383ffff */
[----:B------:R-:W-:Y:S05]  /*d040*/  BRA `(.L_x_257) ;  /* 0xfffffff000387947 */ /* 0x000fea000383ffff */
.L_x_211:
[----:B-1----:R1:W2:Y:S02]  /*d050*/  SYNCS.PHASECHK.TRANS64.TRYWAIT P0, [R7+URZ+0x38440], R0 ;  /* 0x03844000070075a7 */ /* 0x0022a4000800017f */
[----:B--2---:R-:W-:Y:S05]  /*d060*/  @!P0 NANOSLEEP.SYNCS 0x989680 ;  /* 0x009896800000895d */ /* 0x004fea0003900000 */
[----:B------:R-:W2:Y:S02]  /*d070*/  @!P0 SYNCS.PHASECHK.TRANS64 P0, [R7+URZ+0x38440], R0 ;  /* 0x03844000070085a7 */ /* 0x000ea4000800007f */
[----:B--2---:R-:W-:Y:S05]  /*d080*/  @!P0 BRA `(.L_x_211) ;  /* 0xfffffffc00f08947 */ /* 0x004fea000383ffff */
[----:B------:R-:W-:Y:S05]  /*d090*/  BRA `(.L_x_258) ;  /* 0xfffffff000507947 */ /* 0x000fea000383ffff */
.L_x_213:
[----:B-1----:R1:W2:Y:S02]  /*d0a0*/  SYNCS.PHASECHK.TRANS64.TRYWAIT P0, [R7+URZ+0x38440], R0 ;  /* 0x03844000070075a7 */ /* 0x0022a4000800017f */
[----:B--2---:R-:W-:Y:S05]  /*d0b0*/  @!P0 NANOSLEEP.SYNCS 0x989680 ;  /* 0x009896800000895d */ /* 0x004fea0003900000 */
[----:B------:R-:W2:Y:S02]  /*d0c0*/  @!P0 SYNCS.PHASECHK.TRANS64 P0, [R7+URZ+0x38440], R0 ;  /* 0x03844000070085a7 */ /* 0x000ea4000800007f */
[----:B--2---:R-:W-:Y:S05]  /*d0d0*/  @!P0 BRA `(.L_x_213) ;  /* 0xfffffffc00f08947 */ /* 0x004fea000383ffff */
[----:B------:R-:W-:Y:S05]  /*d0e0*/  BRA `(.L_x_259) ;  /* 0xfffffff000687947 */ /* 0x000fea000383ffff */
.L_x_215:
[----:B-1----:R1:W2:Y:S02]  /*d0f0*/  SYNCS.PHASECHK.TRANS64.TRYWAIT P0, [R7+URZ+0x38440], R0 ;  /* 0x03844000070075a7 */ /* 0x0022a4000800017f */
[----:B--2---:R-:W-:Y:S05]  /*d100*/  @!P0 NANOSLEEP.SYNCS 0x989680 ;  /* 0x009896800000895d */ /* 0x004fea0003900000 */
[----:B------:R-:W2:Y:S02]  /*d110*/  @!P0 SYNCS.PHASECHK.TRANS64 P0, [R7+URZ+0x38440], R0 ;  /* 0x03844000070085a7 */ /* 0x000ea4000800007f */
[----:B--2---:R-:W-:Y:S05]  /*d120*/  @!P0 BRA `(.L_x_215) ;  /* 0xfffffffc00f08947 */ /* 0x004fea000383ffff */
[----:B------:R-:W-:Y:S05]  /*d130*/  BRA `(.L_x_260) ;  /* 0xfffffff000807947 */ /* 0x000fea000383ffff */
.L_x_217:
[----:B-1----:R1:W2:Y:S02]  /*d140*/  SYNCS.PHASECHK.TRANS64.TRYWAIT P0, [R7+URZ+0x38440], R0 ;  /* 0x03844000070075a7 */ /* 0x0022a4000800017f */
[----:B--2---:R-:W-:Y:S05]  /*d150*/  @!P0 NANOSLEEP.SYNCS 0x989680 ;  /* 0x009896800000895d */ /* 0x004fea0003900000 */
[----:B------:R-:W2:Y:S02]  /*d160*/  @!P0 SYNCS.PHASECHK.TRANS64 P0, [R7+URZ+0x38440], R0 ;  /* 0x03844000070085a7 */ /* 0x000ea4000800007f */
[----:B--2---:R-:W-:Y:S05]  /*d170*/  @!P0 BRA `(.L_x_217) ;  /* 0xfffffffc00f08947 */ /* 0x004fea000383ffff */
[----:B------:R-:W-:Y:S05]  /*d180*/  BRA `(.L_x_261) ;  /* 0xfffffff000987947 */ /* 0x000fea000383ffff */
.L_x_219:
[----:B-1----:R1:W2:Y:S02]  /*d190*/  SYNCS.PHASECHK.TRANS64.TRYWAIT P0, [R7+URZ+0x38440], R0 ;  /* 0x03844000070075a7 */ /* 0x0022a4000800017f */
[----:B--2---:R-:W-:Y:S05]  /*d1a0*/  @!P0 NANOSLEEP.SYNCS 0x989680 ;  /* 0x009896800000895d */ /* 0x004fea0003900000 */
[----:B------:R-:W2:Y:S02]  /*d1b0*/  @!P0 SYNCS.PHASECHK.TRANS64 P0, [R7+URZ+0x38440], R0 ;  /* 0x03844000070085a7 */ /* 0x000ea4000800007f */
[----:B--2---:R-:W-:Y:S05]  /*d1c0*/  @!P0 BRA `(.L_x_219) ;  /* 0xfffffffc00f08947 */ /* 0x004fea000383ffff */
[----:B------:R-:W-:Y:S05]  /*d1d0*/  BRA `(.L_x_262) ;  /* 0xfffffff000b07947 */ /* 0x000fea000383ffff */
        .weak           $__internal_0_$__cuda_sm20_div_u64
        .type           $__internal_0_$__cuda_sm20_div_u64,@function
        .size           $__internal_0_$__cuda_sm20_div_u64,(.L_x_198 - $__internal_0_$__cuda_sm20_div_u64)
$__internal_0_$__cuda_sm20_div_u64:
[----:B------:R-:W-:-:S04]  /*d1e0*/  IMAD.MOV.U32 R17, RZ, RZ, R23 ;  /* 0x000000ffff117224 */ /* 0x000fc800078e0017 */
[----:B------:R-:W1:Y:S08]  /*d1f0*/  I2F.U64.RP R0, R16 ;  /* 0x0000001000007312 */ /* 0x000e700000309000 */
[----:B-1----:R-:W1:Y:S02]  /*d200*/  MUFU.RCP R0, R0 ;  /* 0x0000000000007308 */ /* 0x002e640000001000 */
[----:B-1----:R-:W-:-:S06]  /*d210*/  VIADD R2, R0, 0x1ffffffe ;  /* 0x1ffffffe00027836 */ /* 0x002fcc0000000000 */
[----:B------:R-:W1:Y:S02]  /*d220*/  F2I.U64.TRUNC R2, R2 ;  /* 0x0000000200027311 */ /* 0x000e64000020d800 */
[----:B-1----:R-:W-:-:S04]  /*d230*/  IMAD.WIDE.U32 R14, R2, R16, RZ ;  /* 0x00000010020e7225 */ /* 0x002fc800078e00ff */
[----:B------:R-:W-:Y:S01]  /*d240*/  IMAD R15, R2, R23, R15 ;  /* 0x00000017020f7224 */ /* 0x000fe200078e020f */
[----:B------:R-:W-:-:S03]  /*d250*/  IADD3 R19, P1, RZ, -R14, RZ ;  /* 0x8000000eff137210 */ /* 0x000fc60007f3e0ff */
[----:B------:R-:W-:Y:S02]  /*d260*/  IMAD R15, R3, R16, R15 ;  /* 0x00000010030f7224 */ /* 0x000fe400078e020f */
[----:B------:R-:W-:-:S04]  /*d270*/  IMAD.HI.U32 R14, R2, R19, RZ ;  /* 0x00000013020e7227 */ /* 0x000fc800078e00ff */
[----:B------:R-:W-:Y:S02]  /*d280*/  IMAD.X R21, RZ, RZ, ~R15, P1 ;  /* 0x000000ffff157224 */ /* 0x000fe400008e0e0f */
[----:B------:R-:W-:Y:S02]  /*d290*/  IMAD.MOV.U32 R15, RZ, RZ, R2 ;  /* 0x000000ffff0f7224 */ /* 0x000fe400078e0002 */
[-C--:B------:R-:W-:Y:S02]  /*d2a0*/  IMAD R17, R3, R21.reuse, RZ ;  /* 0x0000001503117224 */ /* 0x080fe400078e02ff */
[----:B------:R-:W-:-:S04]  /*d2b0*/  IMAD.WIDE.U32 R14, P1, R2, R21, R14 ;  /* 0x00000015020e7225 */ /* 0x000fc8000782000e */
[----:B------:R-:W-:-:S04]  /*d2c0*/  IMAD.HI.U32 R21, R3, R21, RZ ;  /* 0x0000001503157227 */ /* 0x000fc800078e00ff */
[----:B------:R-:W-:-:S04]  /*d2d0*/  IMAD.HI.U32 R14, P2, R3, R19, R14 ;  /* 0x00000013030e7227 */ /* 0x000fc8000784000e */
[----:B------:R-:W-:Y:S01]  /*d2e0*/  IMAD.X R0, R21, 0x1, R3, P1 ;  /* 0x0000000115007824 */ /* 0x000fe200008e0603 */
[----:B------:R-:W-:-:S04]  /*d2f0*/  IADD3 R15, P3, R17, R14, RZ ;  /* 0x0000000e110f7210 */ /* 0x000fc80007f7e0ff */
[----:B------:R-:W-:Y:S01]  /*d300*/  IADD3.X R17, RZ, RZ, R0, P3, P2 ;  /* 0x000000ffff117210 */ /* 0x000fe20001fe4400 */
[----:B------:R-:W-:-:S04]  /*d310*/  IMAD.WIDE.U32 R2, R15, R16, RZ ;  /* 0x000000100f027225 */ /* 0x000fc800078e00ff */
[----:B------:R-:W-:Y:S01]  /*d320*/  IMAD R0, R15, R23, R3 ;  /* 0x000000170f007224 */ /* 0x000fe200078e0203 */
[----:B------:R-:W-:-:S03]  /*d330*/  IADD3 R3, P1, RZ, -R2, RZ ;  /* 0x80000002ff037210 */ /* 0x000fc60007f3e0ff */
[----:B------:R-:W-:Y:S02]  /*d340*/  IMAD R0, R17, R16, R0 ;  /* 0x0000001011007224 */ /* 0x000fe400078e0200 */
[----:B------:R-:W-:-:S04]  /*d350*/  IMAD.HI.U32 R14, R15, R3, RZ ;  /* 0x000000030f0e7227 */ /* 0x000fc800078e00ff */
[----:B------:R-:W-:-:S04]  /*d360*/  IMAD.X R0, RZ, RZ, ~R0, P1 ;  /* 0x000000ffff007224 */ /* 0x000fc800008e0e00 */
[----:B------:R-:W-:-:S04]  /*d370*/  IMAD.WIDE.U32 R14, P1, R15, R0, R14 ;  /* 0x000000000f0e7225 */ /* 0x000fc8000782000e */
[C---:B------:R-:W-:Y:S02]  /*d380*/  IMAD R2, R17.reuse, R0, RZ ;  /* 0x0000000011027224 */ /* 0x040fe400078e02ff */
[----:B------:R-:W-:-:S04]  /*d390*/  IMAD.HI.U32 R15, P2, R17, R3, R14 ;  /* 0x00000003110f7227 */ /* 0x000fc8000784000e */
[----:B------:R-:W-:Y:S01]  /*d3a0*/  IMAD.HI.U32 R0, R17, R0, RZ ;  /* 0x0000000011007227 */ /* 0x000fe200078e00ff */
[----:B------:R-:W-:-:S03]  /*d3b0*/  IADD3 R15, P3, R2, R15, RZ ;  /* 0x0000000f020f7210 */ /* 0x000fc60007f7e0ff */
[----:B------:R-:W-:Y:S02]  /*d3c0*/  IMAD.X R17, R0, 0x1, R17, P1 ;  /* 0x0000000100117824 */ /* 0x000fe400008e0611 */
[----:B------:R-:W-:-:S03]  /*d3d0*/  IMAD.HI.U32 R2, R15, UR14, RZ ;  /* 0x0000000e0f027c27 */ /* 0x000fc6000f8e00ff */
[----:B------:R-:W-:Y:S01]  /*d3e0*/  IADD3.X R17, RZ, RZ, R17, P3, P2 ;  /* 0x000000ffff117210 */ /* 0x000fe20001fe4411 */
[----:B------:R-:W-:Y:S02]  /*d3f0*/  IMAD.MOV.U32 R3, RZ, RZ, RZ ;  /* 0x000000ffff037224 */ /* 0x000fe400078e00ff */
[----:B------:R-:W-:-:S04]  /*d400*/  IMAD.WIDE.U32 R2, R15, UR21, R2 ;  /* 0x000000150f027c25 */ /* 0x000fc8000f8e0002 */
[C---:B------:R-:W-:Y:S02]  /*d410*/  IMAD R15, R17.reuse, UR21, RZ ;  /* 0x00000015110f7c24 */ /* 0x040fe4000f8e02ff */
[----:B------:R-:W-:-:S04]  /*d420*/  IMAD.HI.U32 R2, P1, R17, UR14, R2 ;  /* 0x0000000e11027c27 */ /* 0x000fc8000f820002 */
[----:B------:R-:W-:Y:S01]  /*d430*/  IMAD.HI.U32 R0, R17, UR21, RZ ;  /* 0x0000001511007c27 */ /* 0x000fe2000f8e00ff */
[----:B------:R-:W-:-:S03]  /*d440*/  IADD3 R15, P2, R15, R2, RZ ;  /* 0x000000020f0f7210 */ /* 0x000fc60007f5e0ff */
[----:B------:R-:W-:Y:S02]  /*d450*/  IMAD.X R0, RZ, RZ, R0, P1 ;  /* 0x000000ffff007224 */ /* 0x000fe400008e0600 */
[----:B------:R-:W-:-:S04]  /*d460*/  IMAD.WIDE.U32 R2, R15, R16, RZ ;  /* 0x000000100f027225 */ /* 0x000fc800078e00ff */
[----:B------:R-:W-:Y:S01]  /*d470*/  IMAD.X R0, RZ, RZ, R0, P2 ;  /* 0x000000ffff007224 */ /* 0x000fe200010e0600 */
[----:B------:R-:W-:Y:S01]  /*d480*/  IADD3 R17, P2, -R2, UR14, RZ ;  /* 0x0000000e02117c10 */ /* 0x000fe2000ff5e1ff */
[----:B------:R-:W-:-:S03]  /*d490*/  IMAD R3, R15, R23, R3 ;  /* 0x000000170f037224 */ /* 0x000fc600078e0203 */
[-C--:B------:R-:W-:Y:S01]  /*d4a0*/  ISETP.GE.U32.AND P1, PT, R17, R16.reuse, PT ;  /* 0x000000101100720c */ /* 0x080fe20003f26070 */
[----:B------:R-:W-:-:S05]  /*d4b0*/  IMAD R0, R0, R16, R3 ;  /* 0x0000001000007224 */ /* 0x000fca00078e0203 */
[----:B------:R-:W-:Y:S01]  /*d4c0*/  IADD3.X R14, ~R0, UR21, RZ, P2, !PT ;  /* 0x00000015000e7c10 */ /* 0x000fe200097fe5ff */
[----:B------:R-:W-:Y:S01]  /*d4d0*/  VIADD R0, R15, 0x1 ;  /* 0x000000010f007836 */ /* 0x000fe20000000000 */
[----:B------:R-:W-:Y:S02]  /*d4e0*/  IADD3 R2, P2, -R16, R17, RZ ;  /* 0x0000001110027210 */ /* 0x000fe40007f5e1ff */
[----:B------:R-:W-:-:S03]  /*d4f0*/  ISETP.GE.U32.AND.EX P1, PT, R14, R23, PT, P1 ;  /* 0x000000170e00720c */ /* 0x000fc60003f26110 */
[----:B------:R-:W-:Y:S01]  /*d500*/  IMAD.X R3, R14, 0x1, ~R23, P2 ;  /* 0x000000010e037824 */ /* 0x000fe200010e0e17 */
[----:B------:R-:W-:Y:S02]  /*d510*/  SEL R2, R2, R17, P1 ;  /* 0x0000001102027207 */ /* 0x000fe40000800000 */
[----:B------:R-:W-:Y:S02]  /*d520*/  SEL R15, R0, R15, P1 ;  /* 0x0000000f000f7207 */ /* 0x000fe40000800000 */
[----:B------:R-:W-:Y:S02]  /*d530*/  SEL R3, R3, R14, P1 ;  /* 0x0000000e03037207 */ /* 0x000fe40000800000 */
[----:B------:R-:W-:Y:S01]  /*d540*/  ISETP.GE.U32.AND P1, PT, R2, R16, PT ;  /* 0x000000100200720c */ /* 0x000fe20003f26070 */
[----:B------:R-:W-:Y:S01]  /*d550*/  VIADD R0, R15, 0x1 ;  /* 0x000000010f007836 */ /* 0x000fe20000000000 */
[----:B------:R-:W-:Y:S01]  /*d560*/  ISETP.NE.U32.AND P2, PT, R16, RZ, PT ;  /* 0x000000ff1000720c */ /* 0x000fe20003f45070 */
[----:B------:R-:W-:Y:S01]  /*d570*/  IMAD.MOV.U32 R2, RZ, RZ, R12 ;  /* 0x000000ffff027224 */ /* 0x000fe200078e000c */
[----:B------:R-:W-:Y:S01]  /*d580*/  ISETP.GE.U32.AND.EX P1, PT, R3, R23, PT, P1 ;  /* 0x000000170300720c */ /* 0x000fe20003f26110 */
[----:B------:R-:W-:Y:S01]  /*d590*/  IMAD.MOV.U32 R3, RZ, RZ, 0x0 ;  /* 0x00000000ff037424 */ /* 0x000fe200078e00ff */
[----:B------:R-:W-:-:S02]  /*d5a0*/  ISETP.NE.AND.EX P2, PT, R23, RZ, PT, P2 ;  /* 0x000000ff1700720c */ /* 0x000fc40003f45320 */
[----:B------:R-:W-:-:S04]  /*d5b0*/  SEL R0, R0, R15, P1 ;  /* 0x0000000f00007207 */ /* 0x000fc80000800000 */
[----:B------:R-:W-:Y:S01]  /*d5c0*/  SEL R0, R0, 0xffffffff, P2 ;  /* 0xffffffff00007807 */ /* 0x000fe20001000000 */
[----:B------:R-:W-:Y:S06]  /*d5d0*/  RET.REL.NODEC R2 `(_ZN7cutlass13device_kernelINS_4gemm6kernel13GemmUniversalINS1_17GroupProblemShapeIN4cute5tupleIJiiiEEEEENS1_10collective13CollectiveMmaINS1_39MainloopSm90ArrayTmaGmmaWarpSpecializedILi3ENS6_IJNS5_1CILi1EEESD_SD_EEENS1_43KernelPtrArrayTmaWarpSpecializedCooperativeEEENS6_IJNSC_ILi128EEESH_SH_EEENS_10bfloat16_tEPNS6_IJlSD_NSC_ILi0EEEEEESJ_SM_NS5_8TiledMMAINS5_8MMA_AtomIJNS5_4SM904GMMA28MMA_64x128x16_F32BF16BF16_SSILNSQ_5MajorE0ELSS_0ELNSQ_7ScaleInE1ELST_1EEEEEENS5_6LayoutINS6_IJNSC_ILi2EEESD_SD_EEENS6_IJSD_SK_SK_EEEEENS6_IJNS5_10UnderscoreES11_S11_EEEEENS5_13SM90_TMA_LOADENS5_14ComposedLayoutINS5_7SwizzleILi3ELi4ELi3EEENS5_18smem_ptr_flag_bitsILi16EEENSW_INS6_IJNSC_ILi8EEENSC_ILi64EEEEEENS6_IJS1B_SD_EEEEEEEvNS5_8identityES14_S1F_vS1G_EENS_8epilogue10collective18CollectiveEpilogueINS1I_30Sm90PtrArrayTmaWarpSpecializedILi4ELi2ELi16ELb1ELb0ELi2EEEJSI_NS6_IJSH_NSC_ILi32EEEEEENS_6half_tEPNS6_IJSD_lSK_EEES1P_S1R_NS1I_6fusion15FusionCallbacksIS1M_NS1S_17LinearCombinationIS1P_fS1P_fLNS_15FloatRoundStyleE2EEESI_S1O_JEEES14_NS15_IS17_S19_NSW_INS6_IJS1B_S1A_EEENS6_IJSD_S1B_EEEEEEENS5_17SM75_U16x8_LDSM_TENS5_14SM90_TMA_STOREES21_NS5_17SM90_U16x8_STSM_TENS5_9Copy_AtomIJNS5_17SM90_U32x4_STSM_NES1P_EEEvEEEvvEEEEvNT_6ParamsE) ;  /* 0xffffff2802887950 */ /* 0x000fec0003c3ffff */
.L_x_198:
[----:B------:R-:W-:Y:S01]  /*d5e0*/  UMOV UR24, UR32 ;  /* 0x0000002000187c82 */ /* 0x000fe20008000000 */
[----:B------:R-:W-:Y:S02]  /*d5f0*/  UMOV UR25, UR35 ;  /* 0x0000002300197c82 */ /* 0x000fe40008000000 */
[----:B------:R-:W1:Y:S08]  /*d600*/  I2F.U64.RP R13, UR24 ;  /* 0x00000018000d7d12 */ /* 0x000e700008309000 */
[----:B-1----:R-:W1:Y:S02]  /*d610*/  MUFU.RCP R13, R13 ;  /* 0x0000000d000d7308 */ /* 0x002e640000001000 */
[----:B-1----:R-:W-:-:S06]  /*d620*/  VIADD R2, R13, 0x1ffffffe ;  /* 0x1ffffffe0d027836 */ /* 0x002fcc0000000000 */
[----:B------:R-:W1:Y:S02]  /*d630*/  F2I.U64.TRUNC R2, R2 ;  /* 0x0000000200027311 */ /* 0x000e64000020d800 */
[----:B-1----:R-:W-:Y:S01]  /*d640*/  R2UR UR24, R2 ;  /* 0x00000000021872ca */ /* 0x002fe200000e0000 */
[----:B------:R-:W-:Y:S01]  /*d650*/  IMAD.MOV.U32 R2, RZ, RZ, R12 ;  /* 0x000000ffff027224 */ /* 0x000fe200078e000c */
[----:B------:R-:W-:Y:S01]  /*d660*/  R2UR UR25, R3 ;  /* 0x00000000031972ca */ /* 0x000fe200000e0000 */
[----:B------:R-:W-:-:S10]  /*d670*/  IMAD.MOV.U32 R3, RZ, RZ, 0x0 ;  /* 0x00000000ff037424 */ /* 0x000fd400078e00ff */
[----:B------:R-:W-:-:S04]  /*d680*/  UIMAD.WIDE.U32 UR26, UR24, UR32, URZ ;  /* 0x00000020181a72a5 */ /* 0x000fc8000f8e003f */
[----:B------:R-:W-:Y:S02]  /*d690*/  UIMAD UR27, UR24, UR35, UR27 ;  /* 0x00000023181b72a4 */ /* 0x000fe4000f8e021b */
[----:B------:R-:W-:Y:S02]  /*d6a0*/  UIADD3 UR36, UP1, URZ, -UR26, URZ ;  /* 0x8000001a3f247290 */ /* 0x000fe4000ff3e03f */
[----:B------:R-:W-:Y:S02]  /*d6b0*/  UIMAD UR28, UR25, UR32, UR27 ;  /* 0x00000020191c72a4 */ /* 0x000fe4000f8e021b */
[----:B------:R-:W-:Y:S02]  /*d6c0*/  UIMAD.WIDE.U32 UR26, UR24, UR36, URZ ;  /* 0x00000024181a72a5 */ /* 0x000fe4000f8e003f */
[----:B------:R-:W-:-:S05]  /*d6d0*/  UIADD3.X UR37, URZ, ~UR28, URZ, UP1, !UPT ;  /* 0x8000001c3f257290 */ /* 0x000fca0008ffe43f */
[----:B------:R-:W-:Y:S01]  /*d6e0*/  UMOV UR26, UR27 ;  /* 0x0000001b001a7c82 */ /* 0x000fe20008000000 */
[----:B------:R-:W-:Y:S02]  /*d6f0*/  UMOV UR27, UR24 ;  /* 0x00000018001b7c82 */ /* 0x000fe40008000000 */
[----:B------:R-:W-:Y:S02]  /*d700*/  UIMAD.WIDE.U32 UR28, UP1, UR24, UR37, UR26 ;  /* 0x00000025181c72a5 */ /* 0x000fe4000f82001a */
[----:B------:R-:W-:Y:S02]  /*d710*/  UIMAD.WIDE.U32 UR26, UR25, UR37, URZ ;  /* 0x00000025191a72a5 */ /* 0x000fe4000f8e003f */
[----:B------:R-:W-:Y:S02]  /*d720*/  UIMAD.WIDE.U32 UR28, UP2, UR25, UR36, UR28 ;  /* 0x00000024191c72a5 */ /* 0x000fe4000f84001c */
[----:B------:R-:W-:Y:S02]  /*d730*/  UIMAD UR37, UR25, UR37, URZ ;  /* 0x00000025192572a4 */ /* 0x000fe4000f8e023f */
[----:B------:R-:W-:-:S02]  /*d740*/  UIADD3.X UR26, UR27, UR25, URZ, UP1, !UPT ;  /* 0x000000191b1a7290 */ /* 0x000fc40008ffe43f */
[----:B------:R-:W-:-:S04]  /*d750*/  UIADD3 UR29, UP4, UR37, UR29, URZ ;  /* 0x0000001d251d7290 */ /* 0x000fc8000ff9e03f */
[----:B------:R-:W-:Y:S02]  /*d760*/  UIMAD.WIDE.U32 UR24, UR29, UR32, URZ ;  /* 0x000000201d1872a5 */ /* 0x000fe4000f8e003f */
[----:B------:R-:W-:Y:S02]  /*d770*/  UIADD3.X UR36, URZ, URZ, UR26, UP4, UP2 ;  /* 0x0000003f3f247290 */ /* 0x000fe4000a7e441a */
[----:B------:R-:W-:Y:S02]  /*d780*/  UIMAD UR25, UR29, UR35, UR25 ;  /* 0x000000231d1972a4 */ /* 0x000fe4000f8e0219 */
[----:B------:R-:W-:Y:S02]  /*d790*/  UIADD3 UR37, UP1, URZ, -UR24, URZ ;  /* 0x800000183f257290 */ /* 0x000fe4000ff3e03f */
[----:B------:R-:W-:Y:S02]  /*d7a0*/  UIMAD UR26, UR36, UR32, UR25 ;  /* 0x00000020241a72a4 */ /* 0x000fe4000f8e0219 */
[----:B------:R-:W-:-:S02]  /*d7b0*/  UIMAD.WIDE.U32 UR24, UR29, UR37, URZ ;  /* 0x000000251d1872a5 */ /* 0x000fc4000f8e003f */
[----:B------:R-:W-:-:S05]  /*d7c0*/  UIADD3.X UR38, URZ, ~UR26, URZ, UP1, !UPT ;  /* 0x8000001a3f267290 */ /* 0x000fca0008ffe43f */
[----:B------:R-:W-:Y:S01]  /*d7d0*/  UMOV UR28, UR25 ;  /* 0x00000019001c7c82 */ /* 0x000fe20008000000 */
[----:B------:R-:W-:Y:S02]  /*d7e0*/  UIMAD.WIDE.U32 UR24, UR36, UR38, URZ ;  /* 0x00000026241872a5 */ /* 0x000fe4000f8e003f */
[----:B------:R-:W-:Y:S02]  /*d7f0*/  UIMAD.WIDE.U32 UR26, UP1, UR29, UR38, UR28 ;  /* 0x000000261d1a72a5 */ /* 0x000fe4000f82001c */
[----:B------:R-:W-:Y:S02]  /*d800*/  UIMAD UR28, UR36, UR38, URZ ;  /* 0x00000026241c72a4 */ /* 0x000fe4000f8e023f */
[----:B------:R-:W-:Y:S02]  /*d810*/  UIMAD.WIDE.U32 UR26, UP2, UR36, UR37, UR26 ;  /* 0x00000025241a72a5 */ /* 0x000fe4000f84001a */
[----:B------:R-:W-:Y:S02]  /*d820*/  UIADD3.X UR36, UR25, UR36, URZ, UP1, !UPT ;  /* 0x0000002419247290 */ /* 0x000fe40008ffe43f */
[----:B------:R-:W-:Y:S01]  /*d830*/  UIADD3 UR28, UP4, UR28, UR27, URZ ;  /* 0x0000001b1c1c7290 */ /* 0x000fe2000ff9e03f */
[----:B------:R-:W-:-:S03]  /*d840*/  UMOV UR25, URZ ;  /* 0x0000003f00197c82 */ /* 0x000fc60008000000 */
[----:B------:R-:W-:Y:S02]  /*d850*/  UIMAD.WIDE.U32 UR26, UR28, UR33, URZ ;  /* 0x000000211c1a72a5 */ /* 0x000fe4000f8e003f */
[----:B------:R-:W-:-:S05]  /*d860*/  UIADD3.X UR36, URZ, URZ, UR36, UP4, UP2 ;  /* 0x0000003f3f247290 */ /* 0x000fca000a7e4424 */
[----:B------:R-:W-:Y:S01]  /*d870*/  UMOV UR24, UR27 ;  /* 0x0000001b00187c82 */ /* 0x000fe20008000000 */
[----:B------:R-:W-:Y:S02]  /*d880*/  UIMAD.WIDE.U32 UR26, UR36, UR34, URZ ;  /* 0x00000022241a72a5 */ /* 0x000fe4000f8e003f */
[----:B------:R-:W-:Y:S02]  /*d890*/  UIMAD.WIDE.U32 UR24, UR28, UR34, UR24 ;  /* 0x000000221c1872a5 */ /* 0x000fe4000f8e0018 */
[----:B------:R-:W-:Y:S02]  /*d8a0*/  UIMAD UR28, UR36, UR34, URZ ;  /* 0x00000022241c72a4 */ /* 0x000fe4000f8e023f */
[----:B------:R-:W-:-:S04]  /*d8b0*/  UIMAD.WIDE.U32 UR24, UP1, UR36, UR33, UR24 ;  /* 0x00000021241872a5 */ /* 0x000fc8000f820018 */
[----:B------:R-:W-:Y:S02]  /*d8c0*/  UIADD3 UR28, UP2, UR28, UR25, URZ ;  /* 0x000000191c1c7290 */ /* 0x000fe4000ff5e03f */
[----:B------:R-:W-:Y:S02]  /*d8d0*/  UIADD3.X UR26, UR27, URZ, URZ, UP1, !UPT ;  /* 0x0000003f1b1a7290 */ /* 0x000fe40008ffe43f */
[----:B------:R-:W-:Y:S02]  /*d8e0*/  UIMAD.WIDE.U32 UR24, UR28, UR32, URZ ;  /* 0x000000201c1872a5 */ /* 0x000fe4000f8e003f */
[----:B------:R-:W-:Y:S02]  /*d8f0*/  UIADD3.X UR26, URZ, UR26, URZ, UP2, !UPT ;  /* 0x0000001a3f1a7290 */ /* 0x000fe400097fe43f */
[----:B------:R-:W-:Y:S02]  /*d900*/  UIMAD UR25, UR28, UR35, UR25 ;  /* 0x000000231c1972a4 */ /* 0x000fe4000f8e0219 */
[----:B------:R-:W-:-:S02]  /*d910*/  UIADD3 UR27, UP2, -UR24, UR33, URZ ;  /* 0x00000021181b7290 */ /* 0x000fc4000ff5e13f */
[----:B------:R-:W-:Y:S02]  /*d920*/  UIMAD UR25, UR26, UR32, UR25 ;  /* 0x000000201a1972a4 */ /* 0x000fe4000f8e0219 */
[----:B------:R-:W-:Y:S02]  /*d930*/  UISETP.GE.U32.AND UP1, UPT, UR27, UR32, UPT ;  /* 0x000000201b00728c */ /* 0x000fe4000bf26070 */
[----:B------:R-:W-:Y:S02]  /*d940*/  UIADD3.X UR34, ~UR25, UR34, URZ, UP2, !UPT ;  /* 0x0000002219227290 */ /* 0x000fe400097fe53f */
[----:B------:R-:W-:Y:S02]  /*d950*/  UIADD3 UR25, UP2, -UR32, UR27, URZ ;  /* 0x0000001b20197290 */ /* 0x000fe4000ff5e13f */
[----:B------:R-:W-:Y:S02]  /*d960*/  UISETP.GE.U32.AND.EX UP1, UPT, UR34, UR35, UPT, UP1 ;  /* 0x000000232200728c */ /* 0x000fe4000bf26110 */
[----:B------:R-:W-:-:S02]  /*d970*/  UIADD3 UR24, UR28, 0x1, URZ ;  /* 0x000000011c187890 */ /* 0x000fc4000fffe03f */
[----:B------:R-:W-:Y:S02]  /*d980*/  UIADD3.X UR26, ~UR35, UR34, URZ, UP2, !UPT ;  /* 0x00000022231a7290 */ /* 0x000fe400097fe53f */
[----:B------:R-:W-:Y:S02]  /*d990*/  USEL UR25, UR25, UR27, UP1 ;  /* 0x0000001b19197287 */ /* 0x000fe40008800000 */
[----:B------:R-:W-:Y:S02]  /*d9a0*/  USEL UR26, UR26, UR34, UP1 ;  /* 0x000000221a1a7287 */ /* 0x000fe40008800000 */
[----:B------:R-:W-:Y:S02]  /*d9b0*/  USEL UR28, UR24, UR28, UP1 ;  /* 0x0000001c181c7287 */ /* 0x000fe40008800000 */
[----:B------:R-:W-:Y:S02]  /*d9c0*/  UISETP.GE.U32.AND UP1, UPT, UR25, UR32, UPT ;  /* 0x000000201900728c */ /* 0x000fe4000bf26070 */
[----:B------:R-:W-:-:S02]  /*d9d0*/  UISETP.NE.U32.AND UP2, UPT, UR32, URZ, UPT ;  /* 0x0000003f2000728c */ /* 0x000fc4000bf45070 */
[----:B------:R-:W-:Y:S02]  /*d9e0*/  UIADD3 UR24, UR28, 0x1, URZ ;  /* 0x000000011c187890 */ /* 0x000fe4000fffe03f */
[----:B------:R-:W-:Y:S02]  /*d9f0*/  UISETP.GE.U32.AND.EX UP1, UPT, UR26, UR35, UPT, UP1 ;  /* 0x000000231a00728c */ /* 0x000fe4000bf26110 */
[----:B------:R-:W-:Y:S02]  /*da00*/  UISETP.NE.AND.EX UP2, UPT, UR35, URZ, UPT, UP2 ;  /* 0x0000003f2300728c */ /* 0x000fe4000bf45320 */
[----:B------:R-:W-:-:S04]  /*da10*/  USEL UR24, UR24, UR28, UP1 ;  /* 0x0000001c18187287 */ /* 0x000fc80008800000 */
[----:B------:R-:W-:Y:S01]  /*da20*/  USEL UR25, UR24, 0xffffffff, UP2 ;  /* 0xffffffff18197887 */ /* 0x000fe20009000000 */
[----:B------:R-:W-:Y:S11]  /*da30*/  RET.REL.NODEC R2 `(_ZN7cutlass13device_kernelINS_4gemm6kernel13GemmUniversalINS1_17GroupProblemShapeIN4cute5tupleIJiiiEEEEENS1_10collective13CollectiveMmaINS1_39MainloopSm90ArrayTmaGmmaWarpSpecializedILi3ENS6_IJNS5_1CILi1EEESD_SD_EEENS1_43KernelPtrArrayTmaWarpSpecializedCooperativeEEENS6_IJNSC_ILi128EEESH_SH_EEENS_10bfloat16_tEPNS6_IJlSD_NSC_ILi0EEEEEESJ_SM_NS5_8TiledMMAINS5_8MMA_AtomIJNS5_4SM904GMMA28MMA_64x128x16_F32BF16BF16_SSILNSQ_5MajorE0ELSS_0ELNSQ_7ScaleInE1ELST_1EEEEEENS5_6LayoutINS6_IJNSC_ILi2EEESD_SD_EEENS6_IJSD_SK_SK_EEEEENS6_IJNS5_10UnderscoreES11_S11_EEEEENS5_13SM90_TMA_LOADENS5_14ComposedLayoutINS5_7SwizzleILi3ELi4ELi3EEENS5_18smem_ptr_flag_bitsILi16EEENSW_INS6_IJNSC_ILi8EEENSC_ILi64EEEEEENS6_IJS1B_SD_EEEEEEEvNS5_8identityES14_S1F_vS1G_EENS_8epilogue10collective18CollectiveEpilogueINS1I_30Sm90PtrArrayTmaWarpSpecializedILi4ELi2ELi16ELb1ELb0ELi2EEEJSI_NS6_IJSH_NSC_ILi32EEEEEENS_6half_tEPNS6_IJSD_lSK_EEES1P_S1R_NS1I_6fusion15FusionCallbacksIS1M_NS1S_17LinearCombinationIS1P_fS1P_fLNS_15FloatRoundStyleE2EEESI_S1O_JEEES14_NS15_IS17_S19_NSW_INS6_IJS1B_S1A_EEENS6_IJSD_S1B_EEEEEEENS5_17SM75_U16x8_LDSM_TENS5_14SM90_TMA_STOREES21_NS5_17SM90_U16x8_STSM_TENS5_9Copy_AtomIJNS5_17SM90_U32x4_STSM_NES1P_EEEvEEEvvEEEEvNT_6ParamsE) ;  /* 0xffffff2402707950 */ /* 0x000ff60003c3ffff */
.L_x_263:
[----:B------:R-:W-:-:S00]  /*da40*/  BRA `(.L_x_263) ;  /* 0xfffffffc00fc7947 */ /* 0x000fc0000383ffff */
[----:B------:R-:W-:-:S00]  /*da50*/  NOP ;  /* 0x0000000000007918 */ /* 0x000fc00000000000 */
        /* <DEDUP_REMOVED lines=10> */
.L_x_264:


//--------------------- .nv.global.init           --------------------------
	.section	.nv.global.init,"aw",@progbits
.nv.global.init:
	.type		$str$24,@object
	.size		$str$24,($str$25 - $str$24)
$str$24:
        /*0000*/ 	.byte	0x28, 0x61, 0x64, 0x64, 0x72, 0x65, 0x73, 0x73, 0x20, 0x26, 0x20, 0x6d, 0x61, 0x73, 0x6b, 0x29
        /*0010*/ 	.byte	0x20, 0x3d, 0x3d, 0x20, 0x30, 0x00
	.type		$str$25,@object
	.size		$str$25,(__unnamed_1 - $str$25)
$str$25:
        /*0016*/ 	.byte	0x2f, 0x74, 0x6d, 0x70, 0x2f, 0x63, 0x75, 0x74, 0x6c, 0x61, 0x73, 0x73, 0x5f, 0x73, 0x77, 0x65
        /*0026*/ 	.byte	0x65, 0x70, 0x5f, 0x73, 0x72, 0x63, 0x2f, 0x69, 0x6e, 0x63, 0x6c, 0x75, 0x64, 0x65, 0x2f, 0x63
        /*0036*/ 	.byte	0x75, 0x74, 0x65, 0x2f, 0x70, 0x6f, 0x69, 0x6e, 0x74, 0x65, 0x72, 0x5f, 0x66, 0x6c, 0x61, 0x67
        /*0046*/ 	.byte	0x67, 0x65, 0x64, 0x2e, 0x68, 0x70, 0x70, 0x00
	.type		__unnamed_1,@object
	.size		__unnamed_1,(.L_0 - __unnamed_1)
__unnamed_1:
        /*004e*/ 	.byte	0x61, 0x75, 0x74, 0x6f, 0x20, 0x63, 0x75, 0x74, 0x65, 0x3a, 0x3a, 0x61, 0x73, 0x5f, 0x70, 0x6f
        /* <DEDUP_REMOVED lines=27> */
        /*020e*/ 	.byte	0x30, 0x39, 0x36, 0x3e, 0x3e, 0x3e, 0x3e, 0x3e, 0x5d, 0x00
.L_0:


//--------------------- .nv.shared._ZN7cutlass13device_kernelINS_4gemm6kernel13GemmUniversalINS1_17GroupProblemShapeIN4cute5tupleIJiiiEEEEENS1_10collective13CollectiveMmaINS1_39MainloopSm90ArrayTmaGmmaWarpSpecializedILi3ENS6_IJNS5_1CILi1EEESD_SD_EEENS1_43KernelPtrArrayTmaWarpSpecializedCooperativeEEENS6_IJNSC_ILi128EEESH_SH_EEENS_10bfloat16_tEPNS6_IJlSD_NSC_ILi0EEEEEESJ_SM_NS5_8TiledMMAINS5_8MMA_AtomIJNS5_4SM904GMMA28MMA_64x128x16_F32BF16BF16_SSILNSQ_5MajorE0ELSS_0ELNSQ_7ScaleInE1ELST_1EEEEEENS5_6LayoutINS6_IJNSC_ILi2EEESD_SD_EEENS6_IJSD_SK_SK_EEEEENS6_IJNS5_10UnderscoreES11_S11_EEEEENS5_13SM90_TMA_LOADENS5_14ComposedLayoutINS5_7SwizzleILi3ELi4ELi3EEENS5_18smem_ptr_flag_bitsILi16EEENSW_INS6_IJNSC_ILi8EEENSC_ILi64EEEEEENS6_IJS1B_SD_EEEEEEEvNS5_8identityES14_S1F_vS1G_EENS_8epilogue10collective18CollectiveEpilogueINS1I_30Sm90PtrArrayTmaWarpSpecializedILi4ELi2ELi16ELb1ELb0ELi2EEEJSI_NS6_IJSH_NSC_ILi32EEEEEENS_6half_tEPNS6_IJSD_lSK_EEES1P_S1R_NS1I_6fusion15FusionCallbacksIS1M_NS1S_17LinearCombinationIS1P_fS1P_fLNS_15FloatRoundStyleE2EEESI_S1O_JEEES14_NS15_IS17_S19_NSW_INS6_IJS1B_S1A_EEENS6_IJSD_S1B_EEEEEEENS5_17SM75_U16x8_LDSM_TENS5_14SM90_TMA_STOREES21_NS5_17SM90_U16x8_STSM_TENS5_9Copy_AtomIJNS5_17SM90_U32x4_STSM_NES1P_EEEvEEEvvEEEEvNT_6ParamsE --------------------------
	.section	.nv.shared._ZN7cutlass13device_kernelINS_4gemm6kernel13GemmUniversalINS1_17GroupProblemShapeIN4cute5tupleIJiiiEEEEENS1_10collective13CollectiveMmaINS1_39MainloopSm90ArrayTmaGmmaWarpSpecializedILi3ENS6_IJNS5_1CILi1EEESD_SD_EEENS1_43KernelPtrArrayTmaWarpSpecializedCooperativeEEENS6_IJNSC_ILi128EEESH_SH_EEENS_10bfloat16_tEPNS6_IJlSD_NSC_ILi0EEEEEESJ_SM_NS5_8TiledMMAINS5_8MMA_AtomIJNS5_4SM904GMMA28MMA_64x128x16_F32BF16BF16_SSILNSQ_5MajorE0ELSS_0ELNSQ_7ScaleInE1ELST_1EEEEEENS5_6LayoutINS6_IJNSC_ILi2EEESD_SD_EEENS6_IJSD_SK_SK_EEEEENS6_IJNS5_10UnderscoreES11_S11_EEEEENS5_13SM90_TMA_LOADENS5_14ComposedLayoutINS5_7SwizzleILi3ELi4ELi3EEENS5_18smem_ptr_flag_bitsILi16EEENSW_INS6_IJNSC_ILi8EEENSC_ILi64EEEEEENS6_IJS1B_SD_EEEEEEEvNS5_8identityES14_S1F_vS1G_EENS_8epilogue10collective18CollectiveEpilogueINS1I_30Sm90PtrArrayTmaWarpSpecializedILi4ELi2ELi16ELb1ELb0ELi2EEEJSI_NS6_IJSH_NSC_ILi32EEEEEENS_6half_tEPNS6_IJSD_lSK_EEES1P_S1R_NS1I_6fusion15FusionCallbacksIS1M_NS1S_17LinearCombinationIS1P_fS1P_fLNS_15FloatRoundStyleE2EEESI_S1O_JEEES14_NS15_IS17_S19_NSW_INS6_IJS1B_S1A_EEENS6_IJSD_S1B_EEEEEEENS5_17SM75_U16x8_LDSM_TENS5_14SM90_TMA_STOREES21_NS5_17SM90_U16x8_STSM_TENS5_9Copy_AtomIJNS5_17SM90_U32x4_STSM_NES1P_EEEvEEEvvEEEEvNT_6ParamsE,"aw",@nobits
	.sectionflags	@""
	.align	16
	.zero		1024


//--------------------- .nv.shared.reserved.0     --------------------------
	.section	.nv.shared.reserved.0,"aw",@nobits
	.weak		__nv_reservedSMEM_offset_0_alias
	.size		__nv_reservedSMEM_offset_0_alias, 0, 0
	.other		__nv_reservedSMEM_offset_0_alias,@"STO_CUDA_RESERVED_SHARED STV_DEFAULT"
__nv_reservedSMEM_offset_0_alias:
	.zero		0


//--------------------- .nv.global                --------------------------
	.section	.nv.global,"aw",@nobits
.nv.global:
	.type		_ZN39_INTERNAL_7fd9ad42_4_k_cu_2e523238_31154cute1_E,@object
	.size		_ZN39_INTERNAL_7fd9ad42_4_k_cu_2e523238_31154cute1_E,(_ZN39_INTERNAL_7fd9ad42_4_k_cu_2e523238_31154cuda3std3__45__cpo6cbeginE - _ZN39_INTERNAL_7fd9ad42_4_k_cu_2e523238_31154cute1_E)
_ZN39_INTERNAL_7fd9ad42_4_k_cu_2e523238_31154cute1_E:
	.zero		1
	.type		_ZN39_INTERNAL_7fd9ad42_4_k_cu_2e523238_31154cuda3std3__45__cpo6cbeginE,@object
	.size		_ZN39_INTERNAL_7fd9ad42_4_k_cu_2e523238_31154cuda3std3__45__cpo6cbeginE,(_ZN39_INTERNAL_7fd9ad42_4_k_cu_2e523238_31154cuda3std3__48in_placeE - _ZN39_INTERNAL_7fd9ad42_4_k_cu_2e523238_31154cuda3std3__45__cpo6cbeginE)
_ZN39_INTERNAL_7fd9ad42_4_k_cu_2e523238_31154cuda3std3__45__cpo6cbeginE:
	.zero		1
	.type		_ZN39_INTERNAL_7fd9ad42_4_k_cu_2e523238_31154cuda3std3__48in_placeE,@object
	.size		_ZN39_INTERNAL_7fd9ad42_4_k_cu_2e523238_31154cuda3std3__48in_placeE,(_ZN39_INTERNAL_7fd9ad42_4_k_cu_2e523238_31154cuda3std6ranges3__45__cpo9iter_moveE - _ZN39_INTERNAL_7fd9ad42_4_k_cu_2e523238_31154cuda3std3__48in_placeE)
_ZN39_INTERNAL_7fd9ad42_4_k_cu_2e523238_31154cuda3std3__48in_placeE:
	.zero		1
	.type		_ZN39_INTERNAL_7fd9ad42_4_k_cu_2e523238_31154cuda3std6ranges3__45__cpo9iter_moveE,@object
	.size		_ZN39_INTERNAL_7fd9ad42_4_k_cu_2e523238_31154cuda3std6ranges3__45__cpo9iter_moveE,(_ZN39_INTERNAL_7fd9ad42_4_k_cu_2e523238_31154cuda3std3__45__cpo5beginE - _ZN39_INTERNAL_7fd9ad42_4_k_cu_2e523238_31154cuda3std6ranges3__45__cpo9iter_moveE)
_ZN39_INTERNAL_7fd9ad42_4_k_cu_2e523238_31154cuda3std6ranges3__45__cpo9iter_moveE:
	.zero		1
	.type		_ZN39_INTERNAL_7fd9ad42_4_k_cu_2e523238_31154cuda3std3__45__cpo5beginE,@object
	.size		_ZN39_INTERNAL_7fd9ad42_4_k_cu_2e523238_31154cuda3std3__45__cpo5beginE,(_ZN39_INTERNAL_7fd9ad42_4_k_cu_2e523238_31154cuda3std3__441_GLOBAL__N__7fd9ad42_4_k_cu_2e523238_31156ignoreE - _ZN39_INTERNAL_7fd9ad42_4_k_cu_2e523238_31154cuda3std3__45__cpo5beginE)
_ZN39_INTERNAL_7fd9ad42_4_k_cu_2e523238_31154cuda3std3__45__cpo5beginE:
	.zero		1
	.type		_ZN39_INTERNAL_7fd9ad42_4_k_cu_2e523238_31154cuda3std3__441_GLOBAL__N__7fd9ad42_4_k_cu_2e523238_31156ignoreE,@object
	.size		_ZN39_INTERNAL_7fd9ad42_4_k_cu_2e523238_31154cuda3std3__441_GLOBAL__N__7fd9ad42_4_k_cu_2e523238_31156ignoreE,(_ZN39_INTERNAL_7fd9ad42_4_k_cu_2e523238_31154cute7productE - _ZN39_INTERNAL_7fd9ad42_4_k_cu_2e523238_31154cuda3std3__441_GLOBAL__N__7fd9ad42_4_k_cu_2e523238_31156ignoreE)
_ZN39_INTERNAL_7fd9ad42_4_k_cu_2e523238_31154cuda3std3__441_GLOBAL__N__7fd9ad42_4_k_cu_2e523238_31156ignoreE:
	.zero		1
	.type		_ZN39_INTERNAL_7fd9ad42_4_k_cu_2e523238_31154cute7productE,@object
	.size		_ZN39_INTERNAL_7fd9ad42_4_k_cu_2e523238_31154cute7productE,(_ZN39_INTERNAL_7fd9ad42_4_k_cu_2e523238_31154cuda3std3__45__cpo3endE - _ZN39_INTERNAL_7fd9ad42_4_k_cu_2e523238_31154cute7productE)
_ZN39_INTERNAL_7fd9ad42_4_k_cu_2e523238_31154cute7productE:
	.zero		1
	.type		_ZN39_INTERNAL_7fd9ad42_4_k_cu_2e523238_31154cuda3std3__45__cpo3endE,@object
	.size		_ZN39_INTERNAL_7fd9ad42_4_k_cu_2e523238_31154cuda3std3__45__cpo3endE,(_ZN39_INTERNAL_7fd9ad42_4_k_cu_2e523238_31154cuda3std3__419piecewise_constructE - _ZN39_INTERNAL_7fd9ad42_4_k_cu_2e523238_31154cuda3std3__45__cpo3endE)
_ZN39_INTERNAL_7fd9ad42_4_k_cu_2e523238_31154cuda3std3__45__cpo3endE:
	.zero		1
	.type		_ZN39_INTERNAL_7fd9ad42_4_k_cu_2e523238_31154cuda3std3__419piecewise_constructE,@object
	.size		_ZN39_INTERNAL_7fd9ad42_4_k_cu_2e523238_31154cuda3std3__419piecewise_constructE,(_ZN39_INTERNAL_7fd9ad42_4_k_cu_2e523238_31154cuda3std3__45__cpo4cendE - _ZN39_INTERNAL_7fd9ad42_4_k_cu_2e523238_31154cuda3std3__419piecewise_constructE)
_ZN39_INTERNAL_7fd9ad42_4_k_cu_2e523238_31154cuda3std3__419piecewise_constructE:
	.zero		1
	.type		_ZN39_INTERNAL_7fd9ad42_4_k_cu_2e523238_31154cuda3std3__45__cpo4cendE,@object
	.size		_ZN39_INTERNAL_7fd9ad42_4_k_cu_2e523238_31154cuda3std3__45__cpo4cendE,(_ZN39_INTERNAL_7fd9ad42_4_k_cu_2e523238_31154cuda3std6ranges3__45__cpo4swapE - _ZN39_INTERNAL_7fd9ad42_4_k_cu_2e523238_31154cuda3std3__45__cpo4cendE)
_ZN39_INTERNAL_7fd9ad42_4_k_cu_2e523238_31154cuda3std3__45__cpo4cendE:
	.zero		1
	.type		_ZN39_INTERNAL_7fd9ad42_4_k_cu_2e523238_31154cuda3std6ranges3__45__cpo4swapE,@object
	.size		_ZN39_INTERNAL_7fd9ad42_4_k_cu_2e523238_31154cuda3std6ranges3__45__cpo4swapE,(.L_8 - _ZN39_INTERNAL_7fd9ad42_4_k_cu_2e523238_31154cuda3std6ranges3__45__cpo4swapE)
_ZN39_INTERNAL_7fd9ad42_4_k_cu_2e523238_31154cuda3std6ranges3__45__cpo4swapE:
	.zero		1
.L_8:


//--------------------- .nv.constant0._ZN7cutlass13device_kernelINS_4gemm6kernel13GemmUniversalINS1_17GroupProblemShapeIN4cute5tupleIJiiiEEEEENS1_10collective13CollectiveMmaINS1_39MainloopSm90ArrayTmaGmmaWarpSpecializedILi3ENS6_IJNS5_1CILi1EEESD_SD_EEENS1_43KernelPtrArrayTmaWarpSpecializedCooperativeEEENS6_IJNSC_ILi128EEESH_SH_EEENS_10bfloat16_tEPNS6_IJlSD_NSC_ILi0EEEEEESJ_SM_NS5_8TiledMMAINS5_8MMA_AtomIJNS5_4SM904GMMA28MMA_64x128x16_F32BF16BF16_SSILNSQ_5MajorE0ELSS_0ELNSQ_7ScaleInE1ELST_1EEEEEENS5_6LayoutINS6_IJNSC_ILi2EEESD_SD_EEENS6_IJSD_SK_SK_EEEEENS6_IJNS5_10UnderscoreES11_S11_EEEEENS5_13SM90_TMA_LOADENS5_14ComposedLayoutINS5_7SwizzleILi3ELi4ELi3EEENS5_18smem_ptr_flag_bitsILi16EEENSW_INS6_IJNSC_ILi8EEENSC_ILi64EEEEEENS6_IJS1B_SD_EEEEEEEvNS5_8identityES14_S1F_vS1G_EENS_8epilogue10collective18CollectiveEpilogueINS1I_30Sm90PtrArrayTmaWarpSpecializedILi4ELi2ELi16ELb1ELb0ELi2EEEJSI_NS6_IJSH_NSC_ILi32EEEEEENS_6half_tEPNS6_IJSD_lSK_EEES1P_S1R_NS1I_6fusion15FusionCallbacksIS1M_NS1S_17LinearCombinationIS1P_fS1P_fLNS_15FloatRoundStyleE2EEESI_S1O_JEEES14_NS15_IS17_S19_NSW_INS6_IJS1B_S1A_EEENS6_IJSD_S1B_EEEEEEENS5_17SM75_U16x8_LDSM_TENS5_14SM90_TMA_STOREES21_NS5_17SM90_U16x8_STSM_TENS5_9Copy_AtomIJNS5_17SM90_U32x4_STSM_NES1P_EEEvEEEvvEEEEvNT_6ParamsE --------------------------
	.section	.nv.constant0._ZN7cutlass13device_kernelINS_4gemm6kernel13GemmUniversalINS1_17GroupProblemShapeIN4cute5tupleIJiiiEEEEENS1_10collective13CollectiveMmaINS1_39MainloopSm90ArrayTmaGmmaWarpSpecializedILi3ENS6_IJNS5_1CILi1EEESD_SD_EEENS1_43KernelPtrArrayTmaWarpSpecializedCooperativeEEENS6_IJNSC_ILi128EEESH_SH_EEENS_10bfloat16_tEPNS6_IJlSD_NSC_ILi0EEEEEESJ_SM_NS5_8TiledMMAINS5_8MMA_AtomIJNS5_4SM904GMMA28MMA_64x128x16_F32BF16BF16_SSILNSQ_5MajorE0ELSS_0ELNSQ_7ScaleInE1ELST_1EEEEEENS5_6LayoutINS6_IJNSC_ILi2EEESD_SD_EEENS6_IJSD_SK_SK_EEEEENS6_IJNS5_10UnderscoreES11_S11_EEEEENS5_13SM90_TMA_LOADENS5_14ComposedLayoutINS5_7SwizzleILi3ELi4ELi3EEENS5_18smem_ptr_flag_bitsILi16EEENSW_INS6_IJNSC_ILi8EEENSC_ILi64EEEEEENS6_IJS1B_SD_EEEEEEEvNS5_8identityES14_S1F_vS1G_EENS_8epilogue10collective18CollectiveEpilogueINS1I_30Sm90PtrArrayTmaWarpSpecializedILi4ELi2ELi16ELb1ELb0ELi2EEEJSI_NS6_IJSH_NSC_ILi32EEEEEENS_6half_tEPNS6_IJSD_lSK_EEES1P_S1R_NS1I_6fusion15FusionCallbacksIS1M_NS1S_17LinearCombinationIS1P_fS1P_fLNS_15FloatRoundStyleE2EEESI_S1O_JEEES14_NS15_IS17_S19_NSW_INS6_IJS1B_S1A_EEENS6_IJSD_S1B_EEEEEEENS5_17SM75_U16x8_LDSM_TENS5_14SM90_TMA_STOREES21_NS5_17SM90_U16x8_STSM_TENS5_9Copy_AtomIJNS5_17SM90_U32x4_STSM_NES1P_EEEvEEEvvEEEEvNT_6ParamsE,"a",@progbits
	.sectionflags	@""
	.align	4
.nv.constant0._ZN7cutlass13device_kernelINS_4gemm6kernel13GemmUniversalINS1_17GroupProblemShapeIN4cute5tupleIJiiiEEEEENS1_10collective13CollectiveMmaINS1_39MainloopSm90ArrayTmaGmmaWarpSpecializedILi3ENS6_IJNS5_1CILi1EEESD_SD_EEENS1_43KernelPtrArrayTmaWarpSpecializedCooperativeEEENS6_IJNSC_ILi128EEESH_SH_EEENS_10bfloat16_tEPNS6_IJlSD_NSC_ILi0EEEEEESJ_SM_NS5_8TiledMMAINS5_8MMA_AtomIJNS5_4SM904GMMA28MMA_64x128x16_F32BF16BF16_SSILNSQ_5MajorE0ELSS_0ELNSQ_7ScaleInE1ELST_1EEEEEENS5_6LayoutINS6_IJNSC_ILi2EEESD_SD_EEENS6_IJSD_SK_SK_EEEEENS6_IJNS5_10UnderscoreES11_S11_EEEEENS5_13SM90_TMA_LOADENS5_14ComposedLayoutINS5_7SwizzleILi3ELi4ELi3EEENS5_18smem_ptr_flag_bitsILi16EEENSW_INS6_IJNSC_ILi8EEENSC_ILi64EEEEEENS6_IJS1B_SD_EEEEEEEvNS5_8identityES14_S1F_vS1G_EENS_8epilogue10collective18CollectiveEpilogueINS1I_30Sm90PtrArrayTmaWarpSpecializedILi4ELi2ELi16ELb1ELb0ELi2EEEJSI_NS6_IJSH_NSC_ILi32EEEEEENS_6half_tEPNS6_IJSD_lSK_EEES1P_S1R_NS1I_6fusion15FusionCallbacksIS1M_NS1S_17LinearCombinationIS1P_fS1P_fLNS_15FloatRoundStyleE2EEESI_S1O_JEEES14_NS15_IS17_S19_NSW_INS6_IJS1B_S1A_EEENS6_IJSD_S1B_EEEEEEENS5_17SM75_U16x8_LDSM_TENS5_14SM90_TMA_STOREES21_NS5_17SM90_U16x8_STSM_TENS5_9Copy_AtomIJNS5_17SM90_U32x4_STSM_NES1P_EEEvEEEvvEEEEvNT_6ParamsE:
	.zero		2432


//--------------------- SYMBOLS --------------------------

	.type		.nv.reservedSmem.offset0,@object
	.size		.nv.reservedSmem.offset0,0x4
	.type		__assertfail,@function
